// auto-generated by cutlass_sweep.fmha — config: {"arch": "sm_100", "direction": "bwd", "dtype": "bf16", "head_dim": 64, "mask": "causal", "schedule": "tma", "tile_kv": 128, "tile_q": 128}
#include "cutlass/cutlass.h"
#include "cute/tensor.hpp"
#include "cutlass/device_kernel.h"
#include "cutlass/kernel_hardware_info.h"
#include "77_blackwell_fmha/collective/fmha_common.hpp"
#include "77_blackwell_fmha/collective/fmha_fusion.hpp"
#include "77_blackwell_fmha/kernel/sm100_fmha_bwd_kernel_tma_warpspecialized.hpp"

using namespace cute;
using Element = cutlass::bfloat16_t;
using TileShape = Shape<_128, _128, _64, _64>;
// Q K D D_VO ((H_R, H_K) B) — must match the kernel's stride deconstruction.
using ProblemShape =
    cute::tuple<int, int, int, int, cute::tuple<cute::tuple<int, int>, int>>;

using Kernel = cutlass::fmha::kernel::Sm100FmhaBwdKernelTmaWarpSpecialized<
    ProblemShape, Element, float, TileShape,
    cutlass::fmha::collective::CausalMask<true>>;

auto* _anchor = &cutlass::device_kernel<Kernel>;


// ===== COMPILED SASS (sm_100a) =====

	.target	sm_100a

	.elftype	@"ET_EXEC"


//--------------------- .note.nv.tkinfo           --------------------------
	.section	.note.nv.tkinfo,"",@"SHT_NOTE"
	.sectionflags	@"SHF_NOTE_NV_TKINFO"
	.tkinfo
        /*0018*/ 	.word	0x00000002
        /*0030*/ 	.string	""
        /*0030*/ 	.string	"ptxas"
        /*0030*/ 	.string	"Cuda compilation tools, release 13.0, V13.0.88"
        /*0030*/ 	.string	"Build cuda_13.0.r13.0/compiler.36424714_0"
        /*0030*/ 	.string	"-arch sm_100a -m 64 "



//--------------------- .note.nv.cuinfo           --------------------------
	.section	.note.nv.cuinfo,"",@"SHT_NOTE"
	.sectionflags	@"SHF_NOTE_NV_CUINFO"
        /*0018*/ 	.short	0x0002
        /*001a*/ 	.short	0x0064
        /*001c*/ 	.short	0x0082
	.zero		2


//--------------------- .nv.info                  --------------------------
	.section	.nv.info,"",@"SHT_CUDA_INFO"
	.align	4


	//----- nvinfo : EIATTR_REGCOUNT
	.align		4
        /*0000*/ 	.byte	0x04, 0x2f
        /*0002*/ 	.short	(.L_21 - .L_20)
	.align		4
.L_20:
        /*0004*/ 	.word	index@(_ZN7cutlass13device_kernelINS_4fmha6kernel36Sm100FmhaBwdKernelTmaWarpSpecializedIN4cute5tupleIJiiiiNS5_IJNS5_IJiiEEEiEEEEEENS_10bfloat16_tEfNS5_IJNS4_1CILi128EEESB_NSA_ILi64EEESC_EEENS1_10collective10CausalMaskILb1EEEEEEEvNT_6ParamsE)
        /*0008*/ 	.word	0x00000080


	//----- nvinfo : EIATTR_FRAME_SIZE
	.align		4
.L_21:
        /*000c*/ 	.byte	0x04, 0x11
        /*000e*/ 	.short	(.L_23 - .L_22)
	.align		4
.L_22:
        /*0010*/ 	.word	index@($__internal_3_$__cuda_sm20_div_u16)
        /*0014*/ 	.word	0x00000008


	//----- nvinfo : EIATTR_FRAME_SIZE
	.align		4
.L_23:
        /*0018*/ 	.byte	0x04, 0x11
        /*001a*/ 	.short	(.L_25 - .L_24)
	.align		4
.L_24:
        /*001c*/ 	.word	index@($__internal_2_$__cuda_sm10x_tcgen05_guardrail_trap_unallocated_columns_being_dealloced)
        /*0020*/ 	.word	0x00000008


	//----- nvinfo : EIATTR_FRAME_SIZE
	.align		4
.L_25:
        /*0024*/ 	.byte	0x04, 0x11
        /*0026*/ 	.short	(.L_27 - .L_26)
	.align		4
.L_26:
        /*0028*/ 	.word	index@($__internal_1_$__cuda_sm10x_tcgen05_guardrail_trap_phase_invalid_during_alloc)
        /*002c*/ 	.word	0x00000008


	//----- nvinfo : EIATTR_FRAME_SIZE
	.align		4
.L_27:
        /*0030*/ 	.byte	0x04, 0x11
        /*0032*/ 	.short	(.L_29 - .L_28)
	.align		4
.L_28:
        /*0034*/ 	.word	index@($__internal_0_$__cuda_sm10x_tcgen05_guardrail_trap_col_being_dealloced_not_returned_by_alloc)
        /*0038*/ 	.word	0x00000008


	//----- nvinfo : EIATTR_FRAME_SIZE
	.align		4
.L_29:
        /*003c*/ 	.byte	0x04, 0x11
        /*003e*/ 	.short	(.L_31 - .L_30)
	.align		4
.L_30:
        /*0040*/ 	.word	index@(_ZN7cutlass13device_kernelINS_4fmha6kernel36Sm100FmhaBwdKernelTmaWarpSpecializedIN4cute5tupleIJiiiiNS5_IJNS5_IJiiEEEiEEEEEENS_10bfloat16_tEfNS5_IJNS4_1CILi128EEESB_NSA_ILi64EEESC_EEENS1_10collective10CausalMaskILb1EEEEEEEvNT_6ParamsE)
        /*0044*/ 	.word	0x00000008


	//----- nvinfo : EIATTR_MIN_STACK_SIZE
	.align		4
.L_31:
        /*0048*/ 	.byte	0x04, 0x12
        /*004a*/ 	.short	(.L_33 - .L_32)
	.align		4
.L_32:
        /*004c*/ 	.word	index@(_ZN7cutlass13device_kernelINS_4fmha6kernel36Sm100FmhaBwdKernelTmaWarpSpecializedIN4cute5tupleIJiiiiNS5_IJNS5_IJiiEEEiEEEEEENS_10bfloat16_tEfNS5_IJNS4_1CILi128EEESB_NSA_ILi64EEESC_EEENS1_10collective10CausalMaskILb1EEEEEEEvNT_6ParamsE)
        /*0050*/ 	.word	0x00000008
.L_33:


//--------------------- .nv.compat                --------------------------
	.section	.nv.compat,"",@"SHT_CUDA_COMPAT_INFO"
	.align	4
        /*0000*/ 	.byte	0x02, 0x09, 0x01, 0x00, 0x02, 0x02, 0x02, 0x00, 0x02, 0x05, 0x05, 0x00, 0x03, 0x07, 0x01, 0x01
        /*0010*/ 	.byte	0x02, 0x03, 0x01, 0x00, 0x02, 0x06, 0x01, 0x00, 0x04, 0x0b, 0x08, 0x00, 0x01, 0x00, 0x00, 0x00
        /*0020*/ 	.byte	0x00, 0x00, 0x00, 0x00


//--------------------- .nv.info._ZN7cutlass13device_kernelINS_4fmha6kernel36Sm100FmhaBwdKernelTmaWarpSpecializedIN4cute5tupleIJiiiiNS5_IJNS5_IJiiEEEiEEEEEENS_10bfloat16_tEfNS5_IJNS4_1CILi128EEESB_NSA_ILi64EEESC_EEENS1_10collective10CausalMaskILb1EEEEEEEvNT_6ParamsE --------------------------
	.section	.nv.info._ZN7cutlass13device_kernelINS_4fmha6kernel36Sm100FmhaBwdKernelTmaWarpSpecializedIN4cute5tupleIJiiiiNS5_IJNS5_IJiiEEEiEEEEEENS_10bfloat16_tEfNS5_IJNS4_1CILi128EEESB_NSA_ILi64EEESC_EEENS1_10collective10CausalMaskILb1EEEEEEEvNT_6ParamsE,"",@"SHT_CUDA_INFO"
	.sectionflags	@""
	.align	4


	//----- nvinfo : EIATTR_CUDA_API_VERSION
	.align		4
        /*0000*/ 	.byte	0x04, 0x37
        /*0002*/ 	.short	(.L_35 - .L_34)
.L_34:
        /*0004*/ 	.word	0x00000082


	//----- nvinfo : EIATTR_KPARAM_INFO
	.align		4
.L_35:
        /*0008*/ 	.byte	0x04, 0x17
        /*000a*/ 	.short	(.L_37 - .L_36)
.L_36:
        /*000c*/ 	.word	0x00000000
        /*0010*/ 	.short	0x0000
        /*0012*/ 	.short	0x0000
        /*0014*/ 	.byte	0x00, 0xf0, 0x01, 0x1a


	//----- nvinfo : EIATTR_AT_ENTRY_FRAGMENTS
	.align		4
.L_37:
        /*0018*/ 	.byte	0x04, 0x4f
        /*001a*/ 	.short	(.L_39 - .L_38)


	//   ....[0]....
.L_38:
        /*001c*/ 	.word	0x00000006


	//----- nvinfo : EIATTR_RESERVED_SMEM_USED
	.align		4
.L_39:
        /*0020*/ 	.byte	0x01, 0x41
	.zero		2


	//----- nvinfo : EIATTR_SPARSE_MMA_MASK
	.align		4
        /*0024*/ 	.byte	0x03, 0x50
        /*0026*/ 	.short	0x0000


	//----- nvinfo : EIATTR_TCGEN05_1CTA_USED
	.align		4
        /*0028*/ 	.byte	0x01, 0x51
	.zero		2


	//----- nvinfo : EIATTR_MAXREG_COUNT
	.align		4
        /*002c*/ 	.byte	0x03, 0x1b
        /*002e*/ 	.short	0x0080


	//----- nvinfo : EIATTR_NUM_BARRIERS
	.align		4
        /*0030*/ 	.byte	0x02, 0x4c
        /*0032*/ 	.byte	0x04
	.zero		1


	//----- nvinfo : EIATTR_EXTERNS
	.align		4
        /*0034*/ 	.byte	0x04, 0x0f
        /*0036*/ 	.short	(.L_41 - .L_40)


	//   ....[0]....
	.align		4
.L_40:
        /*0038*/ 	.word	index@(__assertfail)


	//----- nvinfo : EIATTR_ANNOTATIONS
	.align		4
.L_41:
        /*003c*/ 	.byte	0x04, 0x55
        /*003e*/ 	.short	(.L_43 - .L_42)


	//   ....[0]....
.L_42:
        /*0040*/ 	.word	0x00000001
        /*0044*/ 	.byte	0x80, 0x11, 0x00, 0x00, 0x01, 0x00, 0x00, 0x00, 0xe0, 0x11, 0x00, 0x00, 0x01, 0x00, 0x00, 0x00
        /*0054*/ 	.byte	0xd0, 0x2c, 0x00, 0x00, 0x01, 0x00, 0x00, 0x00, 0xe0, 0x2d, 0x00, 0x00, 0x01, 0x00, 0x00, 0x00
        /*0064*/ 	.byte	0x00, 0x37, 0x00, 0x00, 0x01, 0x00, 0x00, 0x00, 0x90, 0x37, 0x00, 0x00, 0x01, 0x00, 0x00, 0x00
        /*0074*/ 	.byte	0xe0, 0x46, 0x00, 0x00, 0x01, 0x00, 0x00, 0x00, 0xd0, 0x5c, 0x00, 0x00, 0x01, 0x00, 0x00, 0x00
        /*0084*/ 	.byte	0xa0, 0x5d, 0x00, 0x00, 0x01, 0x00, 0x00, 0x00, 0x00, 0x75, 0x00, 0x00, 0x01, 0x00, 0x00, 0x00
        /*0094*/ 	.byte	0x10, 0x75, 0x00, 0x00, 0x01, 0x00, 0x00, 0x00, 0x90, 0x75, 0x00, 0x00, 0x01, 0x00, 0x00, 0x00
        /*00a4*/ 	.byte	0x70, 0xe3, 0x00, 0x00, 0x01, 0x00, 0x00, 0x00, 0xb0, 0xe3, 0x00, 0x00, 0x01, 0x00, 0x00, 0x00
        /*00b4*/ 	.byte	0x60, 0xe4, 0x00, 0x00


	//----- nvinfo : EIATTR_MERCURY_ISA_VERSION
	.align		4
.L_43:
        /*00b8*/ 	.byte	0x03, 0x5f
        /*00ba*/ 	.short	0x0101


	//----- nvinfo : EIATTR_INT_WARP_WIDE_INSTR_OFFSETS
	.align		4
        /*00bc*/ 	.byte	0x04, 0x31
        /*00be*/ 	.short	(.L_45 - .L_44)


	//   ....[0]....
.L_44:
        /*00c0*/ 	.word	0x00010280


	//   ....[1]....
        /*00c4*/ 	.word	0x000102a0


	//   ....[2]....
        /*00c8*/ 	.word	0x000102d0


	//----- nvinfo : EIATTR_COOP_GROUP_MASK_REGIDS
	.align		4
.L_45:
        /*00cc*/ 	.byte	0x04, 0x29
        /*00ce*/ 	.short	(.L_47 - .L_46)


	//   ....[0]....
.L_46:
        /*00d0*/ 	.word	0xffffffff


	//   ....[1]....
        /*00d4*/ 	.word	0xffffffff


	//   ....[2]....
        /*00d8*/ 	.word	0xffffffff


	//   ....[3]....
        /*00dc*/ 	.word	0xffffffff


	//   ....[4]....
        /*00e0*/ 	.word	0xffffffff


	//   ....[5]....
        /*00e4*/ 	.word	0xffffffff


	//   ....[6]....
        /*00e8*/ 	.word	0xffffffff


	//   ....[7]....
        /*00ec*/ 	.word	0xffffffff


	//   ....[8]....
        /*00f0*/ 	.word	0xffffffff


	//   ....[9]....
        /*00f4*/ 	.word	0xffffffff


	//   ....[10]....
        /*00f8*/ 	.word	0xffffffff


	//   ....[11]....
        /*00fc*/ 	.word	0xffffffff


	//   ....[12]....
        /*0100*/ 	.word	0xffffffff


	//   ....[13]....
        /*0104*/ 	.word	0xffffffff


	//   ....[14]....
        /*0108*/ 	.word	0xffffffff


	//   ....[15]....
        /*010c*/ 	.word	0xffffffff


	//   ....[16]....
        /*0110*/ 	.word	0xffffffff


	//   ....[17]....
        /*0114*/ 	.word	0x0500000f


	//----- nvinfo : EIATTR_COOP_GROUP_INSTR_OFFSETS
	.align		4
.L_47:
        /*0118*/ 	.byte	0x04, 0x28
        /*011a*/ 	.short	(.L_49 - .L_48)


	//   ....[0]....
.L_48:
        /*011c*/ 	.word	0x00000080


	//   ....[1]....
        /*0120*/ 	.word	0x00000360


	//   ....[2]....
        /*0124*/ 	.word	0x00000580


	//   ....[3]....
        /*0128*/ 	.word	0x00000670


	//   ....[4]....
        /*012c*/ 	.word	0x000007b0


	//   ....[5]....
        /*0130*/ 	.word	0x000008f0


	//   ....[6]....
        /*0134*/ 	.word	0x00000a30


	//   ....[7]....
        /*0138*/ 	.word	0x00000b70


	//   ....[8]....
        /*013c*/ 	.word	0x00000cb0


	//   ....[9]....
        /*0140*/ 	.word	0x00000df0


	//   ....[10]....
        /*0144*/ 	.word	0x00000f30


	//   ....[11]....
        /*0148*/ 	.word	0x00003800


	//   ....[12]....
        /*014c*/ 	.word	0x00003a00


	//   ....[13]....
        /*0150*/ 	.word	0x00003a20


	//   ....[14]....
        /*0154*/ 	.word	0x00007a30


	//   ....[15]....
        /*0158*/ 	.word	0x00010170


	//   ....[16]....
        /*015c*/ 	.word	0x000103a0


	//   ....[17]....
        /*0160*/ 	.word	0x00010e60


	//----- nvinfo : EIATTR_REG_RECONFIG
	.align		4
.L_49:
        /*0164*/ 	.byte	0x01, 0x54
	.zero		2


	//----- nvinfo : EIATTR_VRC_CTA_INIT_COUNT
	.align		4
        /*0168*/ 	.byte	0x02, 0x4a
        /*016a*/ 	.byte	0x80
	.zero		1


	//----- nvinfo : EIATTR_SYSCALL_OFFSETS
	.align		4
        /*016c*/ 	.byte	0x04, 0x46
        /*016e*/ 	.short	(.L_51 - .L_50)


	//   ....[0]....
.L_50:
        /*0170*/ 	.word	0x0000a360


	//   ....[1]....
        /*0174*/ 	.word	0x0000a580


	//   ....[2]....
        /*0178*/ 	.word	0x0000a6f0


	//   ....[3]....
        /*017c*/ 	.word	0x0000a860


	//   ....[4]....
        /*0180*/ 	.word	0x0000c090


	//   ....[5]....
        /*0184*/ 	.word	0x0000c2e0


	//   ....[6]....
        /*0188*/ 	.word	0x0000c450


	//   ....[7]....
        /*018c*/ 	.word	0x0000c5c0


	//   ....[8]....
        /*0190*/ 	.word	0x0000cab0


	//   ....[9]....
        /*0194*/ 	.word	0x0000d850


	//   ....[10]....
        /*0198*/ 	.word	0x0000e7c0


	//   ....[11]....
        /*019c*/ 	.word	0x0000e930


	//   ....[12]....
        /*01a0*/ 	.word	0x0000f400


	//   ....[13]....
        /*01a4*/ 	.word	0x0000f570


	//----- nvinfo : EIATTR_MBARRIER_INSTR_OFFSETS
	.align		4
.L_51:
        /*01a8*/ 	.byte	0x04, 0x39
        /*01aa*/ 	.short	(.L_53 - .L_52)


	//   ....[0]....
.L_52:
        /*01ac*/ 	.word	0x00000430
        /*01b0*/ 	.word	0x000000ff
        /*01b4*/ 	.word	0x00024800
        /*01b8*/ 	.short	0x0100
        /*01ba*/ 	.byte	0x04
	.zero		1


	//   ....[1]....
        /*01bc*/ 	.word	0x00000440
        /*01c0*/ 	.word	0x000000ff
        /*01c4*/ 	.word	0x00024810
        /*01c8*/ 	.short	0x0100
        /*01ca*/ 	.byte	0x04
	.zero		1


	//   ....[2]....
        /*01cc*/ 	.word	0x00000450
        /*01d0*/ 	.word	0x000000ff
        /*01d4*/ 	.word	0x00024808
        /*01d8*/ 	.short	0x0100
        /*01da*/ 	.byte	0x04
	.zero		1


	//   ....[3]....
        /*01dc*/ 	.word	0x00000460
        /*01e0*/ 	.word	0x000000ff
        /*01e4*/ 	.word	0x00024818
        /*01e8*/ 	.short	0x0100
        /*01ea*/ 	.byte	0x04
	.zero		1


	//   ....[4]....
        /*01ec*/ 	.word	0x00000640
        /*01f0*/ 	.word	0x000000ff
        /*01f4*/ 	.word	0x00024820
        /*01f8*/ 	.short	0x0100
        /*01fa*/ 	.byte	0x06
	.zero		1


	//   ....[5]....
        /*01fc*/ 	.word	0x00000650
        /*0200*/ 	.word	0x000000ff
        /*0204*/ 	.word	0x00024828
        /*0208*/ 	.short	0x0100
        /*020a*/ 	.byte	0x06
	.zero		1


	//   ....[6]....
        /*020c*/ 	.word	0x00000780
        /*0210*/ 	.word	0x000000ff
        /*0214*/ 	.word	0x00024830
        /*0218*/ 	.short	0x0100
        /*021a*/ 	.byte	0x04
	.zero		1


	//   ....[7]....
        /*021c*/ 	.word	0x00000790
        /*0220*/ 	.word	0x000000ff
        /*0224*/ 	.word	0x00024838
        /*0228*/ 	.short	0x0100
        /*022a*/ 	.byte	0x04
	.zero		1


	//   ....[8]....
        /*022c*/ 	.word	0x000008c0
        /*0230*/ 	.word	0x000000ff
        /*0234*/ 	.word	0x00024840
        /*0238*/ 	.short	0x0100
        /*023a*/ 	.byte	0x04
	.zero		1


	//   ....[9]....
        /*023c*/ 	.word	0x000008d0
        /*0240*/ 	.word	0x000000ff
        /*0244*/ 	.word	0x00024848
        /*0248*/ 	.short	0x0100
        /*024a*/ 	.byte	0x04
	.zero		1


	//   ....[10]....
        /*024c*/ 	.word	0x00000a00
        /*0250*/ 	.word	0x000000ff
        /*0254*/ 	.word	0x00024850
        /*0258*/ 	.short	0x0100
        /*025a*/ 	.byte	0x04
	.zero		1


	//   ....[11]....
        /*025c*/ 	.word	0x00000a10
        /*0260*/ 	.word	0x000000ff
        /*0264*/ 	.word	0x00024858
        /*0268*/ 	.short	0x0100
        /*026a*/ 	.byte	0x04
	.zero		1


	//   ....[12]....
        /*026c*/ 	.word	0x00000b40
        /*0270*/ 	.word	0x000000ff
        /*0274*/ 	.word	0x00024860
        /*0278*/ 	.short	0x0100
        /*027a*/ 	.byte	0x04
	.zero		1


	//   ....[13]....
        /*027c*/ 	.word	0x00000b50
        /*0280*/ 	.word	0x000000ff
        /*0284*/ 	.word	0x00024868
        /*0288*/ 	.short	0x0100
        /*028a*/ 	.byte	0x04
	.zero		1


	//   ....[14]....
        /*028c*/ 	.word	0x00000c80
        /*0290*/ 	.word	0x000000ff
        /*0294*/ 	.word	0x00024870
        /*0298*/ 	.short	0x0100
        /*029a*/ 	.byte	0x04
	.zero		1


	//   ....[15]....
        /*029c*/ 	.word	0x00000c90
        /*02a0*/ 	.word	0x000000ff
        /*02a4*/ 	.word	0x00024878
        /*02a8*/ 	.short	0x0100
        /*02aa*/ 	.byte	0x04
	.zero		1


	//   ....[16]....
        /*02ac*/ 	.word	0x00000dc0
        /*02b0*/ 	.word	0x000000ff
        /*02b4*/ 	.word	0x00024880
        /*02b8*/ 	.short	0x0100
        /*02ba*/ 	.byte	0x04
	.zero		1


	//   ....[17]....
        /*02bc*/ 	.word	0x00000dd0
        /*02c0*/ 	.word	0x000000ff
        /*02c4*/ 	.word	0x00024888
        /*02c8*/ 	.short	0x0100
        /*02ca*/ 	.byte	0x04
	.zero		1


	//   ....[18]....
        /*02cc*/ 	.word	0x00000f00
        /*02d0*/ 	.word	0x000000ff
        /*02d4*/ 	.word	0x00024890
        /*02d8*/ 	.short	0x0100
        /*02da*/ 	.byte	0x04
	.zero		1


	//   ....[19]....
        /*02dc*/ 	.word	0x00000f10
        /*02e0*/ 	.word	0x000000ff
        /*02e4*/ 	.word	0x00024898
        /*02e8*/ 	.short	0x0100
        /*02ea*/ 	.byte	0x04
	.zero		1


	//   ....[20]....
        /*02ec*/ 	.word	0x00001040
        /*02f0*/ 	.word	0x000000ff
        /*02f4*/ 	.word	0x000248a0
        /*02f8*/ 	.short	0x0100
        /*02fa*/ 	.byte	0x04
	.zero		1


	//   ....[21]....
        /*02fc*/ 	.word	0x00001050
        /*0300*/ 	.word	0x000000ff
        /*0304*/ 	.word	0x000248b0
        /*0308*/ 	.short	0x0100
        /*030a*/ 	.byte	0x04
	.zero		1


	//   ....[22]....
        /*030c*/ 	.word	0x00001060
        /*0310*/ 	.word	0x000000ff
        /*0314*/ 	.word	0x000248a8
        /*0318*/ 	.short	0x0100
        /*031a*/ 	.byte	0x04
	.zero		1


	//   ....[23]....
        /*031c*/ 	.word	0x00001070
        /*0320*/ 	.word	0x000000ff
        /*0324*/ 	.word	0x000248b8
        /*0328*/ 	.short	0x0100
        /*032a*/ 	.byte	0x04
	.zero		1


	//   ....[24]....
        /*032c*/ 	.word	0x000022d0
        /*0330*/ 	.word	0x000000ff
        /*0334*/ 	.word	0x00024810
        /*0338*/ 	.short	0x010a
        /*033a*/ 	.byte	0x10
	.zero		1


	//   ....[25]....
        /*033c*/ 	.word	0x00002540
        /*0340*/ 	.word	0x000000ff
        /*0344*/ 	.word	0x00024800
        /*0348*/ 	.short	0x010b
        /*034a*/ 	.byte	0x10
	.zero		1


	//   ....[26]....
        /*034c*/ 	.word	0x00002590
        /*0350*/ 	.word	0x000000ff
        /*0354*/ 	.word	0x00024838
        /*0358*/ 	.short	0x010a
        /*035a*/ 	.byte	0x10
	.zero		1


	//   ....[27]....
        /*035c*/ 	.word	0x000027b0
        /*0360*/ 	.word	0x000000ff
        /*0364*/ 	.word	0x00024830
        /*0368*/ 	.short	0x0107
        /*036a*/ 	.byte	0x10
	.zero		1


	//   ....[28]....
        /*036c*/ 	.word	0x00002810
        /*0370*/ 	.word	0x000000ff
        /*0374*/ 	.word	0x00024830
        /*0378*/ 	.short	0x0101
        /*037a*/ 	.byte	0x10
	.zero		1


	//   ....[29]....
        /*037c*/ 	.word	0x00002860
        /*0380*/ 	.word	0x000000ff
        /*0384*/ 	.word	0x00024828
        /*0388*/ 	.short	0x010a
        /*038a*/ 	.byte	0x10
	.zero		1


	//   ....[30]....
        /*038c*/ 	.word	0x00002a30
        /*0390*/ 	.word	0x000000ff
        /*0394*/ 	.word	0x00024820
        /*0398*/ 	.short	0x010b
        /*039a*/ 	.byte	0x10
	.zero		1


	//   ....[31]....
        /*039c*/ 	.word	0x00002b10
        /*03a0*/ 	.word	0x000000ff
        /*03a4*/ 	.word	0x00024848
        /*03a8*/ 	.short	0x010a
        /*03aa*/ 	.byte	0x10
	.zero		1


	//   ....[32]....
        /*03ac*/ 	.word	0x00002c70
        /*03b0*/ 	.word	0x000000ff
        /*03b4*/ 	.word	0x00024840
        /*03b8*/ 	.short	0x0107
        /*03ba*/ 	.byte	0x10
	.zero		1


	//   ....[33]....
        /*03bc*/ 	.word	0x00002ce0
        /*03c0*/ 	.word	0x000000ff
        /*03c4*/ 	.word	0x00024840
        /*03c8*/ 	.short	0x0101
        /*03ca*/ 	.byte	0x10
	.zero		1


	//   ....[34]....
        /*03cc*/ 	.word	0x00002ef0
        /*03d0*/ 	.word	0x000000ff
        /*03d4*/ 	.word	0x00024810
        /*03d8*/ 	.short	0x010a
        /*03da*/ 	.byte	0x09
	.zero		1


	//   ....[35]....
        /*03dc*/ 	.word	0x000030f0
        /*03e0*/ 	.word	0x000000ff
        /*03e4*/ 	.word	0x00024838
        /*03e8*/ 	.short	0x010a
        /*03ea*/ 	.byte	0x10
	.zero		1


	//   ....[36]....
        /*03ec*/ 	.word	0x000032e0
        /*03f0*/ 	.word	0x000000ff
        /*03f4*/ 	.word	0x00024830
        /*03f8*/ 	.short	0x0107
        /*03fa*/ 	.byte	0x10
	.zero		1


	//   ....[37]....
        /*03fc*/ 	.word	0x00003340
        /*0400*/ 	.word	0x000000ff
        /*0404*/ 	.word	0x00024830
        /*0408*/ 	.short	0x0101
        /*040a*/ 	.byte	0x10
	.zero		1


	//   ....[38]....
        /*040c*/ 	.word	0x000033a0
        /*0410*/ 	.word	0x000000ff
        /*0414*/ 	.word	0x00024828
        /*0418*/ 	.short	0x010a
        /*041a*/ 	.byte	0x10
	.zero		1


	//   ....[39]....
        /*041c*/ 	.word	0x00003520
        /*0420*/ 	.word	0x000000ff
        /*0424*/ 	.word	0x00024848
        /*0428*/ 	.short	0x010a
        /*042a*/ 	.byte	0x10
	.zero		1


	//   ....[40]....
        /*042c*/ 	.word	0x00003680
        /*0430*/ 	.word	0x000000ff
        /*0434*/ 	.word	0x00024840
        /*0438*/ 	.short	0x0107
        /*043a*/ 	.byte	0x10
	.zero		1


	//   ....[41]....
        /*043c*/ 	.word	0x000036f0
        /*0440*/ 	.word	0x000000ff
        /*0444*/ 	.word	0x00024840
        /*0448*/ 	.short	0x0101
        /*044a*/ 	.byte	0x10
	.zero		1


	//   ....[42]....
        /*044c*/ 	.word	0x00003c60
        /*0450*/ 	.word	0x000000ff
        /*0454*/ 	.word	0x00024800
        /*0458*/ 	.short	0x010a
        /*045a*/ 	.byte	0x11
	.zero		1


	//   ....[43]....
        /*045c*/ 	.word	0x00003c90
        /*0460*/ 	.word	0x000000ff
        /*0464*/ 	.word	0x00024858
        /*0468*/ 	.short	0x010a
        /*046a*/ 	.byte	0x11
	.zero		1


	//   ....[44]....
        /*046c*/ 	.word	0x00003f50
        /*0470*/ 	.word	0x000000ff
        /*0474*/ 	.word	0x00024820
        /*0478*/ 	.short	0x010a
        /*047a*/ 	.byte	0x11
	.zero		1


	//   ....[45]....
        /*047c*/ 	.word	0x00003f90
        /*0480*/ 	.word	0x000000ff
        /*0484*/ 	.word	0x00024868
        /*0488*/ 	.short	0x010a
        /*048a*/ 	.byte	0x11
	.zero		1


	//   ....[46]....
        /*048c*/ 	.word	0x00003fd0
        /*0490*/ 	.word	0x000000ff
        /*0494*/ 	.word	0x00024878
        /*0498*/ 	.short	0x010a
        /*049a*/ 	.byte	0x11
	.zero		1


	//   ....[47]....
        /*049c*/ 	.word	0x00004250
        /*04a0*/ 	.word	0x000000ff
        /*04a4*/ 	.word	0x00024880
        /*04a8*/ 	.short	0x010a
        /*04aa*/ 	.byte	0x11
	.zero		1


	//   ....[48]....
        /*04ac*/ 	.word	0x00004b40
        /*04b0*/ 	.word	0x000000ff
        /*04b4*/ 	.word	0x00024800
        /*04b8*/ 	.short	0x010a
        /*04ba*/ 	.byte	0x04
	.zero		1


	//   ....[49]....
        /*04bc*/ 	.word	0x00004ba0
        /*04c0*/ 	.word	0x000000ff
        /*04c4*/ 	.word	0x00024858
        /*04c8*/ 	.short	0x010a
        /*04ca*/ 	.byte	0x11
	.zero		1


	//   ....[50]....
        /*04cc*/ 	.word	0x00004e30
        /*04d0*/ 	.word	0x000000ff
        /*04d4*/ 	.word	0x00024890
        /*04d8*/ 	.short	0x010a
        /*04da*/ 	.byte	0x11
	.zero		1


	//   ....[51]....
        /*04dc*/ 	.word	0x00004e80
        /*04e0*/ 	.word	0x000000ff
        /*04e4*/ 	.word	0x00024868
        /*04e8*/ 	.short	0x010a
        /*04ea*/ 	.byte	0x11
	.zero		1


	//   ....[52]....
        /*04ec*/ 	.word	0x00005610
        /*04f0*/ 	.word	0x000000ff
        /*04f4*/ 	.word	0x00024878
        /*04f8*/ 	.short	0x010a
        /*04fa*/ 	.byte	0x11
	.zero		1


	//   ....[53]....
        /*04fc*/ 	.word	0x00005680
        /*0500*/ 	.word	0x000000ff
        /*0504*/ 	.word	0x00024820
        /*0508*/ 	.short	0x010a
        /*050a*/ 	.byte	0x11
	.zero		1


	//   ....[54]....
        /*050c*/ 	.word	0x000058b0
        /*0510*/ 	.word	0x000000ff
        /*0514*/ 	.word	0x00024880
        /*0518*/ 	.short	0x010a
        /*051a*/ 	.byte	0x11
	.zero		1


	//   ....[55]....
        /*051c*/ 	.word	0x00005e00
        /*0520*/ 	.word	0x000000ff
        /*0524*/ 	.word	0x000248b0
        /*0528*/ 	.short	0x010a
        /*052a*/ 	.byte	0x11
	.zero		1


	//   ....[56]....
        /*052c*/ 	.word	0x00005e80
        /*0530*/ 	.word	0x000000ff
        /*0534*/ 	.word	0x000248b8
        /*0538*/ 	.short	0x010a
        /*053a*/ 	.byte	0x11
	.zero		1


	//   ....[57]....
        /*053c*/ 	.word	0x00005ef0
        /*0540*/ 	.word	0x000000ff
        /*0544*/ 	.word	0x00024890
        /*0548*/ 	.short	0x010a
        /*054a*/ 	.byte	0x11
	.zero		1


	//   ....[58]....
        /*054c*/ 	.word	0x00006b10
        /*0550*/ 	.word	0x000000ff
        /*0554*/ 	.word	0x00024870
        /*0558*/ 	.short	0x010a
        /*055a*/ 	.byte	0x06
	.zero		1


	//   ....[59]....
        /*055c*/ 	.word	0x00006c00
        /*0560*/ 	.word	0x000000ff
        /*0564*/ 	.word	0x00000000
        /*0568*/ 	.short	0x0101
        /*056a*/ 	.byte	0x04
	.zero		1


	//   ....[60]....
        /*056c*/ 	.word	0x000077e0
        /*0570*/ 	.word	0x00000038
        /*0574*/ 	.word	0x00024850
        /*0578*/ 	.short	0x010a
        /*057a*/ 	.byte	0xff
	.zero		1


	//   ....[61]....
        /*057c*/ 	.word	0x00007870
        /*0580*/ 	.word	0x00000038
        /*0584*/ 	.word	0x00024888
        /*0588*/ 	.short	0x010a
        /*058a*/ 	.byte	0xff
	.zero		1


	//   ....[62]....
        /*058c*/ 	.word	0x00007910
        /*0590*/ 	.word	0x00000038
        /*0594*/ 	.word	0x00024830
        /*0598*/ 	.short	0x010a
        /*059a*/ 	.byte	0xff
	.zero		1


	//   ....[63]....
        /*059c*/ 	.word	0x0000c670
        /*05a0*/ 	.word	0x00000038
        /*05a4*/ 	.word	0x00024880
        /*05a8*/ 	.short	0x0101
        /*05aa*/ 	.byte	0xff
	.zero		1


	//   ....[64]....
        /*05ac*/ 	.word	0x0000c700
        /*05b0*/ 	.word	0x00000000
        /*05b4*/ 	.word	0x00000000
        /*05b8*/ 	.short	0x0101
        /*05ba*/ 	.byte	0xff
	.zero		1


	//   ....[65]....
        /*05bc*/ 	.word	0x0000c770
        /*05c0*/ 	.word	0x00000000
        /*05c4*/ 	.word	0x00000000
        /*05c8*/ 	.short	0x0101
        /*05ca*/ 	.byte	0xff
	.zero		1


	//   ....[66]....
        /*05cc*/ 	.word	0x0000c7d0
        /*05d0*/ 	.word	0x00000038
        /*05d4*/ 	.word	0x00024840
        /*05d8*/ 	.short	0x010a
        /*05da*/ 	.byte	0xff
	.zero		1


	//   ....[67]....
        /*05dc*/ 	.word	0x0000c860
        /*05e0*/ 	.word	0x00000038
        /*05e4*/ 	.word	0x00024860
        /*05e8*/ 	.short	0x010a
        /*05ea*/ 	.byte	0xff
	.zero		1


	//   ....[68]....
        /*05ec*/ 	.word	0x0000c8f0
        /*05f0*/ 	.word	0x00000038
        /*05f4*/ 	.word	0x00024898
        /*05f8*/ 	.short	0x010a
        /*05fa*/ 	.byte	0xff
	.zero		1


	//   ....[69]....
        /*05fc*/ 	.word	0x0000d720
        /*0600*/ 	.word	0x000000ff
        /*0604*/ 	.word	0x00000000
        /*0608*/ 	.short	0x0101
        /*060a*/ 	.byte	0x04
	.zero		1


	//   ....[70]....
        /*060c*/ 	.word	0x0000e330
        /*0610*/ 	.word	0x000000ff
        /*0614*/ 	.word	0x00024890
        /*0618*/ 	.short	0x0101
        /*061a*/ 	.byte	0x25
	.zero		1


	//   ....[71]....
        /*061c*/ 	.word	0x0000e420
        /*0620*/ 	.word	0x000000ff
        /*0624*/ 	.word	0x00000000
        /*0628*/ 	.short	0x0101
        /*062a*/ 	.byte	0x04
	.zero		1


	//   ....[72]....
        /*062c*/ 	.word	0x0000e670
        /*0630*/ 	.word	0x000000ff
        /*0634*/ 	.word	0x000248a0
        /*0638*/ 	.short	0x010a
        /*063a*/ 	.byte	0x25
	.zero		1


	//   ....[73]....
        /*063c*/ 	.word	0x0000f280
        /*0640*/ 	.word	0x000000ff
        /*0644*/ 	.word	0x00000000
        /*0648*/ 	.short	0x0101
        /*064a*/ 	.byte	0x04
	.zero		1


	//   ....[74]....
        /*064c*/ 	.word	0x0000f2d0
        /*0650*/ 	.word	0x000000ff
        /*0654*/ 	.word	0x000248a8
        /*0658*/ 	.short	0x010a
        /*065a*/ 	.byte	0x25
	.zero		1


	//   ....[75]....
        /*065c*/ 	.word	0x000100d0
        /*0660*/ 	.word	0x000000ff
        /*0664*/ 	.word	0x00000000
        /*0668*/ 	.short	0x0101
        /*066a*/ 	.byte	0x04
	.zero		1


	//   ....[76]....
        /*066c*/ 	.word	0x000103d0
        /*0670*/ 	.word	0x00000005
        /*0674*/ 	.word	0x00024810
        /*0678*/ 	.short	0x010a
        /*067a*/ 	.byte	0xff
	.zero		1


	//   ....[77]....
        /*067c*/ 	.word	0x00010430
        /*0680*/ 	.word	0x00000005
        /*0684*/ 	.word	0x00024838
        /*0688*/ 	.short	0x010a
        /*068a*/ 	.byte	0xff
	.zero		1


	//   ....[78]....
        /*068c*/ 	.word	0x00010490
        /*0690*/ 	.word	0x00000004
        /*0694*/ 	.word	0x00024828
        /*0698*/ 	.short	0x010a
        /*069a*/ 	.byte	0xff
	.zero		1


	//   ....[79]....
        /*069c*/ 	.word	0x000104f0
        /*06a0*/ 	.word	0x00000004
        /*06a4*/ 	.word	0x00024848
        /*06a8*/ 	.short	0x010a
        /*06aa*/ 	.byte	0xff
	.zero		1


	//   ....[80]....
        /*06ac*/ 	.word	0x00010550
        /*06b0*/ 	.word	0x00000004
        /*06b4*/ 	.word	0x00024810
        /*06b8*/ 	.short	0x010a
        /*06ba*/ 	.byte	0xff
	.zero		1


	//   ....[81]....
        /*06bc*/ 	.word	0x000105b0
        /*06c0*/ 	.word	0x00000004
        /*06c4*/ 	.word	0x00024838
        /*06c8*/ 	.short	0x010a
        /*06ca*/ 	.byte	0xff
	.zero		1


	//   ....[82]....
        /*06cc*/ 	.word	0x00010610
        /*06d0*/ 	.word	0x00000006
        /*06d4*/ 	.word	0x00024828
        /*06d8*/ 	.short	0x010a
        /*06da*/ 	.byte	0xff
	.zero		1


	//   ....[83]....
        /*06dc*/ 	.word	0x00010670
        /*06e0*/ 	.word	0x00000006
        /*06e4*/ 	.word	0x00024848
        /*06e8*/ 	.short	0x010a
        /*06ea*/ 	.byte	0xff
	.zero		1


	//   ....[84]....
        /*06ec*/ 	.word	0x000106d0
        /*06f0*/ 	.word	0x00000002
        /*06f4*/ 	.word	0x00024800
        /*06f8*/ 	.short	0x010a
        /*06fa*/ 	.byte	0xff
	.zero		1


	//   ....[85]....
        /*06fc*/ 	.word	0x00010730
        /*0700*/ 	.word	0x00000005
        /*0704*/ 	.word	0x00024858
        /*0708*/ 	.short	0x010a
        /*070a*/ 	.byte	0xff
	.zero		1


	//   ....[86]....
        /*070c*/ 	.word	0x00010790
        /*0710*/ 	.word	0x00000002
        /*0714*/ 	.word	0x00024820
        /*0718*/ 	.short	0x010a
        /*071a*/ 	.byte	0xff
	.zero		1


	//   ....[87]....
        /*071c*/ 	.word	0x000107f0
        /*0720*/ 	.word	0x00000002
        /*0724*/ 	.word	0x00024868
        /*0728*/ 	.short	0x010a
        /*072a*/ 	.byte	0xff
	.zero		1


	//   ....[88]....
        /*072c*/ 	.word	0x00010850
        /*0730*/ 	.word	0x00000004
        /*0734*/ 	.word	0x00024878
        /*0738*/ 	.short	0x010a
        /*073a*/ 	.byte	0xff
	.zero		1


	//   ....[89]....
        /*073c*/ 	.word	0x000108b0
        /*0740*/ 	.word	0x00000004
        /*0744*/ 	.word	0x00024880
        /*0748*/ 	.short	0x010a
        /*074a*/ 	.byte	0xff
	.zero		1


	//   ....[90]....
        /*074c*/ 	.word	0x00010910
        /*0750*/ 	.word	0x00000002
        /*0754*/ 	.word	0x00024800
        /*0758*/ 	.short	0x010a
        /*075a*/ 	.byte	0xff
	.zero		1


	//   ....[91]....
        /*075c*/ 	.word	0x00010970
        /*0760*/ 	.word	0x00000003
        /*0764*/ 	.word	0x00024858
        /*0768*/ 	.short	0x010a
        /*076a*/ 	.byte	0xff
	.zero		1


	//   ....[92]....
        /*076c*/ 	.word	0x000109d0
        /*0770*/ 	.word	0x00000002
        /*0774*/ 	.word	0x00024890
        /*0778*/ 	.short	0x010a
        /*077a*/ 	.byte	0xff
	.zero		1


	//   ....[93]....
        /*077c*/ 	.word	0x00010a30
        /*0780*/ 	.word	0x00000002
        /*0784*/ 	.word	0x00024868
        /*0788*/ 	.short	0x010a
        /*078a*/ 	.byte	0xff
	.zero		1


	//   ....[94]....
        /*078c*/ 	.word	0x00010a90
        /*0790*/ 	.word	0x00000002
        /*0794*/ 	.word	0x00024878
        /*0798*/ 	.short	0x010a
        /*079a*/ 	.byte	0xff
	.zero		1


	//   ....[95]....
        /*079c*/ 	.word	0x00010af0
        /*07a0*/ 	.word	0x00000004
        /*07a4*/ 	.word	0x00024820
        /*07a8*/ 	.short	0x010a
        /*07aa*/ 	.byte	0xff
	.zero		1


	//   ....[96]....
        /*07ac*/ 	.word	0x00010b50
        /*07b0*/ 	.word	0x00000004
        /*07b4*/ 	.word	0x00024880
        /*07b8*/ 	.short	0x010a
        /*07ba*/ 	.byte	0xff
	.zero		1


	//   ....[97]....
        /*07bc*/ 	.word	0x00010bb0
        /*07c0*/ 	.word	0x00000000
        /*07c4*/ 	.word	0x000248b0
        /*07c8*/ 	.short	0x010a
        /*07ca*/ 	.byte	0xff
	.zero		1


	//   ....[98]....
        /*07cc*/ 	.word	0x00010c10
        /*07d0*/ 	.word	0x00000000
        /*07d4*/ 	.word	0x000248b8
        /*07d8*/ 	.short	0x010a
        /*07da*/ 	.byte	0xff
	.zero		1


	//   ....[99]....
        /*07dc*/ 	.word	0x00010c70
        /*07e0*/ 	.word	0x00000003
        /*07e4*/ 	.word	0x00024890
        /*07e8*/ 	.short	0x010a
        /*07ea*/ 	.byte	0xff
	.zero		1


	//   ....[100]....
        /*07ec*/ 	.word	0x00010cd0
        /*07f0*/ 	.word	0x00000004
        /*07f4*/ 	.word	0x00024870
        /*07f8*/ 	.short	0x010a
        /*07fa*/ 	.byte	0xff
	.zero		1


	//   ....[101]....
        /*07fc*/ 	.word	0x00010d20
        /*0800*/ 	.word	0x00000038
        /*0804*/ 	.word	0x00024850
        /*0808*/ 	.short	0x010a
        /*080a*/ 	.byte	0xff
	.zero		1


	//   ....[102]....
        /*080c*/ 	.word	0x00010d70
        /*0810*/ 	.word	0x00000038
        /*0814*/ 	.word	0x00024888
        /*0818*/ 	.short	0x010a
        /*081a*/ 	.byte	0xff
	.zero		1


	//   ....[103]....
        /*081c*/ 	.word	0x00010dc0
        /*0820*/ 	.word	0x00000038
        /*0824*/ 	.word	0x00024830
        /*0828*/ 	.short	0x010a
        /*082a*/ 	.byte	0xff
	.zero		1


	//   ....[104]....
        /*082c*/ 	.word	0x00010ea0
        /*0830*/ 	.word	0x00000038
        /*0834*/ 	.word	0x00024840
        /*0838*/ 	.short	0x010a
        /*083a*/ 	.byte	0xff
	.zero		1


	//   ....[105]....
        /*083c*/ 	.word	0x00010ef0
        /*0840*/ 	.word	0x00000038
        /*0844*/ 	.word	0x00024860
        /*0848*/ 	.short	0x010a
        /*084a*/ 	.byte	0xff
	.zero		1


	//   ....[106]....
        /*084c*/ 	.word	0x00010f40
        /*0850*/ 	.word	0x00000038
        /*0854*/ 	.word	0x00024898
        /*0858*/ 	.short	0x010a
        /*085a*/ 	.byte	0xff
	.zero		1


	//   ....[107]....
        /*085c*/ 	.word	0x00010fa0
        /*0860*/ 	.word	0x00000000
        /*0864*/ 	.word	0x000248a0
        /*0868*/ 	.short	0x010a
        /*086a*/ 	.byte	0xff
	.zero		1


	//   ....[108]....
        /*086c*/ 	.word	0x00011000
        /*0870*/ 	.word	0x00000000
        /*0874*/ 	.word	0x000248a8
        /*0878*/ 	.short	0x010a
        /*087a*/ 	.byte	0xff
	.zero		1


	//----- nvinfo : EIATTR_NUM_MBARRIERS
	.align		4
.L_53:
        /*087c*/ 	.byte	0x03, 0x38
        /*087e*/ 	.short	0x0018


	//----- nvinfo : EIATTR_EXIT_INSTR_OFFSETS
	.align		4
        /*0880*/ 	.byte	0x04, 0x1c
        /*0882*/ 	.short	(.L_55 - .L_54)


	//   ....[0]....
.L_54:
        /*0884*/ 	.word	0x00001190


	//   ....[1]....
        /*0888*/ 	.word	0x00002160


	//   ....[2]....
        /*088c*/ 	.word	0x00002d00


	//   ....[3]....
        /*0890*/ 	.word	0x000037b0


	//   ....[4]....
        /*0894*/ 	.word	0x00006900


	//   ....[5]....
        /*0898*/ 	.word	0x00006940


	//   ....[6]....
        /*089c*/ 	.word	0x00007610


	//   ....[7]....
        /*08a0*/ 	.word	0x00007640


	//   ....[8]....
        /*08a4*/ 	.word	0x000100f0


	//   ....[9]....
        /*08a8*/ 	.word	0x000103b0


	//----- nvinfo : EIATTR_INDIRECT_BRANCH_TARGETS
	.align		4
.L_55:
        /*08ac*/ 	.byte	0x04, 0x34
        /*08ae*/ 	.short	(.L_57 - .L_56)


	//   ....[0]....
.L_56:
        /*08b0*/ 	.word	.L_x_300@srel
        /*08b4*/ 	.short	0x0
        /*08b6*/ 	.short	0x0
        /*08b8*/ 	.word	0x3
        /*08bc*/ 	.word	.L_x_301@srel
        /*08c0*/ 	.word	.L_x_302@srel
        /*08c4*/ 	.word	.L_x_303@srel


	//   ....[1]....
        /*08c8*/ 	.word	.L_x_304@srel
        /*08cc*/ 	.short	0x0
        /*08ce*/ 	.short	0x0
        /*08d0*/ 	.word	0x3
        /*08d4*/ 	.word	.L_x_160@srel
        /*08d8*/ 	.word	.L_x_145@srel
        /*08dc*/ 	.word	.L_x_303@srel


	//----- nvinfo : EIATTR_MAX_THREADS
	.align		4
.L_57:
        /*08e0*/ 	.byte	0x04, 0x05
        /*08e2*/ 	.short	(.L_59 - .L_58)
.L_58:
        /*08e4*/ 	.word	0x00000200
        /*08e8*/ 	.word	0x00000001
        /*08ec*/ 	.word	0x00000001


	//----- nvinfo : EIATTR_CRS_STACK_SIZE
	.align		4
.L_59:
        /*08f0*/ 	.byte	0x04, 0x1e
        /*08f2*/ 	.short	(.L_61 - .L_60)
.L_60:
        /*08f4*/ 	.word	0x00000000


	//----- nvinfo : EIATTR_CBANK_PARAM_SIZE
	.align		4
.L_61:
        /*08f8*/ 	.byte	0x03, 0x19
        /*08fa*/ 	.short	0x0680


	//----- nvinfo : EIATTR_PARAM_CBANK
	.align		4
        /*08fc*/ 	.byte	0x04, 0x0a
        /*08fe*/ 	.short	(.L_63 - .L_62)
	.align		4
.L_62:
        /*0900*/ 	.word	index@(.nv.constant0._ZN7cutlass13device_kernelINS_4fmha6kernel36Sm100FmhaBwdKernelTmaWarpSpecializedIN4cute5tupleIJiiiiNS5_IJNS5_IJiiEEEiEEEEEENS_10bfloat16_tEfNS5_IJNS4_1CILi128EEESB_NSA_ILi64EEESC_EEENS1_10collective10CausalMaskILb1EEEEEEEvNT_6ParamsE)
        /*0904*/ 	.short	0x0380
        /*0906*/ 	.short	0x0680


	//----- nvinfo : EIATTR_SW_WAR
	.align		4
.L_63:
        /*0908*/ 	.byte	0x04, 0x36
        /*090a*/ 	.short	(.L_65 - .L_64)
.L_64:
        /*090c*/ 	.word	0x00000008
.L_65:


//--------------------- .nv.callgraph             --------------------------
	.section	.nv.callgraph,"",@"SHT_CUDA_CALLGRAPH"
	.align	4
	.sectionentsize	8
	.align		4
        /*0000*/ 	.word	0x00000000
	.align		4
        /*0004*/ 	.word	0xffffffff
	.align		4
        /*0008*/ 	.word	index@(_ZN7cutlass13device_kernelINS_4fmha6kernel36Sm100FmhaBwdKernelTmaWarpSpecializedIN4cute5tupleIJiiiiNS5_IJNS5_IJiiEEEiEEEEEENS_10bfloat16_tEfNS5_IJNS4_1CILi128EEESB_NSA_ILi64EEESC_EEENS1_10collective10CausalMaskILb1EEEEEEEvNT_6ParamsE)
	.align		4
        /*000c*/ 	.word	index@(__assertfail)
	.align		4
        /*0010*/ 	.word	0x00000000
	.align		4
        /*0014*/ 	.word	0xfffffffe
	.align		4
        /*0018*/ 	.word	0x00000000
	.align		4
        /*001c*/ 	.word	0xfffffffd
	.align		4
        /*0020*/ 	.word	0x00000000
	.align		4
        /*0024*/ 	.word	0xfffffffc


//--------------------- .nv.constant4             --------------------------
	.section	.nv.constant4,"a",@progbits
	.align	8
	.align		8
.nv.constant4:
        /*0000*/ 	.dword	__assertfail
	.align		8
        /*0008*/ 	.dword	__unnamed_1
	.align		8
        /*0010*/ 	.dword	__unnamed_2
	.align		8
        /*0018*/ 	.dword	__unnamed_3
	.align		8
        /*0020*/ 	.dword	__unnamed_4
	.align		8
        /*0028*/ 	.dword	_ZN39_INTERNAL_7c2c93e8_4_k_cu_a6d12d79_39394cuda3std3__45__cpo5beginE
	.align		8
        /*0030*/ 	.dword	_ZN39_INTERNAL_7c2c93e8_4_k_cu_a6d12d79_39394cuda3std3__45__cpo3endE
	.align		8
        /*0038*/ 	.dword	_ZN39_INTERNAL_7c2c93e8_4_k_cu_a6d12d79_39394cuda3std3__45__cpo6cbeginE
	.align		8
        /*0040*/ 	.dword	_ZN39_INTERNAL_7c2c93e8_4_k_cu_a6d12d79_39394cuda3std3__45__cpo4cendE
	.align		8
        /*0048*/ 	.dword	_ZN39_INTERNAL_7c2c93e8_4_k_cu_a6d12d79_39394cuda3std3__441_GLOBAL__N__7c2c93e8_4_k_cu_a6d12d79_39396ignoreE
	.align		8
        /*0050*/ 	.dword	_ZN39_INTERNAL_7c2c93e8_4_k_cu_a6d12d79_39394cuda3std3__419piecewise_constructE
	.align		8
        /*0058*/ 	.dword	_ZN39_INTERNAL_7c2c93e8_4_k_cu_a6d12d79_39394cuda3std3__48in_placeE
	.align		8
        /*0060*/ 	.dword	_ZN39_INTERNAL_7c2c93e8_4_k_cu_a6d12d79_39394cuda3std6ranges3__45__cpo4swapE
	.align		8
        /*0068*/ 	.dword	_ZN39_INTERNAL_7c2c93e8_4_k_cu_a6d12d79_39394cuda3std6ranges3__45__cpo9iter_moveE
	.align		8
        /*0070*/ 	.dword	_ZN39_INTERNAL_7c2c93e8_4_k_cu_a6d12d79_39394cute7productE
	.align		8
        /*0078*/ 	.dword	_ZN39_INTERNAL_7c2c93e8_4_k_cu_a6d12d79_39394cute1_E
	.align		8
        /*0080*/ 	.dword	$str$23
	.align		8
        /*0088*/ 	.dword	$str$24
	.align		8
        /*0090*/ 	.dword	$str$25
	.align		8
        /*0098*/ 	.dword	$str$26


//--------------------- .nv.constant2._ZN7cutlass13device_kernelINS_4fmha6kernel36Sm100FmhaBwdKernelTmaWarpSpecializedIN4cute5tupleIJiiiiNS5_IJNS5_IJiiEEEiEEEEEENS_10bfloat16_tEfNS5_IJNS4_1CILi128EEESB_NSA_ILi64EEESC_EEENS1_10collective10CausalMaskILb1EEEEEEEvNT_6ParamsE --------------------------
	.section	.nv.constant2._ZN7cutlass13device_kernelINS_4fmha6kernel36Sm100FmhaBwdKernelTmaWarpSpecializedIN4cute5tupleIJiiiiNS5_IJNS5_IJiiEEEiEEEEEENS_10bfloat16_tEfNS5_IJNS4_1CILi128EEESB_NSA_ILi64EEESC_EEENS1_10collective10CausalMaskILb1EEEEEEEvNT_6ParamsE,"a",@progbits
	.sectionflags	@""
	.align	4
.nv.constant2._ZN7cutlass13device_kernelINS_4fmha6kernel36Sm100FmhaBwdKernelTmaWarpSpecializedIN4cute5tupleIJiiiiNS5_IJNS5_IJiiEEEiEEEEEENS_10bfloat16_tEfNS5_IJNS4_1CILi128EEESB_NSA_ILi64EEESC_EEENS1_10collective10CausalMaskILb1EEEEEEEvNT_6ParamsE:
        /*0000*/ 	.byte	0xf0, 0x21, 0x00, 0x00, 0xc0, 0x37, 0x00, 0x00, 0x20, 0x76, 0x00, 0x00, 0x50, 0x76, 0x00, 0x00
        /*0010*/ 	.byte	0xb0, 0x69, 0x00, 0x00, 0x20, 0x76, 0x00, 0x00


//--------------------- .text._ZN7cutlass13device_kernelINS_4fmha6kernel36Sm100FmhaBwdKernelTmaWarpSpecializedIN4cute5tupleIJiiiiNS5_IJNS5_IJiiEEEiEEEEEENS_10bfloat16_tEfNS5_IJNS4_1CILi128EEESB_NSA_ILi64EEESC_EEENS1_10collective10CausalMaskILb1EEEEEEEvNT_6ParamsE --------------------------
	.section	.text._ZN7cutlass13device_kernelINS_4fmha6kernel36Sm100FmhaBwdKernelTmaWarpSpecializedIN4cute5tupleIJiiiiNS5_IJNS5_IJiiEEEiEEEEEENS_10bfloat16_tEfNS5_IJNS4_1CILi128EEESB_NSA_ILi64EEESC_EEENS1_10collective10CausalMaskILb1EEEEEEEvNT_6ParamsE,"ax",@progbits
	.align	128
.text._ZN7cutlass13device_kernelINS_4fmha6kernel36Sm100FmhaBwdKernelTmaWarpSpecializedIN4cute5tupleIJiiiiNS5_IJNS5_IJiiEEEiEEEEEENS_10bfloat16_tEfNS5_IJNS4_1CILi128EEESB_NSA_ILi64EEESC_EEENS1_10collective10CausalMaskILb1EEEEEEEvNT_6ParamsE:
        .type           _ZN7cutlass13device_kernelINS_4fmha6kernel36Sm100FmhaBwdKernelTmaWarpSpecializedIN4cute5tupleIJiiiiNS5_IJNS5_IJiiEEEiEEEEEENS_10bfloat16_tEfNS5_IJNS4_1CILi128EEESB_NSA_ILi64EEESC_EEENS1_10collective10CausalMaskILb1EEEEEEEvNT_6ParamsE,@function
        .size           _ZN7cutlass13device_kernelINS_4fmha6kernel36Sm100FmhaBwdKernelTmaWarpSpecializedIN4cute5tupleIJiiiiNS5_IJNS5_IJiiEEEiEEEEEENS_10bfloat16_tEfNS5_IJNS4_1CILi128EEESB_NSA_ILi64EEESC_EEENS1_10collective10CausalMaskILb1EEEEEEEvNT_6ParamsE,(.L_x_308 - _ZN7cutlass13device_kernelINS_4fmha6kernel36Sm100FmhaBwdKernelTmaWarpSpecializedIN4cute5tupleIJiiiiNS5_IJNS5_IJiiEEEiEEEEEENS_10bfloat16_tEfNS5_IJNS4_1CILi128EEESB_NSA_ILi64EEESC_EEENS1_10collective10CausalMaskILb1EEEEEEEvNT_6ParamsE)
        .other          _ZN7cutlass13device_kernelINS_4fmha6kernel36Sm100FmhaBwdKernelTmaWarpSpecializedIN4cute5tupleIJiiiiNS5_IJNS5_IJiiEEEiEEEEEENS_10bfloat16_tEfNS5_IJNS4_1CILi128EEESB_NSA_ILi64EEESC_EEENS1_10collective10CausalMaskILb1EEEEEEEvNT_6ParamsE,@"STO_CUDA_ENTRY STV_DEFAULT"
_ZN7cutlass13device_kernelINS_4fmha6kernel36Sm100FmhaBwdKernelTmaWarpSpecializedIN4cute5tupleIJiiiiNS5_IJNS5_IJiiEEEiEEEEEENS_10bfloat16_tEfNS5_IJNS4_1CILi128EEESB_NSA_ILi64EEESC_EEENS1_10collective10CausalMaskILb1EEEEEEEvNT_6ParamsE:
[----:B------:R-:W1:Y:S02]  /*0000*/  LDC R1, c[0x0][0x37c] ;  /* 0x0000df00ff017b82 */ /* 0x000e640000000800 */
[----:B-1----:R-:W-:Y:S01]  /*0010*/  IADD3 R1, PT, PT, R1, -0x8, RZ ;  /* 0xfffffff801017810 */ /* 0x002fe20007ffe0ff */
[----:B------:R-:W1:Y:S01]  /*0020*/  S2R R14, SR_TID.X ;  /* 0x00000000000e7919 */ /* 0x000e620000002100 */
[----:B------:R-:W-:Y:S01]  /*0030*/  IMAD.MOV.U32 R0, RZ, RZ, 0x33334444 ;  /* 0x33334444ff007424 */ /* 0x000fe200078e00ff */
[----:B------:R-:W-:Y:S02]  /*0040*/  ELECT P0, URZ, PT ;  /* 0x0000000000ff782f */ /* 0x000fe40003800000 */
[----:B------:R-:W-:Y:S01]  /*0050*/  LOP3.LUT R3, R3, 0xfffffffb, RZ, 0xc0, !PT ;  /* 0xfffffffb03037812 */ /* 0x000fe200078ec0ff */
[----:B------:R-:W-:Y:S01]  /*0060*/  BSSY.RECONVERGENT B0, `(.L_x_0) ;  /* 0x000002f000007945 */ /* 0x000fe20003800200 */
[----:B-1----:R-:W-:-:S05]  /*0070*/  SHF.R.U32.HI R5, RZ, 0x5, R14 ;  /* 0x00000005ff057819 */ /* 0x002fca000001160e */
[----:B------:R-:W1:Y:S02]  /*0080*/  SHFL.IDX PT, R100, R5, RZ, 0x1f ;  /* 0x00001fff05647589 */ /* 0x000e6400000e0000 */
[----:B-1----:R-:W-:-:S05]  /*0090*/  IMAD.SHL.U32 R2, R100, 0x4, RZ ;  /* 0x0000000464027824 */ /* 0x002fca00078e00ff */
[----:B------:R-:W-:Y:S01]  /*00a0*/  SHF.R.U64 R0, R0, R2, 0x123333 ;  /* 0x0012333300007419 */ /* 0x000fe20000001202 */
[----:B------:R-:W-:-:S03]  /*00b0*/  IMAD.MOV.U32 R2, RZ, RZ, R14 ;  /* 0x000000ffff027224 */ /* 0x000fc600078e000e */
[----:B------:R-:W-:-:S04]  /*00c0*/  LOP3.LUT R0, R0, 0x7, RZ, 0xc0, !PT ;  /* 0x0000000700007812 */ /* 0x000fc800078ec0ff */
[----:B------:R-:W-:-:S13]  /*00d0*/  ISETP.NE.OR P1, PT, R0, 0x1, !P0 ;  /* 0x000000010000780c */ /* 0x000fda0004725670 */
[----:B------:R-:W-:Y:S01]  /*00e0*/  @P1 LOP3.LUT R3, R3, 0x4, RZ, 0xfc, !PT ;  /* 0x0000000403031812 */ /* 0x000fe200078efcff */
[----:B------:R-:W-:Y:S06]  /*00f0*/  @P1 BRA `(.L_x_1) ;  /* 0x0000000000381947 */ /* 0x000fec0003800000 */
[----:B------:R-:W1:Y:S02]  /*0100*/  LDCU.64 UR4, c[0x0][0x348] ;  /* 0x00006900ff0477ac */ /* 0x000e640008000a00 */
[----:B-1----:R-:W-:Y:S02]  /*0110*/  UIADD3 UR10, UP3, UPT, UR4, 0x300, URZ ;  /* 0x00000300040a7890 */ /* 0x002fe4000ff7e0ff */
[----:B------:R-:W-:Y:S02]  /*0120*/  UIADD3 UR8, UP2, UPT, UR4, 0x100, URZ ;  /* 0x0000010004087890 */ /* 0x000fe4000ff5e0ff */
[----:B------:R-:W-:Y:S02]  /*0130*/  UIADD3 UR6, UP1, UPT, UR4, 0x200, URZ ;  /* 0x0000020004067890 */ /* 0x000fe4000ff3e0ff */
[----:B------:R-:W-:Y:S02]  /*0140*/  UIADD3 UR4, UP0, UPT, UR4, 0x400, URZ ;  /* 0x0000040004047890 */ /* 0x000fe4000ff1e0ff */
[----:B------:R-:W-:-:S02]  /*0150*/  UIADD3.X UR11, UPT, UPT, URZ, UR5, URZ, UP3, !UPT ;  /* 0x00000005ff0b7290 */ /* 0x000fc40009ffe4ff */
[----:B------:R-:W-:Y:S02]  /*0160*/  UIADD3.X UR9, UPT, UPT, URZ, UR5, URZ, UP2, !UPT ;  /* 0x00000005ff097290 */ /* 0x000fe400097fe4ff */
[----:B------:R-:W-:Y:S02]  /*0170*/  UIADD3.X UR7, UPT, UPT, URZ, UR5, URZ, UP1, !UPT ;  /* 0x00000005ff077290 */ /* 0x000fe40008ffe4ff */
[----:B------:R-:W-:-:S03]  /*0180*/  UIADD3.X UR5, UPT, UPT, URZ, UR5, URZ, UP0, !UPT ;  /* 0x00000005ff057290 */ /* 0x000fc600087fe4ff */
[----:B------:R1:W-:Y:S02]  /*0190*/  UTMACCTL.PF [UR10] ;  /* 0x000000000a0079b9 */ /* 0x0003e40008040000 */
[----:B------:R1:W-:Y:S02]  /*01a0*/  UTMACCTL.PF [UR8] ;  /* 0x00000000080079b9 */ /* 0x0003e40008040000 */
[----:B------:R1:W-:Y:S02]  /*01b0*/  UTMACCTL.PF [UR6] ;  /* 0x00000000060079b9 */ /* 0x0003e40008040000 */
[----:B------:R1:W-:Y:S02]  /*01c0*/  UTMACCTL.PF [UR4] ;  /* 0x00000000040079b9 */ /* 0x0003e40008040000 */
[----:B-1----:R-:W-:Y:S05]  /*01d0*/  BRA `(.L_x_2) ;  /* 0x0000000000287947 */ /* 0x002fea0003800000 */
.L_x_1:
[----:B------:R-:W-:-:S13]  /*01e0*/  ISETP.NE.AND P0, PT, R0, 0x2, PT ;  /* 0x000000020000780c */ /* 0x000fda0003f05270 */
[----:B------:R-:W-:Y:S05]  /*01f0*/  @!P0 BRA `(.L_x_3) ;  /* 0x00000000003c8947 */ /* 0x000fea0003800000 */
[----:B------:R-:W-:Y:S02]  /*0200*/  ISETP.NE.AND P0, PT, R0, 0x1, PT ;  /* 0x000000010000780c */ /* 0x000fe40003f05270 */
[----:B------:R-:W-:Y:S02]  /*0210*/  PLOP3.LUT P1, PT, PT, PT, PT, 0x80, 0x8 ;  /* 0x000000000008781c */ /* 0x000fe40003f2f070 */
[----:B------:R-:W-:Y:S02]  /*0220*/  LOP3.LUT R3, R3, 0xfffffffd, RZ, 0xc0, !PT ;  /* 0xfffffffd03037812 */ /* 0x000fe400078ec0ff */
[----:B------:R-:W-:Y:S02]  /*0230*/  PLOP3.LUT P3, PT, PT, PT, PT, 0x80, 0x8 ;  /* 0x000000000008781c */ /* 0x000fe40003f6f070 */
[----:B------:R-:W-:Y:S02]  /*0240*/  PLOP3.LUT P2, PT, PT, PT, PT, 0x8, 0x80 ;  /* 0x000000000080781c */ /* 0x000fe40003f4e170 */
[----:B------:R-:W-:-:S05]  /*0250*/  PLOP3.LUT P5, PT, PT, PT, PT, 0x80, 0x8 ;  /* 0x000000000008781c */ /* 0x000fca0003faf070 */
[----:B------:R-:W-:Y:S01]  /*0260*/  @P1 LOP3.LUT R3, R3, 0x2, RZ, 0xfc, !PT ;  /* 0x0000000203031812 */ /* 0x000fe200078efcff */
[----:B------:R-:W-:Y:S07]  /*0270*/  @P0 BRA `(.L_x_4) ;  /* 0x0000000000340947 */ /* 0x000fee0003800000 */
.L_x_2:
[----:B------:R-:W-:Y:S02]  /*0280*/  PLOP3.LUT P0, PT, PT, PT, PT, 0x8, 0x80 ;  /* 0x000000000080781c */ /* 0x000fe40003f0e170 */
[----:B------:R-:W-:Y:S02]  /*0290*/  LOP3.LUT R3, R3, 0xfffffffd, RZ, 0xc0, !PT ;  /* 0xfffffffd03037812 */ /* 0x000fe400078ec0ff */
[----:B------:R-:W-:Y:S02]  /*02a0*/  PLOP3.LUT P3, PT, PT, PT, PT, 0x80, 0x8 ;  /* 0x000000000008781c */ /* 0x000fe40003f6f070 */
[----:B------:R-:W-:Y:S02]  /*02b0*/  PLOP3.LUT P2, PT, PT, PT, PT, 0x8, 0x80 ;  /* 0x000000000080781c */ /* 0x000fe40003f4e170 */
[----:B------:R-:W-:-:S05]  /*02c0*/  PLOP3.LUT P5, PT, PT, PT, PT, 0x8, 0x80 ;  /* 0x000000000080781c */ /* 0x000fca0003fae170 */
[----:B------:R-:W-:Y:S01]  /*02d0*/  @P0 LOP3.LUT R3, R3, 0x2, RZ, 0xfc, !PT ;  /* 0x0000000203030812 */ /* 0x000fe200078efcff */
[----:B------:R-:W-:Y:S05]  /*02e0*/  BRA `(.L_x_4) ;  /* 0x0000000000187947 */ /* 0x000fea0003800000 */
.L_x_3:
[----:B------:R-:W-:Y:S02]  /*02f0*/  PLOP3.LUT P0, PT, PT, PT, PT, 0x80, 0x8 ;  /* 0x000000000008781c */ /* 0x000fe40003f0f070 */
[----:B------:R-:W-:Y:S02]  /*0300*/  LOP3.LUT R3, R3, 0xfffffffd, RZ, 0xc0, !PT ;  /* 0xfffffffd03037812 */ /* 0x000fe400078ec0ff */
[----:B------:R-:W-:Y:S02]  /*0310*/  PLOP3.LUT P3, PT, PT, PT, PT, 0x8, 0x80 ;  /* 0x000000000080781c */ /* 0x000fe40003f6e170 */
[----:B------:R-:W-:Y:S02]  /*0320*/  PLOP3.LUT P2, PT, PT, PT, PT, 0x80, 0x8 ;  /* 0x000000000008781c */ /* 0x000fe40003f4f070 */
[----:B------:R-:W-:-:S05]  /*0330*/  PLOP3.LUT P5, PT, PT, PT, PT, 0x8, 0x80 ;  /* 0x000000000080781c */ /* 0x000fca0003fae170 */
[----:B------:R-:W-:-:S08]  /*0340*/  @P0 LOP3.LUT R3, R3, 0x2, RZ, 0xfc, !PT ;  /* 0x0000000203030812 */ /* 0x000fd000078efcff */
.L_x_4:
[----:B------:R-:W-:Y:S05]  /*0350*/  BSYNC.RECONVERGENT B0 ;  /* 0x0000000000007941 */ /* 0x000fea0003800200 */
.L_x_0:
[----:B------:R-:W1:Y:S01]  /*0360*/  SHFL.IDX PT, R4, R5, RZ, 0x1f ;  /* 0x00001fff05047589 */ /* 0x000e6200000e0000 */
[----:B------:R-:W-:Y:S02]  /*0370*/  ISETP.NE.AND P0, PT, R0, 0x2, PT ;  /* 0x000000020000780c */ /* 0x000fe40003f05270 */
[----:B-1----:R-:W-:-:S13]  /*0380*/  ISETP.NE.AND P1, PT, R4, RZ, PT ;  /* 0x000000ff0400720c */ /* 0x002fda0003f25270 */
[----:B------:R-:W-:Y:S05]  /*0390*/  @P1 BRA `(.L_x_5) ;  /* 0x0000000000381947 */ /* 0x000fea0003800000 */
[----:B------:R-:W1:Y:S01]  /*03a0*/  S2UR UR4, SR_CgaCtaId ;  /* 0x00000000000479c3 */ /* 0x000e620000008800 */
[----:B------:R-:W-:Y:S01]  /*03b0*/  UMOV UR5, 0x400 ;  /* 0x0000040000057882 */ /* 0x000fe20000000000 */
[----:B------:R-:W-:Y:S01]  /*03c0*/  UMOV UR6, 0x1 ;  /* 0x0000000100067882 */ /* 0x000fe20000000000 */
[----:B------:R-:W-:Y:S01]  /*03d0*/  ELECT P1, URZ, PT ;  /* 0x0000000000ff782f */ /* 0x000fe20003820000 */
[----:B------:R-:W-:-:S04]  /*03e0*/  UIADD3 UR6, UPT, UPT, -UR6, 0x100000, URZ ;  /* 0x0010000006067890 */ /* 0x000fc8000fffe1ff */
[----:B------:R-:W-:Y:S02]  /*03f0*/  USHF.L.U32 UR7, UR6, 0xb, URZ ;  /* 0x0000000b06077899 */ /* 0x000fe400080006ff */
[----:B------:R-:W-:Y:S02]  /*0400*/  USHF.L.U32 UR6, UR6, 0x1, URZ ;  /* 0x0000000106067899 */ /* 0x000fe400080006ff */
[----:B-1----:R-:W-:Y:S01]  /*0410*/  ULEA UR4, UR4, UR5, 0x18 ;  /* 0x0000000504047291 */ /* 0x002fe2000f8ec0ff */
[----:B------:R-:W1:Y:S11]  /*0420*/  FENCE.VIEW.ASYNC.S ;  /* 0x00000000000073c6 */ /* 0x000e760000000000 */
[----:B-1----:R1:W2:Y:S01]  /*0430*/  SYNCS.EXCH.64 URZ, [UR4+0x24800], UR6 ;  /* 0x0248000604ff75b2 */ /* 0x0022a20008000100 */
[----:B------:R1:W3:Y:S01]  /*0440*/  SYNCS.EXCH.64 URZ, [UR4+0x24810], UR6 ;  /* 0x0248100604ff75b2 */ /* 0x0002e20008000100 */
[----:B------:R1:W4:Y:S01]  /*0450*/  SYNCS.EXCH.64 URZ, [UR4+0x24808], UR6 ;  /* 0x0248080604ff75b2 */ /* 0x0003220008000100 */
[----:B------:R1:W1:Y:S01]  /*0460*/  SYNCS.EXCH.64 URZ, [UR4+0x24818], UR6 ;  /* 0x0248180604ff75b2 */ /* 0x0002620008000100 */
[----:B------:R-:W-:Y:S01]  /*0470*/  NOP ;  /* 0x0000000000007918 */ /* 0x000fe20000000000 */
.L_x_5:
[----:B------:R-:W-:Y:S01]  /*0480*/  NOP ;  /* 0x0000000000007918 */ /* 0x000fe20000000000 */
[----:B------:R-:W-:Y:S05]  /*0490*/  @!P0 BRA `(.L_x_6) ;  /* 0x0000000000288947 */ /* 0x000fea0003800000 */
[----:B------:R-:W-:Y:S01]  /*04a0*/  ISETP.NE.AND P0, PT, R0, 0x1, PT ;  /* 0x000000010000780c */ /* 0x000fe20003f05270 */
[----:B------:R-:W-:Y:S02]  /*04b0*/  UPLOP3.LUT UP0, UPT, UPT, UPT, UPT, 0x80, 0x8 ;  /* 0x000000000008789c */ /* 0x000fe40003f0f070 */
[----:B------:R-:W-:Y:S02]  /*04c0*/  UPLOP3.LUT UP4, UPT, UPT, UPT, UPT, 0x40, 0x4 ;  /* 0x000000000004789c */ /* 0x000fe40003f8e870 */
[----:B------:R-:W-:Y:S02]  /*04d0*/  UPLOP3.LUT UP3, UPT, UPT, UPT, UPT, 0x80, 0x8 ;  /* 0x000000000008789c */ /* 0x000fe40003f6f070 */
[----:B------:R-:W-:-:S06]  /*04e0*/  UPLOP3.LUT UP2, UPT, UPT, UPT, UPT, 0x80, 0x8 ;  /* 0x000000000008789c */ /* 0x000fcc0003f4f070 */
[----:B------:R-:W-:Y:S05]  /*04f0*/  @P0 BRA `(.L_x_7) ;  /* 0x0000000000200947 */ /* 0x000fea0003800000 */
[----:B------:R-:W-:Y:S02]  /*0500*/  UPLOP3.LUT UP4, UPT, UPT, UPT, UPT, 0x40, 0x4 ;  /* 0x000000000004789c */ /* 0x000fe40003f8e870 */
[----:B------:R-:W-:Y:S02]  /*0510*/  UPLOP3.LUT UP3, UPT, UPT, UPT, UPT, 0x40, 0x4 ;  /* 0x000000000004789c */ /* 0x000fe40003f6e870 */
[----:B------:R-:W-:Y:S01]  /*0520*/  UPLOP3.LUT UP2, UPT, UPT, UPT, UPT, 0x40, 0x4 ;  /* 0x000000000004789c */ /* 0x000fe20003f4e870 */
[----:B------:R-:W-:Y:S05]  /*0530*/  BRA `(.L_x_7) ;  /* 0x0000000000107947 */ /* 0x000fea0003800000 */
.L_x_6:
[----:B------:R-:W-:Y:S02]  /*0540*/  UPLOP3.LUT UP0, UPT, UPT, UPT, UPT, 0x40, 0x4 ;  /* 0x000000000004789c */ /* 0x000fe40003f0e870 */
[----:B------:R-:W-:Y:S02]  /*0550*/  UPLOP3.LUT UP4, UPT, UPT, UPT, UPT, 0x80, 0x8 ;  /* 0x000000000008789c */ /* 0x000fe40003f8f070 */
[----:B------:R-:W-:Y:S02]  /*0560*/  UPLOP3.LUT UP3, UPT, UPT, UPT, UPT, 0x40, 0x4 ;  /* 0x000000000004789c */ /* 0x000fe40003f6e870 */
[----:B------:R-:W-:Y:S02]  /*0570*/  UPLOP3.LUT UP2, UPT, UPT, UPT, UPT, 0x80, 0x8 ;  /* 0x000000000008789c */ /* 0x000fe40003f4f070 */
.L_x_7:
[----:B------:R-:W5:Y:S02]  /*0580*/  SHFL.IDX PT, R4, R5, RZ, 0x1f ;  /* 0x00001fff05047589 */ /* 0x000f6400000e0000 */
[----:B-----5:R-:W-:-:S13]  /*0590*/  ISETP.NE.AND P0, PT, R4, 0x1, PT ;  /* 0x000000010400780c */ /* 0x020fda0003f05270 */
[----:B------:R-:W-:Y:S05]  /*05a0*/  @P0 BRA `(.L_x_8) ;  /* 0x0000000000300947 */ /* 0x000fea0003800000 */
[----:B-1----:R-:W1:Y:S01]  /*05b0*/  S2UR UR4, SR_CgaCtaId ;  /* 0x00000000000479c3 */ /* 0x002e620000008800 */
[----:B------:R-:W-:Y:S01]  /*05c0*/  UMOV UR6, 0x400 ;  /* 0x0000040000067882 */ /* 0x000fe20000000000 */
[----:B------:R-:W-:Y:S01]  /*05d0*/  UMOV UR5, 0x1 ;  /* 0x0000000100057882 */ /* 0x000fe20000000000 */
[----:B------:R-:W-:Y:S01]  /*05e0*/  ELECT P0, URZ, PT ;  /* 0x0000000000ff782f */ /* 0x000fe20003800000 */
[----:B-1----:R-:W-:Y:S02]  /*05f0*/  ULEA UR6, UR4, UR6, 0x18 ;  /* 0x0000000604067291 */ /* 0x002fe4000f8ec0ff */
[----:B------:R-:W-:-:S04]  /*0600*/  UIADD3 UR4, UPT, UPT, -UR5, 0x100000, URZ ;  /* 0x0010000005047890 */ /* 0x000fc8000fffe1ff */
[----:B------:R-:W-:Y:S02]  /*0610*/  USHF.L.U32 UR5, UR4, 0xb, URZ ;  /* 0x0000000b04057899 */ /* 0x000fe400080006ff */
[----:B------:R-:W-:Y:S01]  /*0620*/  USHF.L.U32 UR4, UR4, 0x1, URZ ;  /* 0x0000000104047899 */ /* 0x000fe200080006ff */
[----:B------:R-:W1:Y:S11]  /*0630*/  FENCE.VIEW.ASYNC.S ;  /* 0x00000000000073c6 */ /* 0x000e760000000000 */
[----:B-1----:R1:W1:Y:S01]  /*0640*/  SYNCS.EXCH.64 URZ, [UR6+0x24820], UR4 ;  /* 0x0248200406ff75b2 */ /* 0x0022620008000100 */
[----:B------:R1:W1:Y:S01]  /*0650*/  SYNCS.EXCH.64 URZ, [UR6+0x24828], UR4 ;  /* 0x0248280406ff75b2 */ /* 0x0002620008000100 */
[----:B------:R-:W-:Y:S01]  /*0660*/  NOP ;  /* 0x0000000000007918 */ /* 0x000fe20000000000 */
.L_x_8:
[----:B------:R-:W5:Y:S01]  /*0670*/  SHFL.IDX PT, R4, R5, RZ, 0x1f ;  /* 0x00001fff05047589 */ /* 0x000f6200000e0000 */
[----:B------:R-:W-:Y:S01]  /*0680*/  NOP ;  /* 0x0000000000007918 */ /* 0x000fe20000000000 */
[----:B-----5:R-:W-:-:S13]  /*0690*/  ISETP.NE.AND P0, PT, R4, 0x2, PT ;  /* 0x000000020400780c */ /* 0x020fda0003f05270 */
[----:B------:R-:W-:Y:S05]  /*06a0*/  @P0 BRA `(.L_x_9) ;  /* 0x0000000000400947 */ /* 0x000fea0003800000 */
[----:B-1----:R-:W1:Y:S01]  /*06b0*/  S2UR UR4, SR_CgaCtaId ;  /* 0x00000000000479c3 */ /* 0x002e620000008800 */
[----:B------:R-:W-:Y:S01]  /*06c0*/  UMOV UR5, 0x400 ;  /* 0x0000040000057882 */ /* 0x000fe20000000000 */
[----:B------:R-:W-:Y:S01]  /*06d0*/  UMOV UR8, 0x20 ;  /* 0x0000002000087882 */ /* 0x000fe20000000000 */
[----:B------:R-:W-:Y:S01]  /*06e0*/  UMOV UR6, 0x100 ;  /* 0x0000010000067882 */ /* 0x000fe20000000000 */
[----:B------:R-:W-:-:S04]  /*06f0*/  UIADD3 UR8, UPT, UPT, -UR8, 0x100000, URZ ;  /* 0x0010000008087890 */ /* 0x000fc8000fffe1ff */
[----:B------:R-:W-:Y:S02]  /*0700*/  USHF.L.U32 UR9, UR8, 0xb, URZ ;  /* 0x0000000b08097899 */ /* 0x000fe400080006ff */
[----:B------:R-:W-:Y:S02]  /*0710*/  USHF.L.U32 UR8, UR8, 0x1, URZ ;  /* 0x0000000108087899 */ /* 0x000fe400080006ff */
[----:B------:R-:W-:-:S04]  /*0720*/  UIADD3 UR6, UPT, UPT, -UR6, 0x100000, URZ ;  /* 0x0010000006067890 */ /* 0x000fc8000fffe1ff */
[----:B------:R-:W-:Y:S02]  /*0730*/  USHF.L.U32 UR7, UR6, 0xb, URZ ;  /* 0x0000000b06077899 */ /* 0x000fe400080006ff */
[----:B------:R-:W-:Y:S01]  /*0740*/  USHF.L.U32 UR6, UR6, 0x1, URZ ;  /* 0x0000000106067899 */ /* 0x000fe200080006ff */
[----:B------:R-:W-:Y:S01]  /*0750*/  ELECT P0, URZ, PT ;  /* 0x0000000000ff782f */ /* 0x000fe20003800000 */
[----:B-1----:R-:W-:Y:S01]  /*0760*/  ULEA UR4, UR4, UR5, 0x18 ;  /* 0x0000000504047291 */ /* 0x002fe2000f8ec0ff */
[----:B------:R-:W1:Y:S11]  /*0770*/  FENCE.VIEW.ASYNC.S ;  /* 0x00000000000073c6 */ /* 0x000e760000000000 */
[----:B-1----:R1:W1:Y:S01]  /*0780*/  SYNCS.EXCH.64 URZ, [UR4+0x24830], UR8 ;  /* 0x0248300804ff75b2 */ /* 0x0022620008000100 */
[----:B------:R1:W1:Y:S01]  /*0790*/  SYNCS.EXCH.64 URZ, [UR4+0x24838], UR6 ;  /* 0x0248380604ff75b2 */ /* 0x0002620008000100 */
[----:B------:R-:W-:Y:S01]  /*07a0*/  NOP ;  /* 0x0000000000007918 */ /* 0x000fe20000000000 */
.L_x_9:
        /* <DEDUP_REMOVED lines=20> */
.L_x_10:
        /* <DEDUP_REMOVED lines=20> */
.L_x_11:
        /* <DEDUP_REMOVED lines=20> */
.L_x_12:
        /* <DEDUP_REMOVED lines=20> */
.L_x_13:
        /* <DEDUP_REMOVED lines=20> */
.L_x_14:
        /* <DEDUP_REMOVED lines=20> */
.L_x_15:
        /* <DEDUP_REMOVED lines=19> */
[----:B------:R1:W1:Y:S01]  /*1060*/  SYNCS.EXCH.64 URZ, [UR4+0x248a8], UR8 ;  /* 0x0248a80804ff75b2 */ /* 0x0002620008000100 */
[----:B------:R1:W1:Y:S01]  /*1070*/  SYNCS.EXCH.64 URZ, [UR4+0x248b8], UR6 ;  /* 0x0248b80604ff75b2 */ /* 0x0002620008000100 */
[----:B------:R-:W-:Y:S01]  /*1080*/  NOP ;  /* 0x0000000000007918 */ /* 0x000fe20000000000 */
.L_x_16:
[----:B------:R-:W5:Y:S01]  /*1090*/  LDC.64 R4, c[0x0][0x380] ;  /* 0x0000e000ff047b82 */ /* 0x000f620000000a00 */
[----:B------:R-:W-:-:S07]  /*10a0*/  NOP ;  /* 0x0000000000007918 */ /* 0x000fce0000000000 */
[----:B-1----:R-:W1:Y:S08]  /*10b0*/  S2UR UR4, SR_CTAID.X ;  /* 0x00000000000479c3 */ /* 0x002e700000002500 */
[----:B------:R-:W1:Y:S01]  /*10c0*/  S2UR UR13, SR_CTAID.Y ;  /* 0x00000000000d79c3 */ /* 0x000e620000002600 */
[----:B-----5:R-:W-:-:S07]  /*10d0*/  VIADD R7, R4, 0x7f ;  /* 0x0000007f04077836 */ /* 0x020fce0000000000 */
[----:B------:R-:W2:Y:S01]  /*10e0*/  S2UR UR14, SR_CTAID.Z ;  /* 0x00000000000e79c3 */ /* 0x000ea20000002700 */
[----:B------:R-:W-:Y:S01]  /*10f0*/  SHF.R.S32.HI R6, RZ, 0x1f, R7 ;  /* 0x0000001fff067819 */ /* 0x000fe20000011407 */
[----:B-1----:R-:W-:-:S03]  /*1100*/  USHF.L.U32 UR19, UR4, 0x7, URZ ;  /* 0x0000000704137899 */ /* 0x002fc600080006ff */
[----:B------:R-:W-:Y:S01]  /*1110*/  LEA.HI R6, R6, R7, RZ, 0x7 ;  /* 0x0000000706067211 */ /* 0x000fe200078f38ff */
[----:B------:R-:W-:-:S03]  /*1120*/  ULOP3.LUT UR4, UR4, 0x1ffffff, URZ, 0xc0, !UPT ;  /* 0x01ffffff04047892 */ /* 0x000fc6000f8ec0ff */
[----:B------:R-:W-:Y:S01]  /*1130*/  SHF.R.S32.HI R8, RZ, 0x7, R6 ;  /* 0x00000007ff087819 */ /* 0x000fe20000011406 */
[----:B--234-:R-:W-:Y:S08]  /*1140*/  BAR.SYNC.DEFER_BLOCKING 0x0 ;  /* 0x0000000000007b1d */ /* 0x01cff00000010000 */
[----:B------:R-:W-:Y:S01]  /*1150*/  BAR.SYNC.DEFER_BLOCKING 0x0 ;  /* 0x0000000000007b1d */ /* 0x000fe20000010000 */
[----:B------:R-:W-:Y:S01]  /*1160*/  ISETP.LE.U32.AND P0, PT, R5, UR19, PT ;  /* 0x0000001305007c0c */ /* 0x000fe2000bf03070 */
[----:B------:R-:W-:-:S04]  /*1170*/  IMAD.U32 R74, RZ, RZ, UR4 ;  /* 0x00000004ff4a7e24 */ /* 0x000fc8000f8e00ff */
[----:B------:R1:W-:Y:S08]  /*1180*/  STL [R1+0x4], R8 ;  /* 0x0000040801007387 */ /* 0x0003f00000100800 */
[----:B------:R-:W-:Y:S05]  /*1190*/  @P0 EXIT ;  /* 0x000000000000094d */ /* 0x000fea0003800000 */
[----:B------:R-:W2:Y:S01]  /*11a0*/  LDCU UR4, c[0x0][0x390] ;  /* 0x00007200ff0477ac */ /* 0x000ea20008000800 */
[----:B------:R-:W-:Y:S01]  /*11b0*/  IADD3 R5, PT, PT, R8, -R74, RZ ;  /* 0x8000004a08057210 */ /* 0x000fe20007ffe0ff */
[----:B------:R-:W3:Y:S04]  /*11c0*/  LDCU.64 UR22, c[0x0][0x358] ;  /* 0x00006b00ff1677ac */ /* 0x000ee80008000a00 */
[----:B--2---:R-:W-:-:S05]  /*11d0*/  IMAD R6, R5, UR4, RZ ;  /* 0x0000000405067c24 */ /* 0x004fca000f8e02ff */
[----:B------:R2:W-:Y:S01]  /*11e0*/  STL [R1], R6 ;  /* 0x0000000601007387 */ /* 0x0005e20000100800 */
[----:B------:R-:W-:-:S13]  /*11f0*/  ISETP.GT.AND P0, PT, R6, RZ, PT ;  /* 0x000000ff0600720c */ /* 0x000fda0003f04270 */
[----:B---3--:R-:W-:Y:S05]  /*1200*/  @P0 BRA `(.L_x_17) ;  /* 0x0000000c00d80947 */ /* 0x008fea0003800000 */
[----:B------:R-:W3:Y:S01]  /*1210*/  LDC R14, c[0x0][0x360] ;  /* 0x0000d800ff0e7b82 */ /* 0x000ee20000000800 */
[----:B------:R-:W4:Y:S01]  /*1220*/  LDCU.64 UR4, c[0x0][0x988] ;  /* 0x00013100ff0477ac */ /* 0x000f220008000a00 */
[----:B------:R-:W-:Y:S01]  /*1230*/  MOV R4, 0x1320 ;  /* 0x0000132000047802 */ /* 0x000fe20000000f00 */
[----:B------:R-:W5:Y:S01]  /*1240*/  LDCU.64 UR6, c[0x0][0x9a0] ;  /* 0x00013400ff0677ac */ /* 0x000f620008000a00 */
[----:B------:R-:W1:Y:S01]  /*1250*/  LDCU UR8, c[0x0][0x990] ;  /* 0x00013200ff0877ac */ /* 0x000e620008000800 */
[----:B------:R-:W1:Y:S01]  /*1260*/  LDCU UR9, c[0x0][0x9a8] ;  /* 0x00013500ff0977ac */ /* 0x000e620008000800 */
[----:B----4-:R-:W-:Y:S02]  /*1270*/  UIMAD UR5, UR13, UR5, URZ ;  /* 0x000000050d0572a4 */ /* 0x010fe4000f8e02ff */
[----:B-----5:R-:W-:Y:S01]  /*1280*/  UIMAD UR13, UR13, UR7, URZ ;  /* 0x000000070d0d72a4 */ /* 0x020fe2000f8e02ff */
[----:B---3--:R-:W-:Y:S01]  /*1290*/  IMAD.IADD R0, R2, 0x1, R14 ;  /* 0x0000000102007824 */ /* 0x008fe200078e020e */
[----:B------:R-:W-:Y:S01]  /*12a0*/  UIMAD UR5, UR19, UR4, UR5 ;  /* 0x00000004130572a4 */ /* 0x000fe2000f8e0205 */
[----:B--2---:R-:W-:Y:S01]  /*12b0*/  LOP3.LUT R6, R14, 0xffff, RZ, 0xc0, !PT ;  /* 0x0000ffff0e067812 */ /* 0x004fe200078ec0ff */
[----:B------:R-:W-:-:S02]  /*12c0*/  UIMAD UR13, UR19, UR6, UR13 ;  /* 0x00000006130d72a4 */ /* 0x000fc4000f8e020d */
[----:B------:R-:W-:Y:S01]  /*12d0*/  LOP3.LUT R0, R0, 0x1fff, RZ, 0x3c, !PT ;  /* 0x00001fff00007812 */ /* 0x000fe200078e3cff */
[----:B-1----:R-:W-:Y:S02]  /*12e0*/  UIMAD UR5, UR14, UR8, UR5 ;  /* 0x000000080e0572a4 */ /* 0x002fe4000f8e0205 */
[----:B------:R-:W-:Y:S01]  /*12f0*/  UIMAD UR14, UR14, UR9, UR13 ;  /* 0x000000090e0e72a4 */ /* 0x000fe2000f8e020d */
[----:B------:R-:W-:-:S11]  /*1300*/  LOP3.LUT R0, R0, 0xffff, RZ, 0xc0, !PT ;  /* 0x0000ffff00007812 */ /* 0x000fd600078ec0ff */
[----:B------:R-:W-:Y:S05]  /*1310*/  CALL.REL.NOINC `($__internal_3_$__cuda_sm20_div_u16) ;  /* 0x000000fc00707944 */ /* 0x000fea0003c00000 */
[----:B------:R-:W-:Y:S01]  /*1320*/  LOP3.LUT R16, R16, 0x3, RZ, 0xc0, !PT ;  /* 0x0000000310107812 */ /* 0x000fe200078ec0ff */
[----:B------:R-:W1:Y:S01]  /*1330*/  LDCU UR4, c[0x0][0x388] ;  /* 0x00007100ff0477ac */ /* 0x000e620008000800 */
[----:B------:R-:W-:Y:S01]  /*1340*/  BSSY.RECONVERGENT B1, `(.L_x_18) ;  /* 0x000001d000017945 */ /* 0x000fe20003800200 */
[----:B------:R-:W-:Y:S01]  /*1350*/  IMAD.MOV.U32 R6, RZ, RZ, R2 ;  /* 0x000000ffff067224 */ /* 0x000fe200078e0002 */
[----:B------:R-:W-:-:S13]  /*1360*/  ISETP.NE.AND P0, PT, R16, 0x2, PT ;  /* 0x000000021000780c */ /* 0x000fda0003f05270 */
[----:B------:R-:W-:Y:S05]  /*1370*/  @!P0 BRA `(.L_x_19) ;  /* 0x0000000000648947 */ /* 0x000fea0003800000 */
[----:B------:R-:W2:Y:S01]  /*1380*/  LDC R5, c[0x0][0x384] ;  /* 0x0000e100ff057b82 */ /* 0x000ea20000000800 */
[----:B------:R-:W-:Y:S01]  /*1390*/  HFMA2 R7, -RZ, RZ, 0, 0 ;  /* 0x00000000ff077431 */ /* 0x000fe200000001ff */
[----:B------:R-:W-:-:S07]  /*13a0*/  MOV R6, R2 ;  /* 0x0000000200067202 */ /* 0x000fce0000000f00 */
.L_x_22:
[----:B------:R-:W-:Y:S01]  /*13b0*/  LOP3.LUT R3, R6, 0x7f, RZ, 0xc0, !PT ;  /* 0x0000007f06037812 */ /* 0x000fe200078ec0ff */
[----:B------:R-:W-:Y:S01]  /*13c0*/  VIADD R7, R7, 0x1 ;  /* 0x0000000107077836 */ /* 0x000fe20000000000 */
[----:B------:R-:W-:Y:S03]  /*13d0*/  BSSY.RECONVERGENT B0, `(.L_x_20) ;  /* 0x0000011000007945 */ /* 0x000fe60003800200 */
[----:B------:R-:W-:Y:S01]  /*13e0*/  VIADD R4, R3, UR19 ;  /* 0x0000001303047c36 */ /* 0x000fe20008000000 */
[----:B------:R-:W-:Y:S04]  /*13f0*/  LOP3.LUT R0, R7, R16, RZ, 0x3c, !PT ;  /* 0x0000001007007212 */ /* 0x000fe800078e3cff */
[----:B--2---:R-:W-:Y:S02]  /*1400*/  ISETP.GE.U32.AND P0, PT, R4, R5, PT ;  /* 0x000000050400720c */ /* 0x004fe40003f06070 */
[----:B------:R-:W-:Y:S11]  /*1410*/  ISETP.NE.AND P2, PT, R0, 0x2, PT ;  /* 0x000000020000780c */ /* 0x000ff60003f45270 */
[----:B------:R-:W-:Y:S05]  /*1420*/  @P0 BRA `(.L_x_21) ;  /* 0x00000000002c0947 */ /* 0x000fea0003800000 */
[----:B------:R-:W-:Y:S04]  /*1430*/  SHF.R.U32.HI R0, RZ, 0x7, R6 ;  /* 0x00000007ff007819 */ /* 0x000fe80000011606 */
[----:B-1----:R-:W-:Y:S11]  /*1440*/  ISETP.GE.AND P0, PT, R0, UR4, PT ;  /* 0x0000000400007c0c */ /* 0x002ff6000bf06270 */
[----:B------:R-:W-:Y:S02]  /*1450*/  @!UPT UIADD3 URZ, UPT, UPT, URZ, URZ, URZ ;  /* 0x000000fffffff290 */ /* 0x000fe4000fffe0ff */
[----:B------:R-:W1:Y:S08]  /*1460*/  @!P0 LDC R4, c[0x0][0x988] ;  /* 0x00026200ff048b82 */ /* 0x000e700000000800 */
[----:B------:R-:W2:Y:S01]  /*1470*/  @!P0 LDC.64 R8, c[0x0][0x980] ;  /* 0x00026000ff088b82 */ /* 0x000ea20000000a00 */
[----:B-1----:R-:W-:Y:S05]  /*1480*/  @!P0 IMAD R0, R3, R4, R0 ;  /* 0x0000000403008224 */ /* 0x002fea00078e0200 */
[C---:B------:R-:W-:Y:S04]  /*1490*/  @!P0 IADD3 R3, P1, PT, R0.reuse, UR5, RZ ;  /* 0x0000000500038c10 */ /* 0x040fe8000ff3e0ff */
[----:B------:R-:W-:Y:S02]  /*14a0*/  @!P0 LEA.HI.X.SX32 R0, R0, RZ, 0x1, P1 ;  /* 0x000000ff00008211 */ /* 0x000fe400008f0eff */
[C---:B--2---:R-:W-:Y:S04]  /*14b0*/  @!P0 LEA R8, P1, R3.reuse, R8, 0x1 ;  /* 0x0000000803088211 */ /* 0x044fe800078208ff */
[----:B------:R-:W-:Y:S05]  /*14c0*/  @!P0 LEA.HI.X R9, R3, R9, R0, 0x1, P1 ;  /* 0x0000000903098211 */ /* 0x000fea00008f0c00 */
[----:B------:R2:W-:Y:S04]  /*14d0*/  @!P0 STG.E.U16 desc[UR22][R8.64], RZ ;  /* 0x000000ff08008986 */ /* 0x0005e8000c101516 */
.L_x_21:
[----:B-1----:R-:W-:Y:S05]  /*14e0*/  BSYNC.RECONVERGENT B0 ;  /* 0x0000000000007941 */ /* 0x002fea0003800200 */
.L_x_20:
[----:B------:R-:W-:Y:S01]  /*14f0*/  IADD3 R6, PT, PT, R14, R6, RZ ;  /* 0x000000060e067210 */ /* 0x000fe20007ffe0ff */
[----:B------:R-:W-:Y:S06]  /*1500*/  @P2 BRA `(.L_x_22) ;  /* 0xfffffffc00a82947 */ /* 0x000fec000383ffff */
.L_x_19:
[----:B-1----:R-:W-:Y:S05]  /*1510*/  BSYNC.RECONVERGENT B1 ;  /* 0x0000000000017941 */ /* 0x002fea0003800200 */
.L_x_18:
[----:B------:R-:W1:Y:S01]  /*1520*/  LDC R17, c[0x0][0x384] ;  /* 0x0000e100ff117b82 */ /* 0x000e620000000800 */
[----:B------:R-:W-:Y:S01]  /*1530*/  BSSY.RECONVERGENT B1, `(.L_x_23) ;  /* 0x0000052000017945 */ /* 0x000fe20003800200 */
[C---:B------:R-:W-:Y:S01]  /*1540*/  LEA R5, R14.reuse, R6, 0x1 ;  /* 0x000000060e057211 */ /* 0x040fe200078e08ff */
[C---:B------:R-:W-:Y:S01]  /*1550*/  IMAD R4, R14.reuse, 0x3, R6 ;  /* 0x000000030e047824 */ /* 0x040fe200078e0206 */
[----:B------:R-:W-:Y:S01]  /*1560*/  SHF.L.U32 R15, R14, 0x2, RZ ;  /* 0x000000020e0f7819 */ /* 0x000fe200000006ff */
[----:B------:R-:W3:Y:S01]  /*1570*/  LDCU UR4, c[0x0][0x388] ;  /* 0x00007100ff0477ac */ /* 0x000ee20008000800 */
[----:B------:R-:W-:-:S07]  /*1580*/  IADD3 R3, PT, PT, R6, R14, RZ ;  /* 0x0000000e06037210 */ /* 0x000fce0007ffe0ff */
.L_x_32:
[----:B------:R-:W-:Y:S01]  /*1590*/  LOP3.LUT R7, R6, 0x7f, RZ, 0xc0, !PT ;  /* 0x0000007f06077812 */ /* 0x000fe200078ec0ff */
[----:B------:R-:W-:Y:S01]  /*15a0*/  BSSY.RECONVERGENT B0, `(.L_x_24) ;  /* 0x0000018000007945 */ /* 0x000fe20003800200 */
[----:B--234-:R-:W-:Y:S02]  /*15b0*/  LOP3.LUT R9, R3, 0x7f, RZ, 0xc0, !PT ;  /* 0x0000007f03097812 */ /* 0x01cfe400078ec0ff */
[----:B------:R-:W-:Y:S01]  /*15c0*/  LOP3.LUT R10, R5, 0x7f, RZ, 0xc0, !PT ;  /* 0x0000007f050a7812 */ /* 0x000fe200078ec0ff */
[----:B-1----:R-:W-:Y:S01]  /*15d0*/  VIADD R13, R7, UR19 ;  /* 0x00000013070d7c36 */ /* 0x002fe20008000000 */
[----:B------:R-:W-:Y:S01]  /*15e0*/  LOP3.LUT R11, R4, 0x7f, RZ, 0xc0, !PT ;  /* 0x0000007f040b7812 */ /* 0x000fe200078ec0ff */
[----:B------:R-:W-:Y:S02]  /*15f0*/  VIADD R12, R9, UR19 ;  /* 0x00000013090c7c36 */ /* 0x000fe40008000000 */
[----:B------:R-:W-:Y:S01]  /*1600*/  VIADD R8, R10, UR19 ;  /* 0x000000130a087c36 */ /* 0x000fe20008000000 */
[-C--:B-1----:R-:W-:Y:S01]  /*1610*/  ISETP.GE.U32.AND P0, PT, R13, R17.reuse, PT ;  /* 0x000000110d00720c */ /* 0x082fe20003f06070 */
[----:B------:R-:W-:Y:S01]  /*1620*/  VIADD R0, R11, UR19 ;  /* 0x000000130b007c36 */ /* 0x000fe20008000000 */
[-C--:B------:R-:W-:Y:S02]  /*1630*/  ISETP.GE.U32.AND P4, PT, R12, R17.reuse, PT ;  /* 0x000000110c00720c */ /* 0x080fe40003f86070 */
[-C--:B------:R-:W-:Y:S02]  /*1640*/  ISETP.GE.U32.AND P2, PT, R8, R17.reuse, PT ;  /* 0x000000110800720c */ /* 0x080fe40003f46070 */
[----:B------:R-:W-:Y:S07]  /*1650*/  ISETP.GE.U32.AND P1, PT, R0, R17, PT ;  /* 0x000000110000720c */ /* 0x000fee0003f26070 */
[----:B------:R-:W-:Y:S06]  /*1660*/  @P0 BRA `(.L_x_25) ;  /* 0x00000000002c0947 */ /* 0x000fec0003800000 */
[----:B------:R-:W-:Y:S04]  /*1670*/  SHF.R.U32.HI R0, RZ, 0x7, R6 ;  /* 0x00000007ff007819 */ /* 0x000fe80000011606 */
[----:B---3--:R-:W-:Y:S11]  /*1680*/  ISETP.GE.AND P0, PT, R0, UR4, PT ;  /* 0x0000000400007c0c */ /* 0x008ff6000bf06270 */
        /* <DEDUP_REMOVED lines=9> */
.L_x_25:
[----:B---3--:R-:W-:Y:S05]  /*1720*/  BSYNC.RECONVERGENT B0 ;  /* 0x0000000000007941 */ /* 0x008fea0003800200 */
.L_x_24:
[----:B------:R-:W-:Y:S04]  /*1730*/  BSSY.RECONVERGENT B0, `(.L_x_26) ;  /* 0x000000d000007945 */ /* 0x000fe80003800200 */
[----:B------:R-:W-:Y:S05]  /*1740*/  @P4 BRA `(.L_x_27) ;  /* 0x00000000002c4947 */ /* 0x000fea0003800000 */
[----:B------:R-:W-:Y:S04]  /*1750*/  SHF.R.U32.HI R0, RZ, 0x7, R3 ;  /* 0x00000007ff007819 */ /* 0x000fe80000011603 */
[----:B------:R-:W-:Y:S11]  /*1760*/  ISETP.GE.AND P0, PT, R0, UR4, PT ;  /* 0x0000000400007c0c */ /* 0x000ff6000bf06270 */
[----:B------:R-:W-:Y:S02]  /*1770*/  @!UPT UIADD3 URZ, UPT, UPT, URZ, URZ, URZ ;  /* 0x000000fffffff290 */ /* 0x000fe4000fffe0ff */
[----:B------:R-:W2:Y:S08]  /*1780*/  @!P0 LDC R7, c[0x0][0x988] ;  /* 0x00026200ff078b82 */ /* 0x000eb00000000800 */
[----:B-1----:R-:W1:Y:S01]  /*1790*/  @!P0 LDC.64 R12, c[0x0][0x980] ;  /* 0x00026000ff0c8b82 */ /* 0x002e620000000a00 */
[----:B--2---:R-:W-:Y:S05]  /*17a0*/  @!P0 IMAD R0, R9, R7, R0 ;  /* 0x0000000709008224 */ /* 0x004fea00078e0200 */
[C---:B------:R-:W-:Y:S04]  /*17b0*/  @!P0 IADD3 R7, P3, PT, R0.reuse, UR5, RZ ;  /* 0x0000000500078c10 */ /* 0x040fe8000ff7e0ff */
[----:B------:R-:W-:Y:S02]  /*17c0*/  @!P0 LEA.HI.X.SX32 R0, R0, RZ, 0x1, P3 ;  /* 0x000000ff00008211 */ /* 0x000fe400018f0eff */
[C---:B-1----:R-:W-:Y:S04]  /*17d0*/  @!P0 LEA R12, P3, R7.reuse, R12, 0x1 ;  /* 0x0000000c070c8211 */ /* 0x042fe800078608ff */
[----:B------:R-:W-:Y:S05]  /*17e0*/  @!P0 LEA.HI.X R13, R7, R13, R0, 0x1, P3 ;  /* 0x0000000d070d8211 */ /* 0x000fea00018f0c00 */
[----:B------:R2:W-:Y:S04]  /*17f0*/  @!P0 STG.E.U16 desc[UR22][R12.64], RZ ;  /* 0x000000ff0c008986 */ /* 0x0005e8000c101516 */
.L_x_27:
[----:B------:R-:W-:Y:S05]  /*1800*/  BSYNC.RECONVERGENT B0 ;  /* 0x0000000000007941 */ /* 0x000fea0003800200 */
.L_x_26:
[----:B------:R-:W-:Y:S04]  /*1810*/  BSSY.RECONVERGENT B0, `(.L_x_28) ;  /* 0x000000d000007945 */ /* 0x000fe80003800200 */
[----:B------:R-:W-:Y:S05]  /*1820*/  @P2 BRA `(.L_x_29) ;  /* 0x00000000002c2947 */ /* 0x000fea0003800000 */
[----:B------:R-:W-:Y:S04]  /*1830*/  SHF.R.U32.HI R0, RZ, 0x7, R5 ;  /* 0x00000007ff007819 */ /* 0x000fe80000011605 */
[----:B------:R-:W-:Y:S11]  /*1840*/  ISETP.GE.AND P0, PT, R0, UR4, PT ;  /* 0x0000000400007c0c */ /* 0x000ff6000bf06270 */
[----:B------:R-:W-:Y:S02]  /*1850*/  @!UPT UIADD3 URZ, UPT, UPT, URZ, URZ, URZ ;  /* 0x000000fffffff290 */ /* 0x000fe4000fffe0ff */
[----:B------:R-:W3:Y:S08]  /*1860*/  @!P0 LDC R7, c[0x0][0x988] ;  /* 0x00026200ff078b82 */ /* 0x000ef00000000800 */
[----:B------:R-:W4:Y:S01]  /*1870*/  @!P0 LDC.64 R8, c[0x0][0x980] ;  /* 0x00026000ff088b82 */ /* 0x000f220000000a00 */
[----:B---3--:R-:W-:Y:S05]  /*1880*/  @!P0 IMAD R0, R10, R7, R0 ;  /* 0x000000070a008224 */ /* 0x008fea00078e0200 */
[C---:B------:R-:W-:Y:S04]  /*1890*/  @!P0 IADD3 R7, P2, PT, R0.reuse, UR5, RZ ;  /* 0x0000000500078c10 */ /* 0x040fe8000ff5e0ff */
[----:B------:R-:W-:Y:S02]  /*18a0*/  @!P0 LEA.HI.X.SX32 R0, R0, RZ, 0x1, P2 ;  /* 0x000000ff00008211 */ /* 0x000fe400010f0eff */
[C---:B----4-:R-:W-:Y:S04]  /*18b0*/  @!P0 LEA R8, P2, R7.reuse, R8, 0x1 ;  /* 0x0000000807088211 */ /* 0x050fe800078408ff */
[----:B------:R-:W-:Y:S05]  /*18c0*/  @!P0 LEA.HI.X R9, R7, R9, R0, 0x1, P2 ;  /* 0x0000000907098211 */ /* 0x000fea00010f0c00 */
[----:B------:R3:W-:Y:S04]  /*18d0*/  @!P0 STG.E.U16 desc[UR22][R8.64], RZ ;  /* 0x000000ff08008986 */ /* 0x0007e8000c101516 */
.L_x_29:
[----:B------:R-:W-:Y:S05]  /*18e0*/  BSYNC.RECONVERGENT B0 ;  /* 0x0000000000007941 */ /* 0x000fea0003800200 */
.L_x_28:
[----:B------:R-:W-:Y:S01]  /*18f0*/  IADD3 R7, PT, PT, R14, R6, R14 ;  /* 0x000000060e077210 */ /* 0x000fe20007ffe00e */
[----:B------:R-:W-:Y:S04]  /*1900*/  BSSY.RECONVERGENT B0, `(.L_x_30) ;  /* 0x000000d000007945 */ /* 0x000fe80003800200 */
[----:B------:R-:W-:Y:S05]  /*1910*/  @P1 BRA `(.L_x_31) ;  /* 0x00000000002c1947 */ /* 0x000fea0003800000 */
[----:B------:R-:W-:Y:S04]  /*1920*/  SHF.R.U32.HI R0, RZ, 0x7, R4 ;  /* 0x00000007ff007819 */ /* 0x000fe80000011604 */
[----:B------:R-:W-:Y:S11]  /*1930*/  ISETP.GE.AND P0, PT, R0, UR4, PT ;  /* 0x0000000400007c0c */ /* 0x000ff6000bf06270 */
[----:B------:R-:W-:Y:S02]  /*1940*/  @!UPT UIADD3 URZ, UPT, UPT, URZ, URZ, URZ ;  /* 0x000000fffffff290 */ /* 0x000fe4000fffe0ff */
[----:B------:R-:W4:Y:S08]  /*1950*/  @!P0 LDC R6, c[0x0][0x988] ;  /* 0x00026200ff068b82 */ /* 0x000f300000000800 */
[----:B---3--:R-:W3:Y:S01]  /*1960*/  @!P0 LDC.64 R8, c[0x0][0x980] ;  /* 0x00026000ff088b82 */ /* 0x008ee20000000a00 */
[----:B----4-:R-:W-:Y:S05]  /*1970*/  @!P0 IMAD R0, R11, R6, R0 ;  /* 0x000000060b008224 */ /* 0x010fea00078e0200 */
[C---:B------:R-:W-:Y:S04]  /*1980*/  @!P0 IADD3 R6, P1, PT, R0.reuse, UR5, RZ ;  /* 0x0000000500068c10 */ /* 0x040fe8000ff3e0ff */
[----:B------:R-:W-:Y:S02]  /*1990*/  @!P0 LEA.HI.X.SX32 R0, R0, RZ, 0x1, P1 ;  /* 0x000000ff00008211 */ /* 0x000fe400008f0eff */
[C---:B---3--:R-:W-:Y:S04]  /*19a0*/  @!P0 LEA R8, P1, R6.reuse, R8, 0x1 ;  /* 0x0000000806088211 */ /* 0x048fe800078208ff */
[----:B------:R-:W-:Y:S05]  /*19b0*/  @!P0 LEA.HI.X R9, R6, R9, R0, 0x1, P1 ;  /* 0x0000000906098211 */ /* 0x000fea00008f0c00 */
[----:B------:R4:W-:Y:S04]  /*19c0*/  @!P0 STG.E.U16 desc[UR22][R8.64], RZ ;  /* 0x000000ff08008986 */ /* 0x0009e8000c101516 */
.L_x_31:
[----:B------:R-:W-:Y:S05]  /*19d0*/  BSYNC.RECONVERGENT B0 ;  /* 0x0000000000007941 */ /* 0x000fea0003800200 */
.L_x_30:
[----:B------:R-:W-:Y:S01]  /*19e0*/  IADD3 R6, PT, PT, R14, R7, R14 ;  /* 0x000000070e067210 */ /* 0x000fe20007ffe00e */
[C---:B------:R-:W-:Y:S01]  /*19f0*/  IMAD.IADD R5, R15.reuse, 0x1, R5 ;  /* 0x000000010f057824 */ /* 0x040fe200078e0205 */
[C---:B------:R-:W-:Y:S01]  /*1a00*/  IADD3 R4, PT, PT, R15.reuse, R4, RZ ;  /* 0x000000040f047210 */ /* 0x040fe20007ffe0ff */
[----:B------:R-:W-:Y:S01]  /*1a10*/  IMAD.IADD R3, R15, 0x1, R3 ;  /* 0x000000010f037824 */ /* 0x000fe200078e0203 */
[----:B------:R-:W-:Y:S11]  /*1a20*/  ISETP.GE.U32.AND P0, PT, R6, 0x2000, PT ;  /* 0x000020000600780c */ /* 0x000ff60003f06070 */
[----:B------:R-:W-:Y:S02]  /*1a30*/  @!UPT UIADD3 URZ, UPT, UPT, URZ, URZ, URZ ;  /* 0x000000fffffff290 */ /* 0x000fe4000fffe0ff */
[----:B------:R-:W-:Y:S05]  /*1a40*/  @!P0 BRA `(.L_x_32) ;  /* 0xfffffff800d08947 */ /* 0x000fea000383ffff */
[----:B------:R-:W-:Y:S05]  /*1a50*/  BSYNC.RECONVERGENT B1 ;  /* 0x0000000000017941 */ /* 0x000fea0003800200 */
.L_x_23:
[----:B------:R-:W-:Y:S01]  /*1a60*/  ISETP.NE.AND P0, PT, R16, 0x2, PT ;  /* 0x000000021000780c */ /* 0x000fe20003f05270 */
[----:B------:R-:W1:Y:S01]  /*1a70*/  LDCU UR4, c[0x0][0x38c] ;  /* 0x00007180ff0477ac */ /* 0x000e620008000800 */
[----:B------:R-:W-:Y:S11]  /*1a80*/  BSSY.RECONVERGENT B1, `(.L_x_33) ;  /* 0x000001a000017945 */ /* 0x000ff60003800200 */
[----:B------:R-:W-:Y:S05]  /*1a90*/  @!P0 BRA `(.L_x_34) ;  /* 0x0000000000608947 */ /* 0x000fea0003800000 */
[----:B------:R-:W1:Y:S01]  /*1aa0*/  LDC R5, c[0x0][0x384] ;  /* 0x0000e100ff057b82 */ /* 0x000e620000000800 */
[----:B---34-:R-:W-:-:S07]  /*1ab0*/  HFMA2 R8, -RZ, RZ, 0, 0 ;  /* 0x00000000ff087431 */ /* 0x018fce00000001ff */
.L_x_37:
[----:B------:R-:W-:Y:S01]  /*1ac0*/  LOP3.LUT R3, R2, 0x7f, RZ, 0xc0, !PT ;  /* 0x0000007f02037812 */ /* 0x000fe200078ec0ff */
[----:B------:R-:W-:Y:S01]  /*1ad0*/  VIADD R8, R8, 0x1 ;  /* 0x0000000108087836 */ /* 0x000fe20000000000 */
[----:B------:R-:W-:Y:S03]  /*1ae0*/  BSSY.RECONVERGENT B0, `(.L_x_35) ;  /* 0x0000011000007945 */ /* 0x000fe60003800200 */
[----:B------:R-:W-:Y:S01]  /*1af0*/  VIADD R4, R3, UR19 ;  /* 0x0000001303047c36 */ /* 0x000fe20008000000 */
[----:B------:R-:W-:Y:S04]  /*1b00*/  LOP3.LUT R0, R8, R16, RZ, 0x3c, !PT ;  /* 0x0000001008007212 */ /* 0x000fe800078e3cff */
[----:B-1----:R-:W-:Y:S02]  /*1b10*/  ISETP.GE.U32.AND P0, PT, R4, R5, PT ;  /* 0x000000050400720c */ /* 0x002fe40003f06070 */
[----:B------:R-:W-:Y:S11]  /*1b20*/  ISETP.NE.AND P2, PT, R0, 0x2, PT ;  /* 0x000000020000780c */ /* 0x000ff60003f45270 */
[----:B------:R-:W-:Y:S05]  /*1b30*/  @P0 BRA `(.L_x_36) ;  /* 0x00000000002c0947 */ /* 0x000fea0003800000 */
[----:B------:R-:W-:Y:S04]  /*1b40*/  SHF.R.U32.HI R0, RZ, 0x7, R2 ;  /* 0x00000007ff007819 */ /* 0x000fe80000011602 */
[----:B------:R-:W-:Y:S11]  /*1b50*/  ISETP.GE.AND P0, PT, R0, UR4, PT ;  /* 0x0000000400007c0c */ /* 0x000ff6000bf06270 */
[----:B------:R-:W-:Y:S02]  /*1b60*/  @!UPT UIADD3 URZ, UPT, UPT, URZ, URZ, URZ ;  /* 0x000000fffffff290 */ /* 0x000fe4000fffe0ff */
[----:B------:R-:W1:Y:S08]  /*1b70*/  @!P0 LDC R4, c[0x0][0x9a0] ;  /* 0x00026800ff048b82 */ /* 0x000e700000000800 */
[----:B------:R-:W3:Y:S01]  /*1b80*/  @!P0 LDC.64 R6, c[0x0][0x998] ;  /* 0x00026600ff068b82 */ /* 0x000ee20000000a00 */
[----:B-1----:R-:W-:Y:S05]  /*1b90*/  @!P0 IMAD R0, R3, R4, R0 ;  /* 0x0000000403008224 */ /* 0x002fea00078e0200 */
[C---:B------:R-:W-:Y:S04]  /*1ba0*/  @!P0 IADD3 R3, P1, PT, R0.reuse, UR14, RZ ;  /* 0x0000000e00038c10 */ /* 0x040fe8000ff3e0ff */
[----:B------:R-:W-:Y:S02]  /*1bb0*/  @!P0 LEA.HI.X.SX32 R0, R0, RZ, 0x1, P1 ;  /* 0x000000ff00008211 */ /* 0x000fe400008f0eff */
[C---:B---3--:R-:W-:Y:S04]  /*1bc0*/  @!P0 LEA R6, P1, R3.reuse, R6, 0x1 ;  /* 0x0000000603068211 */ /* 0x048fe800078208ff */
[----:B------:R-:W-:Y:S05]  /*1bd0*/  @!P0 LEA.HI.X R7, R3, R7, R0, 0x1, P1 ;  /* 0x0000000703078211 */ /* 0x000fea00008f0c00 */
[----:B------:R1:W-:Y:S04]  /*1be0*/  @!P0 STG.E.U16 desc[UR22][R6.64], RZ ;  /* 0x000000ff06008986 */ /* 0x0003e8000c101516 */
.L_x_36:
[----:B------:R-:W-:Y:S05]  /*1bf0*/  BSYNC.RECONVERGENT B0 ;  /* 0x0000000000007941 */ /* 0x000fea0003800200 */
.L_x_35:
[----:B------:R-:W-:Y:S01]  /*1c00*/  IADD3 R2, PT, PT, R14, R2, RZ ;  /* 0x000000020e027210 */ /* 0x000fe20007ffe0ff */
[----:B------:R-:W-:Y:S06]  /*1c10*/  @P2 BRA `(.L_x_37) ;  /* 0xfffffffc00a82947 */ /* 0x000fec000383ffff */
.L_x_34:
[----:B-1----:R-:W-:Y:S05]  /*1c20*/  BSYNC.RECONVERGENT B1 ;  /* 0x0000000000017941 */ /* 0x002fea0003800200 */
.L_x_33:
[----:B------:R-:W1:Y:S01]  /*1c30*/  LDC R11, c[0x0][0x384] ;  /* 0x0000e100ff0b7b82 */ /* 0x000e620000000800 */
[----:B------:R-:W-:Y:S01]  /*1c40*/  BSSY.RECONVERGENT B1, `(.L_x_38) ;  /* 0x0000051000017945 */ /* 0x000fe20003800200 */
[C---:B------:R-:W-:Y:S01]  /*1c50*/  LEA R5, R14.reuse, R2, 0x1 ;  /* 0x000000020e057211 */ /* 0x040fe200078e08ff */
[----:B------:R-:W-:Y:S01]  /*1c60*/  IMAD R4, R14, 0x3, R2 ;  /* 0x000000030e047824 */ /* 0x000fe200078e0202 */
[----:B------:R-:W-:Y:S01]  /*1c70*/  IADD3 R3, PT, PT, R2, R14, RZ ;  /* 0x0000000e02037210 */ /* 0x000fe20007ffe0ff */
[----:B------:R-:W1:Y:S06]  /*1c80*/  LDCU UR4, c[0x0][0x38c] ;  /* 0x00007180ff0477ac */ /* 0x000e6c0008000800 */
.L_x_47:
[----:B----4-:R-:W-:Y:S01]  /*1c90*/  LOP3.LUT R6, R2, 0x7f, RZ, 0xc0, !PT ;  /* 0x0000007f02067812 */ /* 0x010fe200078ec0ff */
[----:B------:R-:W-:Y:S01]  /*1ca0*/  BSSY.RECONVERGENT B0, `(.L_x_39) ;  /* 0x0000018000007945 */ /* 0x000fe20003800200 */
[----:B---34-:R-:W-:Y:S02]  /*1cb0*/  LOP3.LUT R8, R3, 0x7f, RZ, 0xc0, !PT ;  /* 0x0000007f03087812 */ /* 0x018fe400078ec0ff */
[----:B------:R-:W-:Y:S01]  /*1cc0*/  LOP3.LUT R9, R5, 0x7f, RZ, 0xc0, !PT ;  /* 0x0000007f05097812 */ /* 0x000fe200078ec0ff */
[----:B-12---:R-:W-:Y:S01]  /*1cd0*/  VIADD R13, R6, UR19 ;  /* 0x00000013060d7c36 */ /* 0x006fe20008000000 */
        /* <DEDUP_REMOVED lines=10> */
[----:B------:R-:W-:Y:S11]  /*1d80*/  ISETP.GE.AND P0, PT, R0, UR4, PT ;  /* 0x0000000400007c0c */ /* 0x000ff6000bf06270 */
        /* <DEDUP_REMOVED lines=9> */
.L_x_40:
[----:B------:R-:W-:Y:S05]  /*1e20*/  BSYNC.RECONVERGENT B0 ;  /* 0x0000000000007941 */ /* 0x000fea0003800200 */
.L_x_39:
        /* <DEDUP_REMOVED lines=13> */
.L_x_42:
[----:B------:R-:W-:Y:S05]  /*1f00*/  BSYNC.RECONVERGENT B0 ;  /* 0x0000000000007941 */ /* 0x000fea0003800200 */
.L_x_41:
[----:B------:R-:W-:Y:S04]  /*1f10*/  BSSY.RECONVERGENT B0, `(.L_x_43) ;  /* 0x000000d000007945 */ /* 0x000fe80003800200 */
[----:B------:R-:W-:Y:S05]  /*1f20*/  @P2 BRA `(.L_x_44) ;  /* 0x00000000002c2947 */ /* 0x000fea0003800000 */
[----:B------:R-:W-:Y:S04]  /*1f30*/  SHF.R.U32.HI R0, RZ, 0x7, R5 ;  /* 0x00000007ff007819 */ /* 0x000fe80000011605 */
[----:B------:R-:W-:Y:S11]  /*1f40*/  ISETP.GE.AND P0, PT, R0, UR4, PT ;  /* 0x0000000400007c0c */ /* 0x000ff6000bf06270 */
[----:B------:R-:W-:Y:S02]  /*1f50*/  @!UPT UIADD3 URZ, UPT, UPT, URZ, URZ, URZ ;  /* 0x000000fffffff290 */ /* 0x000fe4000fffe0ff */
[----:B------:R-:W3:Y:S08]  /*1f60*/  @!P0 LDC R6, c[0x0][0x9a0] ;  /* 0x00026800ff068b82 */ /* 0x000ef00000000800 */
[----:B-12---:R-:W1:Y:S01]  /*1f70*/  @!P0 LDC.64 R12, c[0x0][0x998] ;  /* 0x00026600ff0c8b82 */ /* 0x006e620000000a00 */
[----:B---3--:R-:W-:Y:S05]  /*1f80*/  @!P0 IMAD R0, R9, R6, R0 ;  /* 0x0000000609008224 */ /* 0x008fea00078e0200 */
[C---:B------:R-:W-:Y:S04]  /*1f90*/  @!P0 IADD3 R6, P2, PT, R0.reuse, UR14, RZ ;  /* 0x0000000e00068c10 */ /* 0x040fe8000ff5e0ff */
[----:B------:R-:W-:Y:S02]  /*1fa0*/  @!P0 LEA.HI.X.SX32 R0, R0, RZ, 0x1, P2 ;  /* 0x000000ff00008211 */ /* 0x000fe400010f0eff */
[C---:B-1----:R-:W-:Y:S04]  /*1fb0*/  @!P0 LEA R12, P2, R6.reuse, R12, 0x1 ;  /* 0x0000000c060c8211 */ /* 0x042fe800078408ff */
[----:B------:R-:W-:Y:S05]  /*1fc0*/  @!P0 LEA.HI.X R13, R6, R13, R0, 0x1, P2 ;  /* 0x0000000d060d8211 */ /* 0x000fea00010f0c00 */
[----:B------:R3:W-:Y:S04]  /*1fd0*/  @!P0 STG.E.U16 desc[UR22][R12.64], RZ ;  /* 0x000000ff0c008986 */ /* 0x0007e8000c101516 */
.L_x_44:
[----:B------:R-:W-:Y:S05]  /*1fe0*/  BSYNC.RECONVERGENT B0 ;  /* 0x0000000000007941 */ /* 0x000fea0003800200 */
.L_x_43:
[----:B------:R-:W-:Y:S01]  /*1ff0*/  IADD3 R8, PT, PT, R14, R2, R14 ;  /* 0x000000020e087210 */ /* 0x000fe20007ffe00e */
[----:B------:R-:W-:Y:S04]  /*2000*/  BSSY.RECONVERGENT B0, `(.L_x_45) ;  /* 0x000000d000007945 */ /* 0x000fe80003800200 */
[----:B------:R-:W-:Y:S05]  /*2010*/  @P1 BRA `(.L_x_46) ;  /* 0x00000000002c1947 */ /* 0x000fea0003800000 */
[----:B------:R-:W-:Y:S04]  /*2020*/  SHF.R.U32.HI R0, RZ, 0x7, R4 ;  /* 0x00000007ff007819 */ /* 0x000fe80000011604 */
[----:B------:R-:W-:Y:S11]  /*2030*/  ISETP.GE.AND P0, PT, R0, UR4, PT ;  /* 0x0000000400007c0c */ /* 0x000ff6000bf06270 */
[----:B------:R-:W-:Y:S02]  /*2040*/  @!UPT UIADD3 URZ, UPT, UPT, URZ, URZ, URZ ;  /* 0x000000fffffff290 */ /* 0x000fe4000fffe0ff */
[----:B------:R-:W4:Y:S08]  /*2050*/  @!P0 LDC R2, c[0x0][0x9a0] ;  /* 0x00026800ff028b82 */ /* 0x000f300000000800 */
[----:B------:R-:W5:Y:S01]  /*2060*/  @!P0 LDC.64 R6, c[0x0][0x998] ;  /* 0x00026600ff068b82 */ /* 0x000f620000000a00 */
[----:B----4-:R-:W-:Y:S05]  /*2070*/  @!P0 IMAD R0, R10, R2, R0 ;  /* 0x000000020a008224 */ /* 0x010fea00078e0200 */
[C---:B------:R-:W-:Y:S04]  /*2080*/  @!P0 IADD3 R2, P1, PT, R0.reuse, UR14, RZ ;  /* 0x0000000e00028c10 */ /* 0x040fe8000ff3e0ff */
[----:B------:R-:W-:Y:S02]  /*2090*/  @!P0 LEA.HI.X.SX32 R0, R0, RZ, 0x1, P1 ;  /* 0x000000ff00008211 */ /* 0x000fe400008f0eff */
[C---:B-----5:R-:W-:Y:S04]  /*20a0*/  @!P0 LEA R6, P1, R2.reuse, R6, 0x1 ;  /* 0x0000000602068211 */ /* 0x060fe800078208ff */
[----:B------:R-:W-:Y:S05]  /*20b0*/  @!P0 LEA.HI.X R7, R2, R7, R0, 0x1, P1 ;  /* 0x0000000702078211 */ /* 0x000fea00008f0c00 */
[----:B------:R4:W-:Y:S04]  /*20c0*/  @!P0 STG.E.U16 desc[UR22][R6.64], RZ ;  /* 0x000000ff06008986 */ /* 0x0009e8000c101516 */
.L_x_46:
[----:B------:R-:W-:Y:S05]  /*20d0*/  BSYNC.RECONVERGENT B0 ;  /* 0x0000000000007941 */ /* 0x000fea0003800200 */
.L_x_45:
        /* <DEDUP_REMOVED lines=8> */
.L_x_38:
[----:B------:R-:W-:Y:S05]  /*2160*/  EXIT ;  /* 0x000000000000794d */ /* 0x000fea0003800000 */
.L_x_17:
[----:B------:R-:W-:-:S13]  /*2170*/  ISETP.GT.AND P0, PT, R0, 0x2, PT ;  /* 0x000000020000780c */ /* 0x000fda0003f04270 */
[----:B------:R-:W-:Y:S05]  /*2180*/  @P0 BRA `(.L_x_48) ;  /* 0x0000004400f00947 */ /* 0x000fea0003800000 */
[----:B------:R-:W-:-:S05]  /*2190*/  IMAD.MOV.U32 R5, RZ, RZ, -0x1 ;  /* 0xffffffffff057424 */ /* 0x000fca00078e00ff */
[----:B--2---:R-:W-:-:S05]  /*21a0*/  VIADDMNMX.U32 R6, R0, R5, 0x2, PT ;  /* 0x0000000200067446 */ /* 0x004fca0003800005 */
[----:B------:R-:W-:-:S06]  /*21b0*/  IMAD.SHL.U32 R6, R6, 0x4, RZ ;  /* 0x0000000406067824 */ /* 0x000fcc00078e00ff */
[----:B------:R-:W2:Y:S02]  /*21c0*/  LDC R6, c[0x2][R6] ;  /* 0x0080000006067b82 */ /* 0x000ea40000000800 */
[----:B--2---:R-:W-:-:S04]  /*21d0*/  SHF.R.S32.HI R7, RZ, 0x1f, R6 ;  /* 0x0000001fff077819 */ /* 0x004fc80000011406 */
.L_x_300:
[----:B------:R-:W-:Y:S05]  /*21e0*/  BRX R6 -0x21f0                                                                                                                                                                                                                                                  (*"BRANCH_TARGETS .L_x_301,.L_x_302,.L_x_303"*) ;  /* 0xffffffdc06847949 */ /* 0x000fea000383ffff */
.L_x_301:
[----:B------:R-:W-:-:S08]  /*21f0*/  NOP ;  /* 0x0000000000007918 */ /* 0x000fd00000000000 */
[----:B-1----:R-:W1:-:S00]  /*2200*/  USETMAXREG.DEALLOC.CTAPOOL 0x60 ;  /* 0x00000060000079c8 */ /* 0x002e4000080e0500 */
[----:B-1----:R-:W-:Y:S01]  /*2210*/  LOP3.LUT P1, RZ, R3, 0x2, RZ, 0xc0, !PT ;  /* 0x0000000203ff7812 */ /* 0x002fe2000782c0ff */
[----:B------:R-:W-:-:S12]  /*2220*/  BSSY.RECONVERGENT B0, `(.L_x_49) ;  /* 0x0000003000007945 */ /* 0x000fd80003800200 */
[----:B------:R-:W-:Y:S05]  /*2230*/  @!P1 BRA `(.L_x_50) ;  /* 0x0000000000049947 */ /* 0x000fea0003800000 */
[----:B------:R-:W-:Y:S05]  /*2240*/  BPT.TRAP 0x1 ;  /* 0x000000040000795c */ /* 0x000fea0000300000 */
.L_x_50:
[----:B------:R-:W-:Y:S05]  /*2250*/  BSYNC.RECONVERGENT B0 ;  /* 0x0000000000007941 */ /* 0x000fea0003800200 */
.L_x_49:
[----:B------:R-:W1:Y:S01]  /*2260*/  S2UR UR16, SR_CgaCtaId ;  /* 0x00000000001079c3 */ /* 0x000e620000008800 */
[----:B------:R-:W-:Y:S01]  /*2270*/  UMOV UR4, 0x400 ;  /* 0x0000040000047882 */ /* 0x000fe20000000000 */
[----:B------:R-:W-:Y:S01]  /*2280*/  IMAD.MOV.U32 R6, RZ, RZ, 0x1 ;  /* 0x00000001ff067424 */ /* 0x000fe200078e00ff */
[----:B------:R-:W-:-:S04]  /*2290*/  LOP3.LUT P1, RZ, R3, 0x4, RZ, 0xc0, !PT ;  /* 0x0000000403ff7812 */ /* 0x000fc8000782c0ff */
[----:B------:R-:W-:-:S09]  /*22a0*/  SHF.L.U32 R6, R6, 0x1f, RZ ;  /* 0x0000001f06067819 */ /* 0x000fd200000006ff */
[----:B------:R-:W-:Y:S01]  /*22b0*/  @!P1 IMAD.MOV.U32 R7, RZ, RZ, 0x4000 ;  /* 0x00004000ff079424 */ /* 0x000fe200078e00ff */
[----:B-1----:R-:W-:-:S09]  /*22c0*/  ULEA UR16, UR16, UR4, 0x18 ;  /* 0x0000000410107291 */ /* 0x002fd2000f8ec0ff */
[----:B------:R-:W1:Y:S02]  /*22d0*/  SYNCS.PHASECHK.TRANS64.TRYWAIT P0, [UR16+0x24810], R6 ;  /* 0x02481006ff0075a7 */ /* 0x000e640008001110 */
[----:B-1----:R-:W-:Y:S05]  /*22e0*/  @!P0 BRA `(.L_x_51) ;  /* 0x000000e000348947 */ /* 0x002fea0003800000 */
.L_x_238:
[----:B------:R-:W-:Y:S01]  /*22f0*/  LOP3.LUT P1, RZ, R3, 0x4, RZ, 0xc0, !PT ;  /* 0x0000000403ff7812 */ /* 0x000fe2000782c0ff */
[----:B------:R-:W-:Y:S01]  /*2300*/  BSSY.RECONVERGENT B0, `(.L_x_52) ;  /* 0x0000005000007945 */ /* 0x000fe20003800200 */
[----:B------:R-:W-:-:S11]  /*2310*/  PLOP3.LUT P5, PT, P2, P5, PT, 0xf8, 0x8f ;  /* 0x00000000008f781c */ /* 0x000fd600017abf70 */
[----:B------:R2:W-:Y:S02]  /*2320*/  @!P1 SYNCS.ARRIVE.TRANS64 RZ, [UR16+0x24800], R7 ;  /* 0x02480007ffff99a7 */ /* 0x0005e40008000010 */
[----:B------:R-:W-:Y:S05]  /*2330*/  @!P5 BRA `(.L_x_53) ;  /* 0x000000000004d947 */ /* 0x000fea0003800000 */
[----:B------:R-:W-:Y:S05]  /*2340*/  BPT.TRAP 0x1 ;  /* 0x000000040000795c */ /* 0x000fea0000300000 */
.L_x_53:
[----:B------:R-:W-:Y:S05]  /*2350*/  BSYNC.RECONVERGENT B0 ;  /* 0x0000000000007941 */ /* 0x000fea0003800200 */
.L_x_52:
[----:B------:R-:W-:Y:S01]  /*2360*/  LOP3.LUT P0, R2, R2, 0x1f, RZ, 0xc0, !PT ;  /* 0x0000001f02027812 */ /* 0x000fe2000780c0ff */
[----:B------:R-:W-:Y:S03]  /*2370*/  BSSY.RECONVERGENT B0, `(.L_x_54) ;  /* 0x0000004000007945 */ /* 0x000fe60003800200 */
[----:B------:R-:W-:-:S13]  /*2380*/  PLOP3.LUT P0, PT, P0, P1, PT, 0x8f, 0xf8 ;  /* 0x0000000000f8781c */ /* 0x000fda0000703177 */
[----:B------:R-:W-:Y:S05]  /*2390*/  @P0 BRA `(.L_x_55) ;  /* 0x0000000000040947 */ /* 0x000fea0003800000 */
[----:B------:R-:W-:Y:S05]  /*23a0*/  BPT.TRAP 0x1 ;  /* 0x000000040000795c */ /* 0x000fea0000300000 */
.L_x_55:
[----:B------:R-:W-:Y:S05]  /*23b0*/  BSYNC.RECONVERGENT B0 ;  /* 0x0000000000007941 */ /* 0x000fea0003800200 */
.L_x_54:
[----:B------:R-:W-:Y:S01]  /*23c0*/  LOP3.LUT P0, RZ, R3, 0x2, RZ, 0xc0, !PT ;  /* 0x0000000203ff7812 */ /* 0x000fe2000780c0ff */
[----:B------:R-:W-:-:S12]  /*23d0*/  BSSY.RECONVERGENT B0, `(.L_x_56) ;  /* 0x0000003000007945 */ /* 0x000fd80003800200 */
[----:B------:R-:W-:Y:S05]  /*23e0*/  @!P0 BRA `(.L_x_57) ;  /* 0x0000000000048947 */ /* 0x000fea0003800000 */
[----:B------:R-:W-:Y:S05]  /*23f0*/  BPT.TRAP 0x1 ;  /* 0x000000040000795c */ /* 0x000fea0000300000 */
.L_x_57:
[----:B------:R-:W-:Y:S05]  /*2400*/  BSYNC.RECONVERGENT B0 ;  /* 0x0000000000007941 */ /* 0x000fea0003800200 */
.L_x_56:
[----:B------:R-:W3:Y:S01]  /*2410*/  LDCU.64 UR4, c[0x0][0x348] ;  /* 0x00006900ff0477ac */ /* 0x000ee20008000a00 */
[----:B------:R-:W-:Y:S02]  /*2420*/  ISETP.NE.AND P6, PT, R0, 0x1, PT ;  /* 0x000000010000780c */ /* 0x000fe40003fc5270 */
[----:B------:R-:W-:Y:S01]  /*2430*/  ELECT P0, URZ, PT ;  /* 0x0000000000ff782f */ /* 0x000fe20003800000 */
[----:B------:R-:W4:Y:S01]  /*2440*/  LDCU.64 UR24, c[0x0][0x348] ;  /* 0x00006900ff1877ac */ /* 0x000f220008000a00 */
[----:B------:R-:W-:Y:S02]  /*2450*/  UIADD3 UR17, UPT, UPT, UR16, 0x24800, URZ ;  /* 0x0002480010117890 */ /* 0x000fe4000fffe0ff */
[----:B------:R-:W-:Y:S02]  /*2460*/  UIADD3 UR8, UPT, UPT, UR16, 0x8000, URZ ;  /* 0x0000800010087890 */ /* 0x000fe4000fffe0ff */
[----:B------:R-:W-:Y:S01]  /*2470*/  UIADD3 UR9, UPT, UPT, UR16, 0x24800, URZ ;  /* 0x0002480010097890 */ /* 0x000fe2000fffe0ff */
[----:B------:R-:W-:-:S06]  /*2480*/  UMOV UR26, 0x0 ;  /* 0x00000000001a7882 */ /* 0x000fcc0000000000 */
[----:B-1----:R-:W-:Y:S01]  /*2490*/  @P0 IMAD.SHL.U32 R5, R74, 0x80, RZ ;  /* 0x000000804a050824 */ /* 0x002fe200078e00ff */
[----:B---3--:R-:W-:Y:S01]  /*24a0*/  UIADD3 UR6, UP1, UPT, UR4, 0x100, URZ ;  /* 0x0000010004067890 */ /* 0x008fe2000ff3e0ff */
[----:B------:R-:W-:Y:S01]  /*24b0*/  UMOV UR27, 0x10000000 ;  /* 0x10000000001b7882 */ /* 0x000fe20000000000 */
[----:B------:R-:W-:Y:S02]  /*24c0*/  UMOV UR18, URZ ;  /* 0x000000ff00127c82 */ /* 0x000fe40008000000 */
[----:B------:R-:W-:Y:S01]  /*24d0*/  @P0 R2UR UR11, R5 ;  /* 0x00000000050b02ca */ /* 0x000fe200000e0000 */
[----:B------:R-:W-:Y:S01]  /*24e0*/  UIADD3.X UR7, UPT, UPT, URZ, UR5, URZ, UP1, !UPT ;  /* 0x00000005ff077290 */ /* 0x000fe20008ffe4ff */
[----:B------:R-:W-:Y:S01]  /*24f0*/  @!P1 IMAD.MOV.U32 R5, RZ, RZ, 0x4000 ;  /* 0x00004000ff059424 */ /* 0x000fe200078e00ff */
[----:B----4-:R-:W-:Y:S01]  /*2500*/  UIADD3 UR4, UP0, UPT, UR24, 0x300, URZ ;  /* 0x0000030018047890 */ /* 0x010fe2000ff1e0ff */
[----:B------:R-:W-:Y:S01]  /*2510*/  UMOV UR20, UR13 ;  /* 0x0000000d00147c82 */ /* 0x000fe20008000000 */
[----:B------:R-:W-:-:S02]  /*2520*/  UMOV UR21, UR14 ;  /* 0x0000000e00157c82 */ /* 0x000fc40008000000 */
[----:B------:R-:W-:Y:S01]  /*2530*/  UIADD3.X UR5, UPT, UPT, URZ, UR25, URZ, UP0, !UPT ;  /* 0x00000019ff057290 */ /* 0x000fe200087fe4ff */
[----:B------:R1:W-:Y:S01]  /*2540*/  @!P1 SYNCS.ARRIVE.TRANS64.RED.A0TR RZ, [UR16+0x24800], R5 ;  /* 0x02480005ffff99a7 */ /* 0x0003e20008300410 */
[----:B------:R-:W-:Y:S01]  /*2550*/  UMOV UR10, URZ ;  /* 0x000000ff000a7c82 */ /* 0x000fe20008000000 */
[----:B------:R-:W-:Y:S01]  /*2560*/  UMOV UR12, URZ ;  /* 0x000000ff000c7c82 */ /* 0x000fe20008000000 */
[----:B------:R1:W-:Y:S05]  /*2570*/  UTMALDG.4D [UR16], [UR6], desc[UR26] ;  /* 0x00001a10060075b4 */ /* 0x0003ea0008019000 */
[----:B------:R1:W-:Y:S01]  /*2580*/  UTMALDG.5D [UR8], [UR4], desc[UR26] ;  /* 0x00001a08040075b4 */ /* 0x0003e20008021000 */
[----:B------:R-:W3:Y:S02]  /*2590*/  SYNCS.PHASECHK.TRANS64.TRYWAIT P0, [UR16+0x24838], R6 ;  /* 0x02483806ff0075a7 */ /* 0x000ee40008001110 */
[----:B-1-3--:R-:W-:Y:S05]  /*25a0*/  @!P0 BRA `(.L_x_58) ;  /* 0x000000dc009c8947 */ /* 0x00afea0003800000 */
.L_x_240:
[----:B------:R-:W3:Y:S01]  /*25b0*/  LDCU UR4, c[0x0][0x40c] ;  /* 0x00008180ff0477ac */ /* 0x000ee20008000800 */
[----:B------:R-:W-:Y:S01]  /*25c0*/  R2UR UR11, R74 ;  /* 0x000000004a0b72ca */ /* 0x000fe200000e0000 */
[----:B------:R-:W4:Y:S01]  /*25d0*/  LDC.64 R12, c[0x0][0x400] ;  /* 0x00010000ff0c7b82 */ /* 0x000f220000000a00 */
[C---:B-1----:R-:W-:Y:S01]  /*25e0*/  IMAD.SHL.U32 R5, R2.reuse, 0x4, RZ ;  /* 0x0000000402057824 */ /* 0x042fe200078e00ff */
[----:B------:R-:W1:Y:S01]  /*25f0*/  LDCU UR5, c[0x0][0x410] ;  /* 0x00008200ff0577ac */ /* 0x000e620008000800 */
[----:B------:R-:W-:-:S09]  /*2600*/  LEA R2, R2, UR16, 0x4 ;  /* 0x0000001002027c11 */ /* 0x000fd2000f8e20ff */
[----:B------:R-:W-:Y:S02]  /*2610*/  USHF.L.U32 UR11, UR11, 0x7, URZ ;  /* 0x000000070b0b7899 */ /* 0x000fe400080006ff */
[----:B---3--:R-:W-:-:S04]  /*2620*/  UIMAD UR4, UR13, UR4, URZ ;  /* 0x000000040d0472a4 */ /* 0x008fc8000f8e02ff */
[----:B--2---:R-:W-:Y:S01]  /*2630*/  IADD3 R7, PT, PT, R5, UR11, RZ ;  /* 0x0000000b05077c10 */ /* 0x004fe2000fffe0ff */
[----:B-1----:R-:W-:-:S03]  /*2640*/  UIMAD UR4, UR14, UR5, UR4 ;  /* 0x000000050e0472a4 */ /* 0x002fc6000f8e0204 */
[C---:B------:R-:W-:Y:S01]  /*2650*/  IADD3 R9, PT, PT, R7.reuse, 0x2, RZ ;  /* 0x0000000207097810 */ /* 0x040fe20007ffe0ff */
[C---:B------:R-:W-:Y:S01]  /*2660*/  VIADD R10, R7.reuse, 0x1 ;  /* 0x00000001070a7836 */ /* 0x040fe20000000000 */
[CC--:B------:R-:W-:Y:S01]  /*2670*/  ISETP.GE.AND P3, PT, R7.reuse, R4.reuse, PT ;  /* 0x000000040700720c */ /* 0x0c0fe20003f66270 */
[----:B------:R-:W-:Y:S01]  /*2680*/  VIADD R8, R7, UR4 ;  /* 0x0000000407087c36 */ /* 0x000fe20008000000 */
[-C--:B------:R-:W-:Y:S02]  /*2690*/  ISETP.GE.AND P1, PT, R9, R4.reuse, PT ;  /* 0x000000040900720c */ /* 0x080fe40003f26270 */
[----:B------:R-:W-:Y:S01]  /*26a0*/  ISETP.GE.AND P2, PT, R10, R4, PT ;  /* 0x000000040a00720c */ /* 0x000fe20003f46270 */
[C---:B------:R-:W-:Y:S01]  /*26b0*/  VIADD R9, R8.reuse, 0x2 ;  /* 0x0000000208097836 */ /* 0x040fe20000000000 */
[C---:B------:R-:W-:Y:S01]  /*26c0*/  IADD3 R10, PT, PT, R8.reuse, 0x1, RZ ;  /* 0x00000001080a7810 */ /* 0x040fe20007ffe0ff */
[C---:B----4-:R-:W-:Y:S01]  /*26d0*/  IMAD.WIDE.U32 R16, R8.reuse, 0x4, R12 ;  /* 0x0000000408107825 */ /* 0x050fe200078e000c */
[----:B------:R-:W-:-:S03]  /*26e0*/  IADD3 R8, PT, PT, R8, 0x3, RZ ;  /* 0x0000000308087810 */ /* 0x000fc60007ffe0ff */
[--C-:B------:R-:W-:Y:S02]  /*26f0*/  IMAD.WIDE.U32 R18, R9, 0x4, R12.reuse ;  /* 0x0000000409127825 */ /* 0x100fe400078e000c */
[----:B------:R-:W-:Y:S01]  /*2700*/  @!PT LDS RZ, [RZ] ;  /* 0x00000000fffff984 */ /* 0x000fe20000000800 */
[----:B------:R-:W-:Y:S01]  /*2710*/  @!PT LDS RZ, [RZ] ;  /* 0x00000000fffff984 */ /* 0x000fe20000000800 */
[----:B------:R-:W-:Y:S01]  /*2720*/  @!PT LDS RZ, [RZ] ;  /* 0x00000000fffff984 */ /* 0x000fe20000000800 */
[----:B------:R1:W-:Y:S02]  /*2730*/  LDGSTS.E.LTC128B [R2+0x24000], desc[UR22][R16.64], !P3 ;  /* 0x2400000010027fae */ /* 0x0003e4000d9a1216 */
[----:B------:R-:W-:Y:S02]  /*2740*/  VIADD R9, R7, 0x3 ;  /* 0x0000000307097836 */ /* 0x000fe40000000000 */
[----:B------:R-:W-:-:S03]  /*2750*/  IMAD.WIDE.U32 R10, R10, 0x4, R12 ;  /* 0x000000040a0a7825 */ /* 0x000fc600078e000c */
[----:B------:R-:W-:Y:S01]  /*2760*/  ISETP.GE.AND P0, PT, R9, R4, PT ;  /* 0x000000040900720c */ /* 0x000fe20003f06270 */
[----:B------:R-:W-:Y:S01]  /*2770*/  IMAD.WIDE.U32 R12, R8, 0x4, R12 ;  /* 0x00000004080c7825 */ /* 0x000fe200078e000c */
[----:B------:R1:W-:Y:S04]  /*2780*/  LDGSTS.E.LTC128B [R2+0x24004], desc[UR22][R10.64], !P2 ;  /* 0x240040000a027fae */ /* 0x0003e8000d1a1216 */
[----:B------:R1:W-:Y:S07]  /*2790*/  LDGSTS.E.LTC128B [R2+0x24008], desc[UR22][R18.64], !P1 ;  /* 0x2400800012027fae */ /* 0x0003ee000c9a1216 */
[----:B------:R1:W-:Y:S01]  /*27a0*/  LDGSTS.E.LTC128B [R2+0x2400c], desc[UR22][R12.64], !P0 ;  /* 0x2400c0000c027fae */ /* 0x0003e2000c1a1216 */
[----:B------:R-:W-:Y:S01]  /*27b0*/  NOP ;  /* 0x0000000000007918 */ /* 0x000fe20000000000 */
[----:B------:R-:W-:Y:S02]  /*27c0*/  SYNCS.ARRIVE.TRANS64.RED.A0T1 RZ, [UR16+0x24830], RZ ;  /* 0x024830ffffff79a7 */ /* 0x000fe40008200410 */
[----:B------:R-:W-:Y:S01]  /*27d0*/  ARRIVES.LDGSTSBAR.64.TRANSCNT [UR16+0x24830] ;  /* 0x02483000ff0079b0 */ /* 0x000fe20008002a10 */
[----:B------:R-:W-:Y:S01]  /*27e0*/  NOP ;  /* 0x0000000000007918 */ /* 0x000fe20000000000 */
[----:B------:R-:W-:Y:S05]  /*27f0*/  @!P6 BRA `(.L_x_59) ;  /* 0x000000000004e947 */ /* 0x000fea0003800000 */
[----:B------:R-:W-:Y:S05]  /*2800*/  BPT.TRAP 0x1 ;  /* 0x000000040000795c */ /* 0x000fea0000300000 */
.L_x_59:
[----:B------:R-:W-:Y:S01]  /*2810*/  SYNCS.ARRIVE.TRANS64.A1T0 RZ, [UR16+0x24830], RZ ;  /* 0x024830ffffff79a7 */ /* 0x000fe20008100010 */
[----:B------:R-:W-:Y:S05]  /*2820*/  BRA.U !UP2, `(.L_x_60) ;  /* 0x000000010a047547 */ /* 0x000fea000b800000 */
[----:B------:R-:W-:Y:S05]  /*2830*/  BPT.TRAP 0x1 ;  /* 0x000000040000795c */ /* 0x000fea0000300000 */
.L_x_60:
[----:B------:R-:W-:-:S13]  /*2840*/  LOP3.LUT P4, RZ, R3, 0x4, RZ, 0xc0, !PT ;  /* 0x0000000403ff7812 */ /* 0x000fda000788c0ff */
[----:B------:R-:W-:Y:S01]  /*2850*/  @!P4 MOV R8, 0x4000 ;  /* 0x000040000008c802 */ /* 0x000fe20000000f00 */
[----:B------:R-:W2:Y:S02]  /*2860*/  SYNCS.PHASECHK.TRANS64.TRYWAIT P4, [UR16+0x24828], R6 ;  /* 0x02482806ff0075a7 */ /* 0x000ea40008081110 */
[----:B--2---:R-:W-:Y:S05]  /*2870*/  @!P4 BRA `(.L_x_61) ;  /* 0x000000dc0000c947 */ /* 0x004fea0003800000 */
.L_x_242:
[----:B------:R-:W-:Y:S01]  /*2880*/  LOP3.LUT P4, RZ, R3, 0x4, RZ, 0xc0, !PT ;  /* 0x0000000403ff7812 */ /* 0x000fe2000788c0ff */
[----:B------:R-:W-:-:S12]  /*2890*/  UPLOP3.LUT UP3, UPT, UP4, UP3, UPT, 0xf8, 0x8f ;  /* 0x00000000008f789c */ /* 0x000fd80002767f70 */
[----:B------:R3:W-:Y:S01]  /*28a0*/  @!P4 SYNCS.ARRIVE.TRANS64 RZ, [UR16+0x24820], R8 ;  /* 0x02482008ffffc9a7 */ /* 0x0007e20008000010 */
[----:B------:R-:W-:Y:S05]  /*28b0*/  BRA.U !UP3, `(.L_x_62) ;  /* 0x000000010b047547 */ /* 0x000fea000b800000 */
[----:B------:R-:W-:Y:S05]  /*28c0*/  BPT.TRAP 0x1 ;  /* 0x000000040000795c */ /* 0x000fea0000300000 */
.L_x_62:
[----:B--2---:R-:W-:Y:S01]  /*28d0*/  P2R R4, PR, RZ, 0x1 ;  /* 0x00000001ff047803 */ /* 0x004fe20000000000 */
[----:B------:R-:W-:Y:S01]  /*28e0*/  BSSY.RECONVERGENT B0, `(.L_x_63) ;  /* 0x0000007000007945 */ /* 0x000fe20003800200 */
[----:B------:R-:W-:Y:S02]  /*28f0*/  LOP3.LUT P0, RZ, R3, 0x4, RZ, 0xc0, !PT ;  /* 0x0000000403ff7812 */ /* 0x000fe4000780c0ff */
[----:B------:R-:W-:-:S04]  /*2900*/  LOP3.LUT P4, R14, R14, 0x1f, RZ, 0xc0, !PT ;  /* 0x0000001f0e0e7812 */ /* 0x000fc8000788c0ff */
[----:B------:R-:W-:Y:S02]  /*2910*/  PLOP3.LUT P4, PT, P4, P0, PT, 0x8f, 0xf8 ;  /* 0x0000000000f8781c */ /* 0x000fe40002781177 */
[----:B------:R-:W-:-:S11]  /*2920*/  ISETP.NE.AND P0, PT, R4, RZ, PT ;  /* 0x000000ff0400720c */ /* 0x000fd60003f05270 */
[----:B------:R-:W-:Y:S05]  /*2930*/  @P4 BRA `(.L_x_64) ;  /* 0x0000000000044947 */ /* 0x000fea0003800000 */
[----:B------:R-:W-:Y:S05]  /*2940*/  BPT.TRAP 0x1 ;  /* 0x000000040000795c */ /* 0x000fea0000300000 */
.L_x_64:
[----:B------:R-:W-:Y:S05]  /*2950*/  BSYNC.RECONVERGENT B0 ;  /* 0x0000000000007941 */ /* 0x000fea0003800200 */
.L_x_63:
[----:B------:R-:W-:Y:S05]  /*2960*/  BRA.U !UP2, `(.L_x_65) ;  /* 0x000000010a047547 */ /* 0x000fea000b800000 */
[----:B------:R-:W-:Y:S05]  /*2970*/  BPT.TRAP 0x1 ;  /* 0x000000040000795c */ /* 0x000fea0000300000 */
.L_x_65:
[----:B------:R-:W2:Y:S01]  /*2980*/  LDCU.64 UR6, c[0x0][0x348] ;  /* 0x00006900ff0677ac */ /* 0x000ea20008000a00 */
[----:B------:R-:W-:Y:S01]  /*2990*/  LOP3.LUT P4, RZ, R3, 0x4, RZ, 0xc0, !PT ;  /* 0x0000000403ff7812 */ /* 0x000fe2000788c0ff */
[----:B------:R-:W4:Y:S01]  /*29a0*/  LDCU.64 UR20, c[0x0][0x348] ;  /* 0x00006900ff1477ac */ /* 0x000f220008000a00 */
[----:B------:R-:W-:Y:S02]  /*29b0*/  UIADD3 UR24, UPT, UPT, UR16, 0x4000, URZ ;  /* 0x0000400010187890 */ /* 0x000fe4000fffe0ff */
[----:B------:R-:W-:Y:S01]  /*29c0*/  UIADD3 UR25, UPT, UPT, UR16, 0x24820, URZ ;  /* 0x0002482010197890 */ /* 0x000fe2000fffe0ff */
[----:B------:R-:W-:Y:S01]  /*29d0*/  UMOV UR27, UR19 ;  /* 0x00000013001b7c82 */ /* 0x000fe20008000000 */
[----:B------:R-:W-:-:S07]  /*29e0*/  UIADD3 UR8, UPT, UPT, UR16, 0x10000, URZ ;  /* 0x0001000010087890 */ /* 0x000fce000fffe0ff */
[----:B------:R-:W-:Y:S01]  /*29f0*/  @!P4 MOV R4, 0x4000 ;  /* 0x000040000004c802 */ /* 0x000fe20000000f00 */
[----:B------:R-:W-:Y:S01]  /*2a00*/  UIADD3 UR9, UPT, UPT, UR16, 0x24820, URZ ;  /* 0x0002482010097890 */ /* 0x000fe2000fffe0ff */
[----:B------:R-:W-:Y:S01]  /*2a10*/  UMOV UR30, 0x0 ;  /* 0x00000000001e7882 */ /* 0x000fe20000000000 */
[----:B--2---:R-:W-:Y:S01]  /*2a20*/  UIADD3 UR6, UP0, UPT, UR6, 0x200, URZ ;  /* 0x0000020006067890 */ /* 0x004fe2000ff1e0ff */
[----:B------:R2:W-:Y:S01]  /*2a30*/  @!P4 SYNCS.ARRIVE.TRANS64.RED.A0TR RZ, [UR16+0x24820], R4 ;  /* 0x02482004ffffc9a7 */ /* 0x0005e20008300410 */
[----:B------:R-:W-:Y:S01]  /*2a40*/  UMOV UR31, 0x10000000 ;  /* 0x10000000001f7882 */ /* 0x000fe20000000000 */
[----:B------:R-:W-:Y:S01]  /*2a50*/  UMOV UR26, URZ ;  /* 0x000000ff001a7c82 */ /* 0x000fe20008000000 */
[----:B------:R-:W-:Y:S02]  /*2a60*/  UIADD3.X UR7, UPT, UPT, URZ, UR7, URZ, UP0, !UPT ;  /* 0x00000007ff077290 */ /* 0x000fe400087fe4ff */
[----:B----4-:R-:W-:Y:S01]  /*2a70*/  UIADD3 UR18, UP0, UPT, UR20, 0x400, URZ ;  /* 0x0000040014127890 */ /* 0x010fe2000ff1e0ff */
[----:B------:R-:W-:Y:S01]  /*2a80*/  UMOV UR28, UR13 ;  /* 0x0000000d001c7c82 */ /* 0x000fe20008000000 */
[----:B------:R-:W-:-:S02]  /*2a90*/  UMOV UR29, UR14 ;  /* 0x0000000e001d7c82 */ /* 0x000fc40008000000 */
[----:B------:R-:W-:Y:S01]  /*2aa0*/  UIADD3.X UR19, UPT, UPT, URZ, UR21, URZ, UP0, !UPT ;  /* 0x00000015ff137290 */ /* 0x000fe200087fe4ff */
[----:B------:R-:W-:Y:S01]  /*2ab0*/  UMOV UR10, URZ ;  /* 0x000000ff000a7c82 */ /* 0x000fe20008000000 */
[----:B------:R-:W-:Y:S01]  /*2ac0*/  UMOV UR12, URZ ;  /* 0x000000ff000c7c82 */ /* 0x000fe20008000000 */
[----:B------:R2:W-:Y:S06]  /*2ad0*/  UTMALDG.4D [UR24], [UR6], desc[UR30] ;  /* 0x00001e18060075b4 */ /* 0x0005ec0008019000 */
[----:B------:R2:W-:Y:S01]  /*2ae0*/  UTMALDG.5D [UR8], [UR18], desc[UR30] ;  /* 0x00001e08120075b4 */ /* 0x0005e20008021000 */
[----:B------:R-:W-:Y:S05]  /*2af0*/  @!P6 BRA `(.L_x_66) ;  /* 0x000000000004e947 */ /* 0x000fea0003800000 */
[----:B--2---:R-:W-:Y:S05]  /*2b00*/  BPT.TRAP 0x1 ;  /* 0x000000040000795c */ /* 0x004fea0000300000 */
.L_x_66:
[----:B------:R-:W4:Y:S02]  /*2b10*/  SYNCS.PHASECHK.TRANS64.TRYWAIT P4, [UR16+0x24848], R6 ;  /* 0x02484806ff0075a7 */ /* 0x000f240008081110 */
[----:B----4-:R-:W-:Y:S05]  /*2b20*/  @!P4 BRA `(.L_x_67) ;  /* 0x000000d8006cc947 */ /* 0x010fea0003800000 */
.L_x_244:
[----:B------:R-:W4:Y:S01]  /*2b30*/  LDCU UR5, c[0x0][0x424] ;  /* 0x00008480ff0577ac */ /* 0x000f220008000800 */
[----:B---3--:R-:W3:Y:S01]  /*2b40*/  LDC.64 R8, c[0x0][0x418] ;  /* 0x00010600ff087b82 */ /* 0x008ee20000000a00 */
[----:B--2---:R-:W2:Y:S01]  /*2b50*/  LDCU UR6, c[0x0][0x428] ;  /* 0x00008500ff0677ac */ /* 0x004ea20008000800 */
[----:B----4-:R-:W-:-:S04]  /*2b60*/  UIMAD UR5, UR13, UR5, URZ ;  /* 0x000000050d0572a4 */ /* 0x010fc8000f8e02ff */
[----:B--2---:R-:W-:-:S06]  /*2b70*/  UIMAD UR5, UR14, UR6, UR5 ;  /* 0x000000060e0572a4 */ /* 0x004fcc000f8e0205 */
[----:B------:R-:W-:-:S05]  /*2b80*/  IADD3 R4, PT, PT, R7, UR5, RZ ;  /* 0x0000000507047c10 */ /* 0x000fca000fffe0ff */
[----:B---3--:R-:W-:-:S05]  /*2b90*/  IMAD.WIDE.U32 R6, R4, 0x4, R8 ;  /* 0x0000000404067825 */ /* 0x008fca00078e0008 */
[----:B------:R-:W-:Y:S01]  /*2ba0*/  @!PT LDS RZ, [RZ] ;  /* 0x00000000fffff984 */ /* 0x000fe20000000800 */
[----:B------:R-:W-:Y:S01]  /*2bb0*/  @!PT LDS RZ, [RZ] ;  /* 0x00000000fffff984 */ /* 0x000fe20000000800 */
[----:B------:R-:W-:Y:S01]  /*2bc0*/  @!PT LDS RZ, [RZ] ;  /* 0x00000000fffff984 */ /* 0x000fe20000000800 */
[----:B------:R2:W-:Y:S02]  /*2bd0*/  LDGSTS.E.LTC128B [R2+0x24200], desc[UR22][R6.64], !P3 ;  /* 0x2420000006027fae */ /* 0x0005e4000d9a1216 */
[C---:B--2---:R-:W-:Y:S02]  /*2be0*/  IADD3 R7, PT, PT, R4.reuse, 0x1, RZ ;  /* 0x0000000104077810 */ /* 0x044fe40007ffe0ff */
[C---:B------:R-:W-:Y:S02]  /*2bf0*/  IADD3 R6, PT, PT, R4.reuse, 0x2, RZ ;  /* 0x0000000204067810 */ /* 0x040fe40007ffe0ff */
[----:B------:R-:W-:Y:S01]  /*2c00*/  IADD3 R4, PT, PT, R4, 0x3, RZ ;  /* 0x0000000304047810 */ /* 0x000fe20007ffe0ff */
[----:B-1----:R-:W-:-:S04]  /*2c10*/  IMAD.WIDE.U32 R10, R7, 0x4, R8 ;  /* 0x00000004070a7825 */ /* 0x002fc800078e0008 */
[--C-:B------:R-:W-:Y:S01]  /*2c20*/  IMAD.WIDE.U32 R6, R6, 0x4, R8.reuse ;  /* 0x0000000406067825 */ /* 0x100fe200078e0008 */
[----:B------:R1:W-:Y:S03]  /*2c30*/  LDGSTS.E.LTC128B [R2+0x24204], desc[UR22][R10.64], !P2 ;  /* 0x242040000a027fae */ /* 0x0003e6000d1a1216 */
[----:B------:R-:W-:Y:S01]  /*2c40*/  IMAD.WIDE.U32 R8, R4, 0x4, R8 ;  /* 0x0000000404087825 */ /* 0x000fe200078e0008 */
[----:B------:R1:W-:Y:S04]  /*2c50*/  LDGSTS.E.LTC128B [R2+0x24208], desc[UR22][R6.64], !P1 ;  /* 0x2420800006027fae */ /* 0x0003e8000c9a1216 */
[----:B------:R1:W-:Y:S01]  /*2c60*/  LDGSTS.E.LTC128B [R2+0x2420c], desc[UR22][R8.64], !P0 ;  /* 0x2420c00008027fae */ /* 0x0003e2000c1a1216 */
[----:B------:R-:W-:Y:S01]  /*2c70*/  NOP ;  /* 0x0000000000007918 */ /* 0x000fe20000000000 */
[----:B------:R-:W-:Y:S02]  /*2c80*/  SYNCS.ARRIVE.TRANS64.RED.A0T1 RZ, [UR16+0x24840], RZ ;  /* 0x024840ffffff79a7 */ /* 0x000fe40008200410 */
[----:B------:R-:W-:Y:S01]  /*2c90*/  ARRIVES.LDGSTSBAR.64.TRANSCNT [UR16+0x24840] ;  /* 0x02484000ff0079b0 */ /* 0x000fe20008002a10 */
[----:B------:R-:W-:Y:S01]  /*2ca0*/  NOP ;  /* 0x0000000000007918 */ /* 0x000fe20000000000 */
[----:B------:R-:W-:Y:S05]  /*2cb0*/  @!P6 BRA `(.L_x_68) ;  /* 0x000000000004e947 */ /* 0x000fea0003800000 */
[----:B------:R-:W-:Y:S05]  /*2cc0*/  BPT.TRAP 0x1 ;  /* 0x000000040000795c */ /* 0x000fea0000300000 */
.L_x_68:
[----:B------:R-:W2:Y:S01]  /*2cd0*/  LDL R4, [R1] ;  /* 0x0000000001047983 */ /* 0x000ea20000100800 */
[----:B------:R-:W-:Y:S01]  /*2ce0*/  SYNCS.ARRIVE.TRANS64.A1T0 RZ, [UR16+0x24840], RZ ;  /* 0x024840ffffff79a7 */ /* 0x000fe20008100010 */
[----:B--2---:R-:W-:-:S13]  /*2cf0*/  ISETP.NE.AND P0, PT, R4, 0x1, PT ;  /* 0x000000010400780c */ /* 0x004fda0003f05270 */
[----:B------:R-:W-:Y:S05]  /*2d00*/  @!P0 EXIT ;  /* 0x000000000000894d */ /* 0x000fea0003800000 */
[----:B------:R-:W2:Y:S01]  /*2d10*/  LDC.64 R18, c[0x0][0x400] ;  /* 0x00010000ff127b82 */ /* 0x000ea20000000a00 */
[----:B------:R-:W-:Y:S02]  /*2d20*/  R2UR UR20, R74 ;  /* 0x000000004a1472ca */ /* 0x000fe400000e0000 */
[----:B------:R-:W-:Y:S01]  /*2d30*/  CS2R R12, SRZ ;  /* 0x00000000000c7805 */ /* 0x000fe2000001ff00 */
[----:B-1----:R-:W-:Y:S01]  /*2d40*/  IMAD.MOV.U32 R11, RZ, RZ, RZ ;  /* 0x000000ffff0b7224 */ /* 0x002fe200078e00ff */
[----:B------:R-:W1:Y:S01]  /*2d50*/  LDCU.64 UR24, c[0x0][0x348] ;  /* 0x00006900ff1877ac */ /* 0x000e620008000a00 */
[----:B------:R-:W-:Y:S02]  /*2d60*/  IMAD.MOV.U32 R10, RZ, RZ, 0x1 ;  /* 0x00000001ff0a7424 */ /* 0x000fe400078e00ff */
[----:B------:R-:W3:Y:S01]  /*2d70*/  LDC.64 R16, c[0x0][0x418] ;  /* 0x00010600ff107b82 */ /* 0x000ee20000000a00 */
[----:B------:R-:W4:Y:S01]  /*2d80*/  LDCU UR7, c[0x0][0x408] ;  /* 0x00008100ff0777ac */ /* 0x000f220008000800 */
[----:B------:R-:W1:Y:S01]  /*2d90*/  LDCU UR21, c[0x0][0x380] ;  /* 0x00007000ff1577ac */ /* 0x000e620008000800 */
[----:B------:R-:W1:Y:S01]  /*2da0*/  LDCU UR15, c[0x0][0x420] ;  /* 0x00008400ff0f77ac */ /* 0x000e620008000800 */
[----:B------:R-:W-:Y:S01]  /*2db0*/  UMOV UR6, 0x1 ;  /* 0x0000000100067882 */ /* 0x000fe20000000000 */
[----:B------:R-:W-:-:S05]  /*2dc0*/  UMOV UR12, URZ ;  /* 0x000000ff000c7c82 */ /* 0x000fca0008000000 */
.L_x_87:
[----:B------:R-:W-:Y:S01]  /*2dd0*/  UIADD3 UR9, UPT, UPT, UR20, 0x1, URZ ;  /* 0x0000000114097890 */ /* 0x000fe2000fffe0ff */
[----:B--2---:R-:W5:Y:S01]  /*2de0*/  LDL R4, [R1+0x4] ;  /* 0x0000040001047983 */ /* 0x004f620000100800 */
[----:B------:R-:W-:Y:S01]  /*2df0*/  LOP3.LUT P0, RZ, R3, 0x2, RZ, 0xc0, !PT ;  /* 0x0000000203ff7812 */ /* 0x000fe2000780c0ff */
[----:B------:R-:W-:Y:S01]  /*2e00*/  BSSY.RECONVERGENT B0, `(.L_x_69) ;  /* 0x000000b000007945 */ /* 0x000fe20003800200 */
[----:B------:R-:W-:Y:S02]  /*2e10*/  R2UR UR10, R74 ;  /* 0x000000004a0a72ca */ /* 0x000fe400000e0000 */
[----:B-----5:R-:W-:Y:S11]  /*2e20*/  R2UR UR8, R4 ;  /* 0x00000000040872ca */ /* 0x020ff600000e0000 */
[----:B------:R-:W-:Y:S02]  /*2e30*/  @!UPT UIADD3 URZ, UPT, UPT, URZ, URZ, URZ ;  /* 0x000000fffffff290 */ /* 0x000fe4000fffe0ff */
[----:B------:R-:W-:Y:S02]  /*2e40*/  UISETP.NE.AND UP0, UPT, UR9, UR8, UPT ;  /* 0x000000080900728c */ /* 0x000fe4000bf05270 */
[----:B------:R-:W-:Y:S02]  /*2e50*/  UIADD3 UR8, UPT, UPT, UR12, 0x1, URZ ;  /* 0x000000010c087890 */ /* 0x000fe4000fffe0ff */
[----:B------:R-:W-:Y:S07]  /*2e60*/  USEL UR20, UR10, UR9, !UP0 ;  /* 0x000000090a147287 */ /* 0x000fee000c000000 */
[----:B------:R-:W-:Y:S07]  /*2e70*/  @UP0 UIADD3 UR8, UPT, UPT, UR12, URZ, URZ ;  /* 0x000000ff0c080290 */ /* 0x000fee000fffe0ff */
[----:B------:R-:W-:Y:S01]  /*2e80*/  UMOV UR12, UR8 ;  /* 0x00000008000c7c82 */ /* 0x000fe20008000000 */
[----:B-1----:R-:W-:Y:S05]  /*2e90*/  @!P0 BRA `(.L_x_70) ;  /* 0x0000000000048947 */ /* 0x002fea0003800000 */
[----:B-1--4-:R-:W-:Y:S05]  /*2ea0*/  BPT.TRAP 0x1 ;  /* 0x000000040000795c */ /* 0x012fea0000300000 */
.L_x_70:
[----:B-1--4-:R-:W-:Y:S05]  /*2eb0*/  BSYNC.RECONVERGENT B0 ;  /* 0x0000000000007941 */ /* 0x012fea0003800200 */
.L_x_69:
[----:B------:R-:W-:Y:S01]  /*2ec0*/  ULEA UR9, UR6, UR16, 0x3 ;  /* 0x0000001006097291 */ /* 0x000fe2000f8e18ff */
[----:B------:R-:W-:Y:S02]  /*2ed0*/  SHF.L.U32 R7, R10, 0x1f, RZ ;  /* 0x0000001f0a077819 */ /* 0x000fe400000006ff */
[----:B------:R-:W-:Y:S06]  /*2ee0*/  LOP3.LUT P1, RZ, R3, 0x4, RZ, 0xc0, !PT ;  /* 0x0000000403ff7812 */ /* 0x000fec000782c0ff */
[----:B------:R-:W1:Y:S07]  /*2ef0*/  SYNCS.PHASECHK.TRANS64.TRYWAIT P0, [UR9+0x24810], R7 ;  /* 0x02481007ff0075a7 */ /* 0x000e6e0008001109 */
[----:B------:R-:W-:Y:S01]  /*2f00*/  @!P1 IMAD.MOV.U32 R6, RZ, RZ, 0x4000 ;  /* 0x00004000ff069424 */ /* 0x000fe200078e00ff */
[----:B-1----:R-:W-:Y:S06]  /*2f10*/  @!P0 BRA `(.L_x_71) ;  /* 0x000000d400888947 */ /* 0x002fec0003800000 */
.L_x_246:
[----:B------:R-:W-:Y:S01]  /*2f20*/  LOP3.LUT P0, RZ, R3, 0x4, RZ, 0xc0, !PT ;  /* 0x0000000403ff7812 */ /* 0x000fe2000780c0ff */
[----:B------:R-:W-:Y:S11]  /*2f30*/  BSSY.RECONVERGENT B0, `(.L_x_72) ;  /* 0x0000005000007945 */ /* 0x000ff60003800200 */
[----:B------:R-:W-:Y:S01]  /*2f40*/  @!UPT UIADD3 URZ, UPT, UPT, URZ, URZ, URZ ;  /* 0x000000fffffff290 */ /* 0x000fe2000fffe0ff */
[----:B------:R4:W-:Y:S01]  /*2f50*/  @!P0 SYNCS.ARRIVE.TRANS64 RZ, [UR9+0x24800], R6 ;  /* 0x02480006ffff89a7 */ /* 0x0009e20008000009 */
[----:B------:R-:W-:Y:S05]  /*2f60*/  @!P5 BRA `(.L_x_73) ;  /* 0x000000000004d947 */ /* 0x000fea0003800000 */
[----:B------:R-:W-:Y:S05]  /*2f70*/  BPT.TRAP 0x1 ;  /* 0x000000040000795c */ /* 0x000fea0000300000 */
.L_x_73:
[----:B------:R-:W-:Y:S05]  /*2f80*/  BSYNC.RECONVERGENT B0 ;  /* 0x0000000000007941 */ /* 0x000fea0003800200 */
.L_x_72:
[----:B------:R-:W-:Y:S01]  /*2f90*/  ISETP.EQ.OR P0, PT, R14, RZ, P0 ;  /* 0x000000ff0e00720c */ /* 0x000fe20000702670 */
[----:B------:R-:W-:Y:S01]  /*2fa0*/  BSSY.RECONVERGENT B0, `(.L_x_74) ;  /* 0x0000005000007945 */ /* 0x000fe20003800200 */
[----:B------:R-:W-:Y:S11]  /*2fb0*/  LOP3.LUT R3, R3, 0xfffffffe, RZ, 0xc0, !PT ;  /* 0xfffffffe03037812 */ /* 0x000ff600078ec0ff */
[----:B------:R-:W-:Y:S01]  /*2fc0*/  @P0 LOP3.LUT R3, R3, 0x1, RZ, 0xfc, !PT ;  /* 0x0000000103030812 */ /* 0x000fe200078efcff */
[----:B------:R-:W-:Y:S05]  /*2fd0*/  @P0 BRA `(.L_x_75) ;  /* 0x0000000000040947 */ /* 0x000fea0003800000 */
[----:B------:R-:W-:Y:S05]  /*2fe0*/  BPT.TRAP 0x1 ;  /* 0x000000040000795c */ /* 0x000fea0000300000 */
.L_x_75:
[----:B------:R-:W-:Y:S05]  /*2ff0*/  BSYNC.RECONVERGENT B0 ;  /* 0x0000000000007941 */ /* 0x000fea0003800200 */
.L_x_74:
[----:B------:R-:W-:Y:S01]  /*3000*/  ULEA UR8, UR6, UR16, 0xe ;  /* 0x0000001006087291 */ /* 0x000fe2000f8e70ff */
[----:B------:R-:W-:Y:S01]  /*3010*/  ISETP.NE.AND P0, PT, R0, 0x1, PT ;  /* 0x000000010000780c */ /* 0x000fe20003f05270 */
[----:B------:R-:W-:Y:S02]  /*3020*/  UIADD3 UR18, UP0, UPT, UR24, 0x300, URZ ;  /* 0x0000030018127890 */ /* 0x000fe4000ff1e0ff */
[----:B------:R-:W-:Y:S02]  /*3030*/  USHF.L.U32 UR11, UR20, 0x7, URZ ;  /* 0x00000007140b7899 */ /* 0x000fe400080006ff */
[----:B------:R-:W-:Y:S02]  /*3040*/  UIADD3 UR9, UPT, UPT, UR9, 0x24800, URZ ;  /* 0x0002480009097890 */ /* 0x000fe4000fffe0ff */
[----:B------:R-:W-:Y:S02]  /*3050*/  UIADD3 UR8, UPT, UPT, UR8, 0x8000, URZ ;  /* 0x0000800008087890 */ /* 0x000fe4000fffe0ff */
[----:B------:R-:W-:Y:S01]  /*3060*/  UIADD3.X UR19, UPT, UPT, URZ, UR25, URZ, UP0, !UPT ;  /* 0x00000019ff137290 */ /* 0x000fe200087fe4ff */
[----:B------:R-:W-:Y:S01]  /*3070*/  UMOV UR26, 0x0 ;  /* 0x00000000001a7882 */ /* 0x000fe20000000000 */
[----:B------:R-:W-:Y:S01]  /*3080*/  UMOV UR27, 0x10000000 ;  /* 0x10000000001b7882 */ /* 0x000fe20000000000 */
[----:B------:R-:W-:Y:S01]  /*3090*/  UMOV UR10, URZ ;  /* 0x000000ff000a7c82 */ /* 0x000fe20008000000 */
[----:B------:R-:W-:Y:S05]  /*30a0*/  UIADD3 UR17, UPT, UPT, UR6, 0x1, URZ ;  /* 0x0000000106117890 */ /* 0x000fea000fffe0ff */
[----:B------:R1:W-:Y:S02]  /*30b0*/  UTMALDG.5D [UR8], [UR18], desc[UR26] ;  /* 0x00001a08120075b4 */ /* 0x0003e40008021000 */
[----:B-1----:R-:W-:Y:S05]  /*30c0*/  @!P0 BRA `(.L_x_76) ;  /* 0x0000000000048947 */ /* 0x002fea0003800000 */
[----:B------:R-:W-:Y:S05]  /*30d0*/  BPT.TRAP 0x1 ;  /* 0x000000040000795c */ /* 0x000fea0000300000 */
.L_x_76:
[----:B----4-:R-:W-:Y:S04]  /*30e0*/  SHF.L.U32 R6, R12, 0x1f, RZ ;  /* 0x0000001f0c067819 */ /* 0x010fe800000006ff */
[----:B------:R-:W1:Y:S02]  /*30f0*/  SYNCS.PHASECHK.TRANS64.TRYWAIT P1, [UR16+0x24838], R6 ;  /* 0x02483806ff0075a7 */ /* 0x000e640008021110 */
[----:B-1----:R-:W-:Y:S05]  /*3100*/  @!P1 BRA `(.L_x_77) ;  /* 0x000000d400249947 */ /* 0x002fea0003800000 */
.L_x_248:
[----:B------:R-:W-:Y:S02]  /*3110*/  USHF.L.U32 UR11, UR20, 0x7, URZ ;  /* 0x00000007140b7899 */ /* 0x000fe400080006ff */
[----:B------:R-:W-:Y:S04]  /*3120*/  UIMAD UR6, UR12, UR7, UR4 ;  /* 0x000000070c0672a4 */ /* 0x000fe8000f8e0204 */
[----:B-1----:R-:W-:Y:S04]  /*3130*/  VIADD R4, R5, UR11 ;  /* 0x0000000b05047c36 */ /* 0x002fe80008000000 */
[C---:B------:R-:W-:Y:S01]  /*3140*/  VIADD R9, R4.reuse, UR6 ;  /* 0x0000000604097c36 */ /* 0x040fe20008000000 */
[----:B------:R-:W-:Y:S03]  /*3150*/  ISETP.GE.AND P4, PT, R4, UR21, PT ;  /* 0x0000001504007c0c */ /* 0x000fe6000bf86270 */
[C---:B------:R-:W-:Y:S01]  /*3160*/  VIADD R8, R9.reuse, 0x1 ;  /* 0x0000000109087836 */ /* 0x040fe20000000000 */
[CC--:B--2---:R-:W-:Y:S01]  /*3170*/  LEA R22, P2, R9.reuse, R18.reuse, 0x2 ;  /* 0x0000001209167211 */ /* 0x0c4fe200078410ff */
[C---:B------:R-:W-:Y:S02]  /*3180*/  VIADD R7, R9.reuse, 0x2 ;  /* 0x0000000209077836 */ /* 0x040fe40000000000 */
[C---:B------:R-:W-:Y:S01]  /*3190*/  VIADD R6, R9.reuse, 0x3 ;  /* 0x0000000309067836 */ /* 0x040fe20000000000 */
[CC--:B------:R-:W-:Y:S02]  /*31a0*/  LEA R20, P1, R8.reuse, R18.reuse, 0x2 ;  /* 0x0000001208147211 */ /* 0x0c0fe400078210ff */
[-C--:B------:R-:W-:Y:S02]  /*31b0*/  LEA.HI.X R23, R9, R19.reuse, RZ, 0x2, P2 ;  /* 0x0000001309177211 */ /* 0x080fe400010f14ff */
[CC--:B------:R-:W-:Y:S02]  /*31c0*/  LEA R24, P2, R7.reuse, R18.reuse, 0x2 ;  /* 0x0000001207187211 */ /* 0x0c0fe400078410ff */
[-C--:B------:R-:W-:Y:S01]  /*31d0*/  LEA.HI.X R21, R8, R19.reuse, RZ, 0x2, P1 ;  /* 0x0000001308157211 */ /* 0x080fe200008f14ff */
[----:B------:R-:W-:Y:S01]  /*31e0*/  @!PT LDS RZ, [RZ] ;  /* 0x00000000fffff984 */ /* 0x000fe20000000800 */
[----:B------:R-:W-:Y:S01]  /*31f0*/  @!PT LDS RZ, [RZ] ;  /* 0x00000000fffff984 */ /* 0x000fe20000000800 */
[----:B------:R-:W-:Y:S01]  /*3200*/  @!PT LDS RZ, [RZ] ;  /* 0x00000000fffff984 */ /* 0x000fe20000000800 */
[----:B------:R1:W-:Y:S01]  /*3210*/  LDGSTS.E.LTC128B [R2+0x24000], desc[UR22][R22.64], !P4 ;  /* 0x2400000016027fae */ /* 0x0003e2000e1a1216 */
[----:B------:R-:W-:Y:S01]  /*3220*/  VIADD R8, R4, 0x1 ;  /* 0x0000000104087836 */ /* 0x000fe20000000000 */
[----:B------:R-:W-:Y:S02]  /*3230*/  LEA R26, P1, R6, R18, 0x2 ;  /* 0x00000012061a7211 */ /* 0x000fe400078210ff */
[-C--:B------:R-:W-:Y:S01]  /*3240*/  LEA.HI.X R25, R7, R19.reuse, RZ, 0x2, P2 ;  /* 0x0000001307197211 */ /* 0x080fe200010f14ff */
[----:B------:R-:W-:Y:S01]  /*3250*/  VIADD R7, R4, 0x2 ;  /* 0x0000000204077836 */ /* 0x000fe20000000000 */
[----:B------:R-:W-:Y:S02]  /*3260*/  ISETP.GE.AND P3, PT, R8, UR21, PT ;  /* 0x0000001508007c0c */ /* 0x000fe4000bf66270 */
[----:B------:R-:W-:Y:S01]  /*3270*/  LEA.HI.X R27, R6, R19, RZ, 0x2, P1 ;  /* 0x00000013061b7211 */ /* 0x000fe200008f14ff */
[----:B------:R-:W-:Y:S01]  /*3280*/  VIADD R6, R4, 0x3 ;  /* 0x0000000304067836 */ /* 0x000fe20000000000 */
[----:B------:R-:W-:Y:S04]  /*3290*/  ISETP.GE.AND P2, PT, R7, UR21, PT ;  /* 0x0000001507007c0c */ /* 0x000fe8000bf46270 */
[----:B------:R-:W-:Y:S05]  /*32a0*/  ISETP.GE.AND P1, PT, R6, UR21, PT ;  /* 0x0000001506007c0c */ /* 0x000fea000bf26270 */
[----:B------:R1:W-:Y:S04]  /*32b0*/  LDGSTS.E.LTC128B [R2+0x24004], desc[UR22][R20.64], !P3 ;  /* 0x2400400014027fae */ /* 0x0003e8000d9a1216 */
        /* <DEDUP_REMOVED lines=8> */
.L_x_78:
[----:B------:R-:W-:Y:S01]  /*3340*/  SYNCS.ARRIVE.TRANS64.A1T0 RZ, [UR16+0x24830], RZ ;  /* 0x024830ffffff79a7 */ /* 0x000fe20008100010 */
[----:B------:R-:W-:Y:S05]  /*3350*/  BRA.U !UP2, `(.L_x_79) ;  /* 0x000000010a047547 */ /* 0x000fea000b800000 */
[----:B------:R-:W-:Y:S05]  /*3360*/  BPT.TRAP 0x1 ;  /* 0x000000040000795c */ /* 0x000fea0000300000 */
.L_x_79:
[----:B------:R-:W-:Y:S02]  /*3370*/  LOP3.LUT P6, RZ, R3, 0x4, RZ, 0xc0, !PT ;  /* 0x0000000403ff7812 */ /* 0x000fe400078cc0ff */
[----:B------:R-:W-:Y:S11]  /*3380*/  SHF.L.U32 R8, R11, 0x1f, RZ ;  /* 0x0000001f0b087819 */ /* 0x000ff600000006ff */
[----:B------:R-:W-:Y:S01]  /*3390*/  @!P6 IMAD.MOV.U32 R7, RZ, RZ, 0x4000 ;  /* 0x00004000ff07e424 */ /* 0x000fe200078e00ff */
[----:B------:R-:W2:Y:S02]  /*33a0*/  SYNCS.PHASECHK.TRANS64.TRYWAIT P6, [UR16+0x24828], R8 ;  /* 0x02482808ff0075a7 */ /* 0x000ea400080c1110 */
[----:B--2---:R-:W-:Y:S05]  /*33b0*/  @!P6 BRA `(.L_x_80) ;  /* 0x000000d00090e947 */ /* 0x004fea0003800000 */
.L_x_250:
[----:B------:R-:W-:Y:S11]  /*33c0*/  LOP3.LUT P6, RZ, R3, 0x4, RZ, 0xc0, !PT ;  /* 0x0000000403ff7812 */ /* 0x000ff600078cc0ff */
[----:B------:R-:W-:Y:S02]  /*33d0*/  @!UPT UIADD3 URZ, UPT, UPT, URZ, URZ, URZ ;  /* 0x000000fffffff290 */ /* 0x000fe4000fffe0ff */
[----:B------:R4:W-:Y:S01]  /*33e0*/  @!P6 SYNCS.ARRIVE.TRANS64 RZ, [UR16+0x24820], R7 ;  /* 0x02482007ffffe9a7 */ /* 0x0009e20008000010 */
[----:B------:R-:W-:Y:S05]  /*33f0*/  BRA.U !UP3, `(.L_x_81) ;  /* 0x000000010b047547 */ /* 0x000fea000b800000 */
[----:B------:R-:W-:Y:S05]  /*3400*/  BPT.TRAP 0x1 ;  /* 0x000000040000795c */ /* 0x000fea0000300000 */
.L_x_81:
[----:B------:R-:W-:Y:S01]  /*3410*/  LOP3.LUT P6, RZ, R3, 0x1, RZ, 0xc0, !PT ;  /* 0x0000000103ff7812 */ /* 0x000fe200078cc0ff */
[----:B------:R-:W-:Y:S11]  /*3420*/  BSSY.RECONVERGENT B0, `(.L_x_82) ;  /* 0x0000004000007945 */ /* 0x000ff60003800200 */
[----:B------:R-:W-:Y:S01]  /*3430*/  @!UPT UIADD3 URZ, UPT, UPT, URZ, URZ, URZ ;  /* 0x000000fffffff290 */ /* 0x000fe2000fffe0ff */
[----:B------:R-:W-:Y:S05]  /*3440*/  @P6 BRA `(.L_x_83) ;  /* 0x0000000000046947 */ /* 0x000fea0003800000 */
[----:B------:R-:W-:Y:S05]  /*3450*/  BPT.TRAP 0x1 ;  /* 0x000000040000795c */ /* 0x000fea0000300000 */
.L_x_83:
[----:B------:R-:W-:Y:S05]  /*3460*/  BSYNC.RECONVERGENT B0 ;  /* 0x0000000000007941 */ /* 0x000fea0003800200 */
.L_x_82:
[----:B------:R-:W-:Y:S02]  /*3470*/  UIADD3 UR18, UP0, UPT, UR24, 0x400, URZ ;  /* 0x0000040018127890 */ /* 0x000fe4000ff1e0ff */
[----:B------:R-:W-:Y:S02]  /*3480*/  UIADD3 UR8, UPT, UPT, UR16, 0x10000, URZ ;  /* 0x0001000010087890 */ /* 0x000fe4000fffe0ff */
[----:B------:R-:W-:Y:S02]  /*3490*/  UIADD3 UR9, UPT, UPT, UR16, 0x24820, URZ ;  /* 0x0002482010097890 */ /* 0x000fe4000fffe0ff */
[----:B------:R-:W-:Y:S01]  /*34a0*/  UIADD3.X UR19, UPT, UPT, URZ, UR25, URZ, UP0, !UPT ;  /* 0x00000019ff137290 */ /* 0x000fe200087fe4ff */
[----:B------:R-:W-:Y:S01]  /*34b0*/  UMOV UR26, 0x0 ;  /* 0x00000000001a7882 */ /* 0x000fe20000000000 */
[----:B------:R-:W-:Y:S01]  /*34c0*/  UMOV UR27, 0x10000000 ;  /* 0x10000000001b7882 */ /* 0x000fe20000000000 */
[----:B------:R-:W-:Y:S06]  /*34d0*/  UMOV UR10, URZ ;  /* 0x000000ff000a7c82 */ /* 0x000fec0008000000 */
[----:B------:R1:W-:Y:S02]  /*34e0*/  UTMALDG.5D [UR8], [UR18], desc[UR26] ;  /* 0x00001a08120075b4 */ /* 0x0003e40008021000 */
[----:B-1----:R-:W-:Y:S05]  /*34f0*/  @!P0 BRA `(.L_x_84) ;  /* 0x0000000000048947 */ /* 0x002fea0003800000 */
[----:B------:R-:W-:Y:S05]  /*3500*/  BPT.TRAP 0x1 ;  /* 0x000000040000795c */ /* 0x000fea0000300000 */
.L_x_84:
[----:B----4-:R-:W-:Y:S04]  /*3510*/  SHF.L.U32 R7, R13, 0x1f, RZ ;  /* 0x0000001f0d077819 */ /* 0x010fe800000006ff */
[----:B------:R-:W1:Y:S02]  /*3520*/  SYNCS.PHASECHK.TRANS64.TRYWAIT P6, [UR16+0x24848], R7 ;  /* 0x02484807ff0075a7 */ /* 0x000e6400080c1110 */
[----:B-1----:R-:W-:Y:S05]  /*3530*/  @!P6 BRA `(.L_x_85) ;  /* 0x000000d00048e947 */ /* 0x002fea0003800000 */
.L_x_252:
[----:B------:R-:W-:Y:S06]  /*3540*/  UIMAD UR6, UR12, UR15, UR5 ;  /* 0x0000000f0c0672a4 */ /* 0x000fec000f8e0205 */
[----:B-12---:R-:W-:Y:S04]  /*3550*/  VIADD R6, R4, UR6 ;  /* 0x0000000604067c36 */ /* 0x006fe80008000000 */
[C---:B------:R-:W-:Y:S01]  /*3560*/  VIADD R4, R6.reuse, 0x1 ;  /* 0x0000000106047836 */ /* 0x040fe20000000000 */
[CC--:B---3--:R-:W-:Y:S04]  /*3570*/  LEA R20, P6, R6.reuse, R16.reuse, 0x2 ;  /* 0x0000001006147211 */ /* 0x0c8fe800078c10ff */
[-C--:B------:R-:W-:Y:S02]  /*3580*/  LEA.HI.X R21, R6, R17.reuse, RZ, 0x2, P6 ;  /* 0x0000001106157211 */ /* 0x080fe400030f14ff */
[CC--:B------:R-:W-:Y:S03]  /*3590*/  LEA R8, P6, R4.reuse, R16.reuse, 0x2 ;  /* 0x0000001004087211 */ /* 0x0c0fe600078c10ff */
[----:B------:R-:W-:Y:S01]  /*35a0*/  @!PT LDS RZ, [RZ] ;  /* 0x00000000fffff984 */ /* 0x000fe20000000800 */
[----:B------:R-:W-:Y:S01]  /*35b0*/  @!PT LDS RZ, [RZ] ;  /* 0x00000000fffff984 */ /* 0x000fe20000000800 */
[----:B------:R-:W-:Y:S01]  /*35c0*/  @!PT LDS RZ, [RZ] ;  /* 0x00000000fffff984 */ /* 0x000fe20000000800 */
[----:B------:R1:W-:Y:S01]  /*35d0*/  LDGSTS.E.LTC128B [R2+0x24200], desc[UR22][R20.64], !P4 ;  /* 0x2420000014027fae */ /* 0x0003e2000e1a1216 */
[-C--:B------:R-:W-:Y:S01]  /*35e0*/  LEA.HI.X R9, R4, R17.reuse, RZ, 0x2, P6 ;  /* 0x0000001104097211 */ /* 0x080fe200030f14ff */
[C---:B------:R-:W-:Y:S02]  /*35f0*/  VIADD R4, R6.reuse, 0x2 ;  /* 0x0000000206047836 */ /* 0x040fe40000000000 */
[----:B------:R-:W-:Y:S02]  /*3600*/  VIADD R6, R6, 0x3 ;  /* 0x0000000306067836 */ /* 0x000fe40000000000 */
[----:B------:R1:W-:Y:S01]  /*3610*/  LDGSTS.E.LTC128B [R2+0x24204], desc[UR22][R8.64], !P3 ;  /* 0x2420400008027fae */ /* 0x0003e2000d9a1216 */
[CC--:B------:R-:W-:Y:S04]  /*3620*/  LEA R22, P6, R4.reuse, R16.reuse, 0x2 ;  /* 0x0000001004167211 */ /* 0x0c0fe800078c10ff */
[-C--:B------:R-:W-:Y:S02]  /*3630*/  LEA.HI.X R23, R4, R17.reuse, RZ, 0x2, P6 ;  /* 0x0000001104177211 */ /* 0x080fe400030f14ff */
[C---:B------:R-:W-:Y:S03]  /*3640*/  LEA R24, P6, R6.reuse, R16, 0x2 ;  /* 0x0000001006187211 */ /* 0x040fe600078c10ff */
[----:B------:R1:W-:Y:S01]  /*3650*/  LDGSTS.E.LTC128B [R2+0x24208], desc[UR22][R22.64], !P2 ;  /* 0x2420800016027fae */ /* 0x0003e2000d1a1216 */
[----:B------:R-:W-:Y:S05]  /*3660*/  LEA.HI.X R25, R6, R17, RZ, 0x2, P6 ;  /* 0x0000001106197211 */ /* 0x000fea00030f14ff */
[----:B------:R1:W-:Y:S01]  /*3670*/  LDGSTS.E.LTC128B [R2+0x2420c], desc[UR22][R24.64], !P1 ;  /* 0x2420c00018027fae */ /* 0x0003e2000c9a1216 */
[----:B------:R-:W-:Y:S01]  /*3680*/  NOP ;  /* 0x0000000000007918 */ /* 0x000fe20000000000 */
[----:B------:R-:W-:Y:S02]  /*3690*/  SYNCS.ARRIVE.TRANS64.RED.A0T1 RZ, [UR16+0x24840], RZ ;  /* 0x024840ffffff79a7 */ /* 0x000fe40008200410 */
[----:B------:R-:W-:Y:S01]  /*36a0*/  ARRIVES.LDGSTSBAR.64.TRANSCNT [UR16+0x24840] ;  /* 0x02484000ff0079b0 */ /* 0x000fe20008002a10 */
[----:B------:R-:W-:Y:S01]  /*36b0*/  NOP ;  /* 0x0000000000007918 */ /* 0x000fe20000000000 */
[----:B------:R-:W-:Y:S05]  /*36c0*/  @!P0 BRA `(.L_x_86) ;  /* 0x0000000000048947 */ /* 0x000fea0003800000 */
[----:B------:R-:W-:Y:S05]  /*36d0*/  BPT.TRAP 0x1 ;  /* 0x000000040000795c */ /* 0x000fea0000300000 */
.L_x_86:
[----:B------:R-:W-:Y:S01]  /*36e0*/  LOP3.LUT R13, R13, 0x1, RZ, 0x3c, !PT ;  /* 0x000000010d0d7812 */ /* 0x000fe200078e3cff */
[----:B------:R-:W-:Y:S01]  /*36f0*/  SYNCS.ARRIVE.TRANS64.A1T0 RZ, [UR16+0x24840], RZ ;  /* 0x024840ffffff79a7 */ /* 0x000fe20008100010 */
[----:B------:R-:W2:Y:S01]  /*3700*/  LDL.LU R4, [R1] ;  /* 0x0000000001047983 */ /* 0x000ea20000300800 */
[----:B------:R-:W-:Y:S01]  /*3710*/  LOP3.LUT R12, R12, 0x1, RZ, 0x3c, !PT ;  /* 0x000000010c0c7812 */ /* 0x000fe200078e3cff */
[----:B------:R-:W-:Y:S01]  /*3720*/  UISETP.NE.AND UP0, UPT, UR17, 0x2, UPT ;  /* 0x000000021100788c */ /* 0x000fe2000bf05270 */
[----:B------:R-:W-:Y:S03]  /*3730*/  LOP3.LUT R11, R11, 0x1, RZ, 0x3c, !PT ;  /* 0x000000010b0b7812 */ /* 0x000fe600078e3cff */
[----:B------:R-:W-:Y:S02]  /*3740*/  USEL UR8, URZ, 0x1, UP0 ;  /* 0x00000001ff087887 */ /* 0x000fe40008000000 */
[----:B------:R-:W-:Y:S04]  /*3750*/  USEL UR6, UR17, URZ, UP0 ;  /* 0x000000ff11067287 */ /* 0x000fe80008000000 */
[----:B------:R-:W-:Y:S02]  /*3760*/  LOP3.LUT R10, R10, UR8, RZ, 0x3c, !PT ;  /* 0x000000080a0a7c12 */ /* 0x000fe4000f8e3cff */
[C---:B--2---:R-:W-:Y:S01]  /*3770*/  ISETP.GT.U32.AND P0, PT, R4.reuse, 0x2, PT ;  /* 0x000000020400780c */ /* 0x044fe20003f04070 */
[----:B------:R-:W-:Y:S05]  /*3780*/  VIADD R4, R4, 0xffffffff ;  /* 0xffffffff04047836 */ /* 0x000fea0000000000 */
[----:B------:R2:W-:Y:S07]  /*3790*/  STL [R1], R4 ;  /* 0x0000000401007387 */ /* 0x0005ee0000100800 */
[----:B------:R-:W-:Y:S05]  /*37a0*/  @P0 BRA `(.L_x_87) ;  /* 0xfffffff400880947 */ /* 0x000fea000383ffff */
[----:B------:R-:W-:Y:S05]  /*37b0*/  EXIT ;  /* 0x000000000000794d */ /* 0x000fea0003800000 */
.L_x_302:
[----:B------:R-:W-:-:S08]  /*37c0*/  NOP ;  /* 0x0000000000007918 */ /* 0x000fd00000000000 */
[----:B-1----:R-:W1:-:S00]  /*37d0*/  USETMAXREG.DEALLOC.CTAPOOL 0x60 ;  /* 0x00000060000079c8 */ /* 0x002e4000080e0500 */
[----:B------:R-:W2:Y:S01]  /*37e0*/  S2UR UR17, SR_CgaCtaId ;  /* 0x00000000001179c3 */ /* 0x000ea20000008800 */
[----:B------:R-:W-:Y:S01]  /*37f0*/  UMOV UR4, 0x40 ;  /* 0x0000004000047882 */ /* 0x000fe20000000000 */
[----:B------:R-:W-:Y:S01]  /*3800*/  NOP ;  /* 0x0000000000007918 */ /* 0x000fe20000000000 */
[----:B--2---:R-:W-:-:S03]  /*3810*/  ULEA UR5, UR17, UR4, 0x18 ;  /* 0x0000000411057291 */ /* 0x004fc6000f8ec0ff */
[----:B------:R-:W-:Y:S02]  /*3820*/  UMOV UR4, 0x400 ;  /* 0x0000040000047882 */ /* 0x000fe40000000000 */
[----:B------:R-:W-:-:S04]  /*3830*/  ULEA UR17, UR17, UR4, 0x18 ;  /* 0x0000000411117291 */ /* 0x000fc8000f8ec0ff */
[----:B-1----:R-:W1:Y:S02]  /*3840*/  LDS.U8 R2, [UR5+0x1c] ;  /* 0x00001c05ff027984 */ /* 0x002e640008000000 */
[----:B-1----:R-:W-:-:S13]  /*3850*/  ISETP.NE.AND P0, PT, R2, RZ, PT ;  /* 0x000000ff0200720c */ /* 0x002fda0003f05270 */
[----:B------:R-:W-:Y:S05]  /*3860*/  @P0 BRA `(.L_x_88) ;  /* 0x0000000000580947 */ /* 0x000fea0003800000 */
[----:B------:R-:W-:-:S13]  /*3870*/  ELECT P0, URZ, PT ;  /* 0x0000000000ff782f */ /* 0x000fda0003800000 */
[----:B------:R-:W-:Y:S05]  /*3880*/  @!P0 BRA `(.L_x_89) ;  /* 0x00000000005c8947 */ /* 0x000fea0003800000 */
[----:B------:R-:W-:Y:S01]  /*3890*/  UMOV UR4, 0x10 ;  /* 0x0000001000047882 */ /* 0x000fe20000000000 */
[----:B------:R-:W-:Y:S01]  /*38a0*/  HFMA2 R2, -RZ, RZ, 0, 5.9604644775390625e-08 ;  /* 0x00000001ff027431 */ /* 0x000fe200000001ff */
[----:B------:R-:W-:-:S03]  /*38b0*/  MOV R3, 0xffff ;  /* 0x0000ffff00037802 */ /* 0x000fc60000000f00 */
[----:B------:R-:W-:Y:S04]  /*38c0*/  DEPBAR.LE SB1, 0x36 ;  /* 0x00009d800000791a */ /* 0x000fe80000000000 */
[----:B------:R-:W1:Y:S02]  /*38d0*/  UTCATOMSWS.FIND_AND_SET.ALIGN UP1, UR4, UR4 ;  /* 0x00000004000475e3 */ /* 0x000e640008020800 */
[----:B-1----:R-:W-:Y:S01]  /*38e0*/  MOV R4, UR4 ;  /* 0x0000000400047c02 */ /* 0x002fe20008000f00 */
[----:B------:R-:W-:Y:S06]  /*38f0*/  BRA.U UP1, `(.L_x_90) ;  /* 0x0000000101187547 */ /* 0x000fec000b800000 */
.L_x_91:
[----:B------:R-:W-:Y:S05]  /*3900*/  NANOSLEEP 0x64 ;  /* 0x000000640000795d */ /* 0x000fea0003800000 */
[----:B------:R-:W-:-:S05]  /*3910*/  UMOV UR4, 0x10 ;  /* 0x0000001000047882 */ /* 0x000fca0000000000 */
[----:B------:R-:W-:Y:S04]  /*3920*/  DEPBAR.LE SB1, 0x36 ;  /* 0x00009d800000791a */ /* 0x000fe80000000000 */
[----:B------:R-:W1:Y:S02]  /*3930*/  UTCATOMSWS.FIND_AND_SET.ALIGN UP1, UR4, UR4 ;  /* 0x00000004000475e3 */ /* 0x000e640008020800 */
[----:B-1----:R-:W-:Y:S01]  /*3940*/  MOV R4, UR4 ;  /* 0x0000000400047c02 */ /* 0x002fe20008000f00 */
[----:B------:R-:W-:Y:S05]  /*3950*/  BRA.U !UP1, `(.L_x_91) ;  /* 0xfffffffd09e87547 */ /* 0x000fea000b83ffff */
.L_x_90:
[-C--:B------:R-:W-:Y:S02]  /*3960*/  SHF.L.U32 R3, R3, R4.reuse, RZ ;  /* 0x0000000403037219 */ /* 0x080fe400000006ff */
[----:B------:R-:W-:Y:S01]  /*3970*/  SHF.L.U32 R2, R2, R4, RZ ;  /* 0x0000000402027219 */ /* 0x000fe200000006ff */
[----:B------:R-:W-:Y:S02]  /*3980*/  IMAD.SHL.U32 R4, R4, 0x20, RZ ;  /* 0x0000002004047824 */ /* 0x000fe400078e00ff */
[----:B------:R1:W-:Y:S04]  /*3990*/  ATOMS.OR RZ, [UR5+0x14], R3 ;  /* 0x00001403ffff798c */ /* 0x0003e8000b000005 */
[----:B------:R1:W-:Y:S04]  /*39a0*/  ATOMS.OR RZ, [UR5+0x18], R2 ;  /* 0x00001802ffff798c */ /* 0x0003e8000b000005 */
[----:B------:R1:W-:Y:S01]  /*39b0*/  STS [UR17+0x248c0], R4 ;  /* 0x0248c004ff007988 */ /* 0x0003e20008000811 */
[----:B------:R-:W-:Y:S05]  /*39c0*/  BRA `(.L_x_89) ;  /* 0x00000000000c7947 */ /* 0x000fea0003800000 */
.L_x_88:
[----:B------:R1:W-:Y:S01]  /*39d0*/  STS [UR17+0x248c0], R5 ;  /* 0x0248c005ff007988 */ /* 0x0003e20008000811 */
[----:B------:R-:W-:-:S03]  /*39e0*/  MOV R2, 0x3a00 ;  /* 0x00003a0000027802 */ /* 0x000fc60000000f00 */
[----:B-1----:R-:W-:Y:S05]  /*39f0*/  CALL.REL.NOINC `($__internal_1_$__cuda_sm10x_tcgen05_guardrail_trap_phase_invalid_during_alloc) ;  /* 0x000000d400a07944 */ /* 0x002fea0003c00000 */
.L_x_89:
[----:B------:R-:W-:Y:S05]  /*3a00*/  WARPSYNC.ALL ;  /* 0x0000000000007948 */ /* 0x000fea0003800000 */
[----:B------:R-:W-:Y:S01]  /*3a10*/  USHF.R.U32.HI UR4, URZ, 0x4, UR17 ;  /* 0x00000004ff047899 */ /* 0x000fe20008011611 */
[----:B------:R-:W-:-:S03]  /*3a20*/  NOP ;  /* 0x0000000000007918 */ /* 0x000fc60000000000 */
[----:B------:R-:W-:Y:S01]  /*3a30*/  ULOP3.LUT UR4, UR4, 0x3fff, URZ, 0xc0, !UPT ;  /* 0x00003fff04047892 */ /* 0x000fe2000f8ec0ff */
[----:B------:R-:W-:Y:S01]  /*3a40*/  BSSY.RECONVERGENT B0, `(.L_x_92) ;  /* 0x000001f000007945 */ /* 0x000fe20003800200 */
[----:B------:R-:W-:Y:S02]  /*3a50*/  UIADD3 UR6, UPT, UPT, UR17, 0x8000, URZ ;  /* 0x0000800011067890 */ /* 0x000fe4000fffe0ff */
[----:B------:R-:W-:Y:S02]  /*3a60*/  UIADD3 UR7, UPT, UPT, UR17, 0x10000, URZ ;  /* 0x0001000011077890 */ /* 0x000fe4000fffe0ff */
[----:B------:R-:W-:Y:S01]  /*3a70*/  IMAD.U32 R13, RZ, RZ, UR4 ;  /* 0x00000004ff0d7e24 */ /* 0x000fe2000f8e00ff */
[----:B------:R-:W-:Y:S02]  /*3a80*/  USHF.R.U32.HI UR6, URZ, 0x4, UR6 ;  /* 0x00000004ff067899 */ /* 0x000fe40008011606 */
[----:B------:R-:W-:Y:S02]  /*3a90*/  UIADD3 UR22, UPT, UPT, UR17, 0x14000, URZ ;  /* 0x0001400011167890 */ /* 0x000fe4000fffe0ff */
[----:B------:R-:W-:Y:S01]  /*3aa0*/  R2UR UR38, R13 ;  /* 0x000000000d2672ca */ /* 0x000fe200000e0000 */
[----:B------:R-:W-:-:S02]  /*3ab0*/  UIADD3 UR5, UPT, UPT, UR17, 0x4000, URZ ;  /* 0x0000400011057890 */ /* 0x000fc4000fffe0ff */
[----:B------:R-:W-:Y:S02]  /*3ac0*/  USHF.R.U32.HI UR4, URZ, 0x4, UR7 ;  /* 0x00000004ff047899 */ /* 0x000fe40008011607 */
[----:B------:R-:W-:Y:S02]  /*3ad0*/  ULOP3.LUT UR8, UR6, 0x3fff, URZ, 0xc0, !UPT ;  /* 0x00003fff06087892 */ /* 0x000fe4000f8ec0ff */
[----:B------:R-:W-:Y:S02]  /*3ae0*/  USHF.R.U32.HI UR22, URZ, 0x4, UR22 ;  /* 0x00000004ff167899 */ /* 0x000fe40008011616 */
[----:B------:R-:W-:Y:S02]  /*3af0*/  USHF.R.U32.HI UR5, URZ, 0x4, UR5 ;  /* 0x00000004ff057899 */ /* 0x000fe40008011605 */
[----:B------:R-:W-:Y:S01]  /*3b00*/  ULOP3.LUT UR20, UR4, 0x3fff, URZ, 0xc0, !UPT ;  /* 0x00003fff04147892 */ /* 0x000fe2000f8ec0ff */
[----:B------:R-:W-:Y:S01]  /*3b10*/  MOV R15, UR8 ;  /* 0x00000008000f7c02 */ /* 0x000fe20008000f00 */
[----:B------:R-:W-:-:S02]  /*3b20*/  ULOP3.LUT UR4, UR8, 0x10000, URZ, 0xfc, !UPT ;  /* 0x0001000008047892 */ /* 0x000fc4000f8efcff */
[----:B------:R-:W-:Y:S02]  /*3b30*/  ULOP3.LUT UR22, UR22, 0x3fff, URZ, 0xc0, !UPT ;  /* 0x00003fff16167892 */ /* 0x000fe4000f8ec0ff */
[----:B------:R-:W-:Y:S02]  /*3b40*/  ULOP3.LUT UR5, UR5, 0x3fff, URZ, 0xc0, !UPT ;  /* 0x00003fff05057892 */ /* 0x000fe4000f8ec0ff */
[----:B------:R-:W-:Y:S01]  /*3b50*/  ULOP3.LUT UR26, UR22, 0x4000000, URZ, 0xfc, !UPT ;  /* 0x04000000161a7892 */ /* 0x000fe2000f8efcff */
[----:B------:R-:W-:Y:S01]  /*3b60*/  IMAD.U32 R14, RZ, RZ, UR4 ;  /* 0x00000004ff0e7e24 */ /* 0x000fe2000f8e00ff */
[----:B------:R-:W-:Y:S02]  /*3b70*/  ULOP3.LUT UR30, UR5, 0x10000, URZ, 0xfc, !UPT ;  /* 0x00010000051e7892 */ /* 0x000fe4000f8efcff */
[----:B------:R-:W-:Y:S02]  /*3b80*/  ULOP3.LUT UR28, UR20, 0x10000, URZ, 0xfc, !UPT ;  /* 0x00010000141c7892 */ /* 0x000fe4000f8efcff */
[----:B------:R-:W-:-:S02]  /*3b90*/  ULOP3.LUT UR22, UR22, 0x10000, URZ, 0xfc, !UPT ;  /* 0x0001000016167892 */ /* 0x000fc4000f8efcff */
[----:B------:R-:W-:Y:S01]  /*3ba0*/  ULOP3.LUT UR38, UR38, 0x10000, URZ, 0xfc, !UPT ;  /* 0x0001000026267892 */ /* 0x000fe2000f8efcff */
[----:B------:R-:W-:Y:S01]  /*3bb0*/  UMOV UR21, 0x40004040 ;  /* 0x4000404000157882 */ /* 0x000fe20000000000 */
[----:B------:R-:W-:Y:S01]  /*3bc0*/  UMOV UR31, 0x40004040 ;  /* 0x40004040001f7882 */ /* 0x000fe20000000000 */
[----:B------:R-:W-:Y:S01]  /*3bd0*/  UMOV UR29, 0x40004040 ;  /* 0x40004040001d7882 */ /* 0x000fe20000000000 */
[----:B------:R-:W-:Y:S01]  /*3be0*/  UMOV UR27, 0x40004040 ;  /* 0x40004040001b7882 */ /* 0x000fe20000000000 */
[----:B------:R-:W-:Y:S01]  /*3bf0*/  UMOV UR23, 0x40004040 ;  /* 0x4000404000177882 */ /* 0x000fe20000000000 */
[----:B------:R-:W-:Y:S01]  /*3c00*/  UMOV UR39, 0x40004040 ;  /* 0x4000404000277882 */ /* 0x000fe20000000000 */
[----:B------:R-:W-:Y:S05]  /*3c10*/  @!P3 BRA `(.L_x_93) ;  /* 0x000000000004b947 */ /* 0x000fea0003800000 */
[----:B------:R-:W-:Y:S05]  /*3c20*/  BPT.TRAP 0x1 ;  /* 0x000000040000795c */ /* 0x000fea0000300000 */
.L_x_93:
[----:B------:R-:W-:Y:S05]  /*3c30*/  BSYNC.RECONVERGENT B0 ;  /* 0x0000000000007941 */ /* 0x000fea0003800200 */
.L_x_92:
[----:B------:R-:W-:Y:S01]  /*3c40*/  SHF.L.U32 R7, RZ, 0x1f, RZ ;  /* 0x0000001fff077819 */ /* 0x000fe200000006ff */
[----:B------:R-:W-:-:S03]  /*3c50*/  IMAD.MOV.U32 R6, RZ, RZ, 0x1 ;  /* 0x00000001ff067424 */ /* 0x000fc600078e00ff */
[----:B------:R-:W2:Y:S02]  /*3c60*/  SYNCS.PHASECHK.TRANS64.TRYWAIT P0, [UR17+0x24800], R7 ;  /* 0x02480007ff0075a7 */ /* 0x000ea40008001111 */
[----:B------:R-:W-:Y:S01]  /*3c70*/  SHF.L.U32 R6, R6, 0x1f, RZ ;  /* 0x0000001f06067819 */ /* 0x000fe200000006ff */
[----:B--2---:R-:W-:Y:S06]  /*3c80*/  @!P0 BRA `(.L_x_94) ;  /* 0x000000c8008c8947 */ /* 0x004fec0003800000 */
.L_x_254:
[----:B------:R-:W2:Y:S01]  /*3c90*/  SYNCS.PHASECHK.TRANS64.TRYWAIT P0, [UR17+0x24858], R6 ;  /* 0x02485806ff0075a7 */ /* 0x000ea20008001111 */
[----:B-1----:R-:W-:Y:S01]  /*3ca0*/  HFMA2 R4, -RZ, RZ, 0, 1.52587890625e-05 ;  /* 0x00000100ff047431 */ /* 0x002fe200000001ff */
[----:B------:R-:W-:Y:S01]  /*3cb0*/  MOV R3, 0x100 ;  /* 0x0000010000037802 */ /* 0x000fe20000000f00 */
[----:B------:R-:W-:Y:S01]  /*3cc0*/  HFMA2 R2, -RZ, RZ, 0, 1.52587890625e-05 ;  /* 0x00000100ff027431 */ /* 0x000fe200000001ff */
[----:B--2---:R-:W-:Y:S06]  /*3cd0*/  @!P0 BRA `(.L_x_95) ;  /* 0x000000c800908947 */ /* 0x004fec0003800000 */
.L_x_256:
[----:B------:R-:W-:Y:S01]  /*3ce0*/  R2UR UR4, R14 ;  /* 0x000000000e0472ca */ /* 0x000fe200000e0000 */
[----:B------:R-:W-:Y:S01]  /*3cf0*/  UIADD3 UR36, UPT, UPT, UR38, 0x2, URZ ;  /* 0x0000000226247890 */ /* 0x000fe2000fffe0ff */
[----:B------:R-:W-:Y:S01]  /*3d00*/  R2UR UR14, R3 ;  /* 0x00000000030e72ca */ /* 0x000fe200000e0000 */
[----:B------:R-:W-:Y:S01]  /*3d10*/  IMAD.MOV.U32 R3, RZ, RZ, 0x100 ;  /* 0x00000100ff037424 */ /* 0x000fe200078e00ff */
[----:B------:R-:W-:Y:S01]  /*3d20*/  R2UR UR15, R4 ;  /* 0x00000000040f72ca */ /* 0x000fe200000e0000 */
[----:B------:R-:W-:Y:S01]  /*3d30*/  UIADD3 UR34, UPT, UPT, UR38, 0x4, URZ ;  /* 0x0000000426227890 */ /* 0x000fe2000fffe0ff */
[----:B------:R-:W-:Y:S01]  /*3d40*/  R2UR UR13, R2 ;  /* 0x00000000020d72ca */ /* 0x000fe200000e0000 */
[----:B------:R-:W-:Y:S01]  /*3d50*/  UIADD3 UR32, UPT, UPT, UR38, 0x6, URZ ;  /* 0x0000000626207890 */ /* 0x000fe2000fffe0ff */
[----:B------:R-:W-:Y:S01]  /*3d60*/  R2UR UR12, R3 ;  /* 0x00000000030c72ca */ /* 0x000fe200000e0000 */
[----:B------:R-:W-:Y:S01]  /*3d70*/  UMOV UR42, 0x0 ;  /* 0x00000000002a7882 */ /* 0x000fe20000000000 */
[----:B------:R-:W-:Y:S01]  /*3d80*/  ISETP.NE.AND P0, PT, R0, 0x2, PT ;  /* 0x000000020000780c */ /* 0x000fe20003f05270 */
[----:B------:R-:W-:Y:S01]  /*3d90*/  UMOV UR43, 0x8200490 ;  /* 0x08200490002b7882 */ /* 0x000fe20000000000 */
[----:B------:R-:W-:Y:S01]  /*3da0*/  UMOV UR11, 0x40004040 ;  /* 0x40004040000b7882 */ /* 0x000fe20000000000 */
[----:B------:R-:W-:Y:S01]  /*3db0*/  UIADD3 UR8, UPT, UPT, UR4, 0x2, URZ ;  /* 0x0000000204087890 */ /* 0x000fe2000fffe0ff */
[----:B------:R-:W-:Y:S01]  /*3dc0*/  UMOV UR10, UR4 ;  /* 0x00000004000a7c82 */ /* 0x000fe20008000000 */
[----:B------:R-:W-:-:S02]  /*3dd0*/  UIADD3 UR6, UPT, UPT, UR4, 0x4, URZ ;  /* 0x0000000404067890 */ /* 0x000fc4000fffe0ff */
[----:B------:R2:W-:Y:S01]  /*3de0*/  UTCHMMA gdesc[UR38], gdesc[UR10], tmem[UR15], tmem[UR42], idesc[UR43], !UPT ;  /* 0x00ff2a0a260075ea */ /* 0x0005e2000f80000f */
[----:B------:R-:W-:Y:S01]  /*3df0*/  UIADD3 UR4, UPT, UPT, UR4, 0x6, URZ ;  /* 0x0000000604047890 */ /* 0x000fe2000fffe0ff */
[----:B------:R-:W-:Y:S01]  /*3e00*/  UMOV UR40, 0x0 ;  /* 0x0000000000287882 */ /* 0x000fe20000000000 */
        /* <DEDUP_REMOVED lines=11> */
[----:B------:R2:W-:Y:S01]  /*3ec0*/  UTCHMMA gdesc[UR36], gdesc[UR8], tmem[UR14], tmem[UR40], idesc[UR41], UPT ;  /* 0x00ff2808240075ea */ /* 0x0005e2000b80000e */
[----:B------:R2:W-:Y:S01]  /*3ed0*/  UTCHMMA gdesc[UR34], gdesc[UR6], tmem[UR13], tmem[UR24], idesc[UR25], UPT ;  /* 0x00ff1806220075ea */ /* 0x0005e2000b80000d */
[----:B------:R2:W-:Y:S01]  /*3ee0*/  UTCHMMA gdesc[UR32], gdesc[UR4], tmem[UR12], tmem[UR18], idesc[UR19], UPT ;  /* 0x00ff1204200075ea */ /* 0x0005e2000b80000c */
[----:B------:R-:W-:Y:S05]  /*3ef0*/  @!P0 BRA `(.L_x_96) ;  /* 0x0000000000048947 */ /* 0x000fea0003800000 */
[----:B--2---:R-:W-:Y:S05]  /*3f00*/  BPT.TRAP 0x1 ;  /* 0x000000040000795c */ /* 0x004fea0000300000 */
.L_x_96:
[----:B--2---:R-:W-:-:S09]  /*3f10*/  UIADD3 UR4, UPT, UPT, UR17, 0x24850, URZ ;  /* 0x0002485011047890 */ /* 0x004fd2000fffe0ff */
[----:B------:R2:W-:Y:S01]  /*3f20*/  UTCBAR [UR4], URZ ;  /* 0x000000ff040073e9 */ /* 0x0005e200080000ff */
[----:B------:R-:W-:Y:S05]  /*3f30*/  BRA.U !UP0, `(.L_x_97) ;  /* 0x0000000108047547 */ /* 0x000fea000b800000 */
[----:B--2---:R-:W-:Y:S05]  /*3f40*/  BPT.TRAP 0x1 ;  /* 0x000000040000795c */ /* 0x004fea0000300000 */
.L_x_97:
[----:B------:R-:W3:Y:S02]  /*3f50*/  SYNCS.PHASECHK.TRANS64.TRYWAIT P1, [UR17+0x24820], R7 ;  /* 0x02482007ff0075a7 */ /* 0x000ee40008021111 */
[----:B---3--:R-:W-:Y:S05]  /*3f60*/  @!P1 BRA `(.L_x_98) ;  /* 0x000000c800049947 */ /* 0x008fea0003800000 */
.L_x_258:
[----:B------:R-:W-:Y:S05]  /*3f70*/  @!P0 BRA `(.L_x_99) ;  /* 0x0000000000048947 */ /* 0x000fea0003800000 */
[----:B--2---:R-:W-:Y:S05]  /*3f80*/  BPT.TRAP 0x1 ;  /* 0x000000040000795c */ /* 0x004fea0000300000 */
.L_x_99:
[----:B------:R-:W4:Y:S02]  /*3f90*/  SYNCS.PHASECHK.TRANS64.TRYWAIT P1, [UR17+0x24868], R6 ;  /* 0x02486806ff0075a7 */ /* 0x000f240008021111 */
[----:B----4-:R-:W-:Y:S05]  /*3fa0*/  @!P1 BRA `(.L_x_100) ;  /* 0x000000c8000c9947 */ /* 0x010fea0003800000 */
.L_x_260:
[----:B------:R-:W-:Y:S05]  /*3fb0*/  @!P0 BRA `(.L_x_101) ;  /* 0x0000000000048947 */ /* 0x000fea0003800000 */
[----:B--2---:R-:W-:Y:S05]  /*3fc0*/  BPT.TRAP 0x1 ;  /* 0x000000040000795c */ /* 0x004fea0000300000 */
.L_x_101:
[----:B------:R-:W4:Y:S01]  /*3fd0*/  SYNCS.PHASECHK.TRANS64.TRYWAIT P1, [UR17+0x24878], R6 ;  /* 0x02487806ff0075a7 */ /* 0x000f220008021111 */
[----:B---3--:R-:W-:Y:S01]  /*3fe0*/  HFMA2 R2, -RZ, RZ, 0, 7.62939453125e-06 ;  /* 0x00000080ff027431 */ /* 0x008fe200000001ff */
[----:B------:R-:W-:Y:S01]  /*3ff0*/  MOV R3, 0x80 ;  /* 0x0000008000037802 */ /* 0x000fe20000000f00 */
[----:B----4-:R-:W-:Y:S06]  /*4000*/  @!P1 BRA `(.L_x_102) ;  /* 0x000000c8000c9947 */ /* 0x010fec0003800000 */
.L_x_262:
[----:B---3--:R-:W-:Y:S01]  /*4010*/  IMAD.MOV.U32 R4, RZ, RZ, 0x80 ;  /* 0x00000080ff047424 */ /* 0x008fe200078e00ff */
[----:B------:R-:W-:Y:S01]  /*4020*/  R2UR UR10, R2 ;  /* 0x00000000020a72ca */ /* 0x000fe200000e0000 */
[----:B------:R-:W-:Y:S01]  /*4030*/  IMAD.MOV.U32 R2, RZ, RZ, 0x80 ;  /* 0x00000080ff027424 */ /* 0x000fe200078e00ff */
[----:B------:R-:W-:Y:S01]  /*4040*/  R2UR UR11, R3 ;  /* 0x00000000030b72ca */ /* 0x000fe200000e0000 */
[----:B------:R-:W-:Y:S01]  /*4050*/  UIADD3 UR76, UPT, UPT, UR30, 0x2, URZ ;  /* 0x000000021e4c7890 */ /* 0x000fe2000fffe0ff */
[----:B------:R-:W-:Y:S01]  /*4060*/  R2UR UR9, R4 ;  /* 0x00000000040972ca */ /* 0x000fe200000e0000 */
[----:B------:R-:W-:Y:S01]  /*4070*/  UIADD3 UR52, UPT, UPT, UR28, 0x2, URZ ;  /* 0x000000021c347890 */ /* 0x000fe2000fffe0ff */
[----:B------:R-:W-:Y:S01]  /*4080*/  R2UR UR8, R2 ;  /* 0x00000000020872ca */ /* 0x000fe200000e0000 */
[----:B------:R-:W-:Y:S02]  /*4090*/  UIADD3 UR74, UPT, UPT, UR30, 0x4, URZ ;  /* 0x000000041e4a7890 */ /* 0x000fe4000fffe0ff */
[----:B------:R-:W-:-:S02]  /*40a0*/  UIADD3 UR50, UPT, UPT, UR28, 0x4, URZ ;  /* 0x000000041c327890 */ /* 0x000fc4000fffe0ff */
[----:B------:R-:W-:Y:S02]  /*40b0*/  UIADD3 UR6, UPT, UPT, UR28, 0x6, URZ ;  /* 0x000000061c067890 */ /* 0x000fe4000fffe0ff */
[----:B--2---:R-:W-:Y:S01]  /*40c0*/  UIADD3 UR4, UPT, UPT, UR30, 0x6, URZ ;  /* 0x000000061e047890 */ /* 0x004fe2000fffe0ff */
        /* <DEDUP_REMOVED lines=10> */
[----:B------:R2:W-:Y:S01]  /*4170*/  UTCHMMA gdesc[UR30], gdesc[UR28], tmem[UR11], tmem[UR24], idesc[UR25], !UPT ;  /* 0x00ff181c1e0075ea */ /* 0x0005e2000f80000b */
        /* <DEDUP_REMOVED lines=9> */
.L_x_103:
[----:B--2---:R-:W-:-:S09]  /*4210*/  UIADD3 UR4, UPT, UPT, UR17, 0x24860, URZ ;  /* 0x0002486011047890 */ /* 0x004fd2000fffe0ff */
[----:B------:R2:W-:Y:S01]  /*4220*/  UTCBAR [UR4], URZ ;  /* 0x000000ff040073e9 */ /* 0x0005e200080000ff */
[----:B------:R-:W-:Y:S05]  /*4230*/  @!P0 BRA `(.L_x_104) ;  /* 0x0000000000048947 */ /* 0x000fea0003800000 */
[----:B--2---:R-:W-:Y:S05]  /*4240*/  BPT.TRAP 0x1 ;  /* 0x000000040000795c */ /* 0x004fea0000300000 */
.L_x_104:
[----:B------:R-:W3:Y:S01]  /*4250*/  SYNCS.PHASECHK.TRANS64.TRYWAIT P1, [UR17+0x24880], R7 ;  /* 0x02488007ff0075a7 */ /* 0x000ee20008021111 */
[----:B------:R-:W-:Y:S01]  /*4260*/  HFMA2 R2, -RZ, RZ, 0, 3.814697265625e-06 ;  /* 0x00000040ff027431 */ /* 0x000fe200000001ff */
[----:B------:R-:W-:Y:S01]  /*4270*/  MOV R3, 0x100 ;  /* 0x0000010000037802 */ /* 0x000fe20000000f00 */
[----:B---3--:R-:W-:Y:S06]  /*4280*/  @!P1 BRA `(.L_x_105) ;  /* 0x000000c400849947 */ /* 0x008fec0003800000 */
.L_x_264:
[----:B------:R-:W-:Y:S01]  /*4290*/  R2UR UR55, R3 ;  /* 0x00000000033772ca */ /* 0x000fe200000e0000 */
[----:B------:R-:W-:Y:S01]  /*42a0*/  IMAD.MOV.U32 R3, RZ, RZ, 0x118 ;  /* 0x00000118ff037424 */ /* 0x000fe200078e00ff */
[----:B------:R-:W-:Y:S01]  /*42b0*/  R2UR UR56, R2 ;  /* 0x00000000023872ca */ /* 0x000fe200000e0000 */
[----:B-1----:R-:W-:Y:S01]  /*42c0*/  IMAD.MOV.U32 R5, RZ, RZ, 0x108 ;  /* 0x00000108ff057424 */ /* 0x002fe200078e00ff */
[----:B------:R-:W-:Y:S01]  /*42d0*/  UIADD3 UR18, UPT, UPT, UR20, 0x80, URZ ;  /* 0x0000008014127890 */ /* 0x000fe2000fffe0ff */
[----:B---3--:R-:W-:Y:S01]  /*42e0*/  IMAD.MOV.U32 R4, RZ, RZ, 0x40 ;  /* 0x00000040ff047424 */ /* 0x008fe200078e00ff */
[----:B------:R-:W-:Y:S01]  /*42f0*/  R2UR UR45, R3 ;  /* 0x00000000032d72ca */ /* 0x000fe200000e0000 */
[----:B------:R-:W-:Y:S01]  /*4300*/  IMAD.MOV.U32 R3, RZ, RZ, 0x128 ;  /* 0x00000128ff037424 */ /* 0x000fe200078e00ff */
[----:B------:R-:W-:Y:S01]  /*4310*/  R2UR UR49, R5 ;  /* 0x00000000053172ca */ /* 0x000fe200000e0000 */
[----:B------:R-:W-:Y:S01]  /*4320*/  IMAD.MOV.U32 R5, RZ, RZ, 0x110 ;  /* 0x00000110ff057424 */ /* 0x000fe200078e00ff */
[C---:B------:R-:W-:Y:S01]  /*4330*/  R2UR UR54, R4.reuse ;  /* 0x00000000043672ca */ /* 0x040fe200000e0000 */
[----:B------:R-:W-:Y:S01]  /*4340*/  IMAD.MOV.U32 R2, RZ, RZ, 0x40 ;  /* 0x00000040ff027424 */ /* 0x000fe200078e00ff */
[----:B------:R-:W-:Y:S01]  /*4350*/  R2UR UR41, R3 ;  /* 0x00000000032972ca */ /* 0x000fe200000e0000 */
[----:B------:R-:W-:Y:S01]  /*4360*/  IMAD.MOV.U32 R3, RZ, RZ, 0x130 ;  /* 0x00000130ff037424 */ /* 0x000fe200078e00ff */
[----:B------:R-:W-:Y:S01]  /*4370*/  R2UR UR47, R5 ;  /* 0x00000000052f72ca */ /* 0x000fe200000e0000 */
[----:B------:R-:W-:Y:S01]  /*4380*/  IMAD.MOV.U32 R5, RZ, RZ, 0x120 ;  /* 0x00000120ff057424 */ /* 0x000fe200078e00ff */
        /* <DEDUP_REMOVED lines=9> */
[----:B------:R-:W-:Y:S01]  /*4420*/  UIADD3 UR8, UPT, UPT, UR20, 0x280, URZ ;  /* 0x0000028014087890 */ /* 0x000fe2000fffe0ff */
[C---:B------:R-:W-:Y:S01]  /*4430*/  R2UR UR42, R2.reuse ;  /* 0x00000000022a72ca */ /* 0x040fe200000e0000 */
[----:B------:R-:W-:Y:S01]  /*4440*/  UIADD3 UR6, UPT, UPT, UR20, 0x300, URZ ;  /* 0x0000030014067890 */ /* 0x000fe2000fffe0ff */
[C---:B------:R-:W-:Y:S01]  /*4450*/  R2UR UR40, R2.reuse ;  /* 0x00000000022872ca */ /* 0x040fe200000e0000 */
[----:B------:R-:W-:Y:S01]  /*4460*/  UMOV UR72, 0x0 ;  /* 0x0000000000487882 */ /* 0x000fe20000000000 */
[----:B------:R-:W-:Y:S01]  /*4470*/  R2UR UR16, R3 ;  /* 0x00000000031072ca */ /* 0x000fe200000e0000 */
[----:B------:R-:W-:Y:S01]  /*4480*/  UMOV UR73, 0x8110490 ;  /* 0x0811049000497882 */ /* 0x000fe20000000000 */
[----:B------:R-:W-:Y:S01]  /*4490*/  R2UR UR24, R2 ;  /* 0x00000000021872ca */ /* 0x000fe200000e0000 */
[----:B--2---:R-:W-:Y:S01]  /*44a0*/  UIADD3 UR4, UPT, UPT, UR20, 0x380, URZ ;  /* 0x0000038014047890 */ /* 0x004fe2000fffe0ff */
[----:B------:R1:W-:Y:S01]  /*44b0*/  UTCHMMA tmem[UR55], gdesc[UR20], tmem[UR56], tmem[UR72], idesc[UR73], !UPT ;  /* 0x00ff4814370079ea */ /* 0x0003e2000f800038 */
        /* <DEDUP_REMOVED lines=9> */
[----:B------:R1:W-:Y:S01]  /*4550*/  UTCHMMA tmem[UR49], gdesc[UR18], tmem[UR54], tmem[UR70], idesc[UR71], UPT ;  /* 0x00ff4612310079ea */ /* 0x0003e2000b800036 */
        /* <DEDUP_REMOVED lines=16> */
[----:B------:R1:W-:Y:S01]  /*4660*/  UTCHMMA tmem[UR25], gdesc[UR6], tmem[UR40], tmem[UR60], idesc[UR61], UPT ;  /* 0x00ff3c06190079ea */ /* 0x0003e2000b800028 */
[----:B------:R1:W-:Y:S01]  /*4670*/  UTCHMMA tmem[UR16], gdesc[UR4], tmem[UR24], tmem[UR58], idesc[UR59], UPT ;  /* 0x00ff3a04100079ea */ /* 0x0003e2000b800018 */
[----:B------:R-:W-:Y:S05]  /*4680*/  @!P0 BRA `(.L_x_106) ;  /* 0x0000000000048947 */ /* 0x000fea0003800000 */
[----:B-1----:R-:W-:Y:S05]  /*4690*/  BPT.TRAP 0x1 ;  /* 0x000000040000795c */ /* 0x002fea0000300000 */
.L_x_106:
[----:B-1----:R-:W-:-:S09]  /*46a0*/  UIADD3 UR4, UPT, UPT, UR17, 0x24888, URZ ;  /* 0x0002488811047890 */ /* 0x002fd2000fffe0ff */
[----:B------:R1:W-:Y:S01]  /*46b0*/  UTCBAR [UR4], URZ ;  /* 0x000000ff040073e9 */ /* 0x0003e200080000ff */
[----:B------:R-:W-:Y:S05]  /*46c0*/  BRA.U !UP0, `(.L_x_107) ;  /* 0x0000000108047547 */ /* 0x000fea000b800000 */
[----:B-1----:R-:W-:Y:S05]  /*46d0*/  BPT.TRAP 0x1 ;  /* 0x000000040000795c */ /* 0x002fea0000300000 */
.L_x_107:
[----:B------:R-:W2:Y:S01]  /*46e0*/  LDL R2, [R1] ;  /* 0x0000000001027983 */ /* 0x000ea20000100800 */
[----:B-1----:R-:W-:Y:S01]  /*46f0*/  UIADD3 UR4, UPT, UPT, UR17, 0x24828, URZ ;  /* 0x0002482811047890 */ /* 0x002fe2000fffe0ff */
[----:B------:R-:W-:Y:S01]  /*4700*/  MOV R12, RZ ;  /* 0x000000ff000c7202 */ /* 0x000fe20000000f00 */
[----:B------:R-:W-:Y:S01]  /*4710*/  UMOV UR25, URZ ;  /* 0x000000ff00197c82 */ /* 0x000fe20008000000 */
[----:B------:R-:W-:-:S06]  /*4720*/  UMOV UR19, URZ ;  /* 0x000000ff00137c82 */ /* 0x000fcc0008000000 */
[----:B------:R1:W-:Y:S01]  /*4730*/  UTCBAR [UR4], URZ ;  /* 0x000000ff040073e9 */ /* 0x0003e200080000ff */
[----:B--2---:R-:W-:-:S13]  /*4740*/  ISETP.NE.AND P1, PT, R2, 0x1, PT ;  /* 0x000000010200780c */ /* 0x004fda0003f25270 */
[----:B-1----:R-:W-:Y:S05]  /*4750*/  @!P1 BRA `(.L_x_108) ;  /* 0x0000001400989947 */ /* 0x002fea0003800000 */
[----:B------:R-:W-:Y:S01]  /*4760*/  R2UR UR51, R13 ;  /* 0x000000000d3372ca */ /* 0x000fe200000e0000 */
[----:B------:R-:W-:Y:S01]  /*4770*/  UMOV UR6, UR52 ;  /* 0x0000003400067c82 */ /* 0x000fe20008000000 */
[----:B------:R-:W-:Y:S01]  /*4780*/  UMOV UR7, 0x40004040 ;  /* 0x4000404000077882 */ /* 0x000fe20000000000 */
[----:B------:R-:W-:Y:S01]  /*4790*/  UMOV UR4, UR50 ;  /* 0x0000003200047c82 */ /* 0x000fe20008000000 */
[----:B------:R-:W-:Y:S01]  /*47a0*/  UMOV UR5, 0x40004040 ;  /* 0x4000404000057882 */ /* 0x000fe20000000000 */
[----:B------:R-:W-:Y:S02]  /*47b0*/  HFMA2 R10, -RZ, RZ, 0, 5.9604644775390625e-08 ;  /* 0x00000001ff0a7431 */ /* 0x000fe400000001ff */
[----:B------:R-:W-:Y:S02]  /*47c0*/  IMAD.U32 R18, RZ, RZ, UR6 ;  /* 0x00000006ff127e24 */ /* 0x000fe4000f8e00ff */
[----:B------:R-:W-:Y:S01]  /*47d0*/  HFMA2 R7, -RZ, RZ, 0, 5.9604644775390625e-08 ;  /* 0x00000001ff077431 */ /* 0x000fe200000001ff */
[----:B------:R-:W-:Y:S01]  /*47e0*/  MOV R19, UR7 ;  /* 0x0000000700137c02 */ /* 0x000fe20008000f00 */
[----:B------:R-:W-:Y:S01]  /*47f0*/  IMAD.U32 R16, RZ, RZ, UR4 ;  /* 0x00000004ff107e24 */ /* 0x000fe2000f8e00ff */
[----:B------:R-:W-:Y:S01]  /*4800*/  MOV R17, UR5 ;  /* 0x0000000500117c02 */ /* 0x000fe20008000f00 */
[----:B------:R-:W-:Y:S01]  /*4810*/  IMAD.MOV.U32 R11, RZ, RZ, RZ ;  /* 0x000000ffff0b7224 */ /* 0x000fe200078e00ff */
[----:B------:R-:W-:Y:S01]  /*4820*/  MOV R12, RZ ;  /* 0x000000ff000c7202 */ /* 0x000fe20000000f00 */
[----:B------:R-:W-:Y:S01]  /*4830*/  IMAD.MOV.U32 R9, RZ, RZ, RZ ;  /* 0x000000ffff097224 */ /* 0x000fe200078e00ff */
[----:B------:R-:W-:Y:S01]  /*4840*/  UIADD3 UR60, UPT, UPT, UR51, 0x100, URZ ;  /* 0x00000100333c7890 */ /* 0x000fe2000fffe0ff */
[----:B------:R-:W-:Y:S01]  /*4850*/  IMAD.MOV.U32 R8, RZ, RZ, 0x1 ;  /* 0x00000001ff087424 */ /* 0x000fe200078e00ff */
[----:B------:R-:W-:Y:S01]  /*4860*/  UIADD3 UR58, UPT, UPT, UR51, 0x180, URZ ;  /* 0x00000180333a7890 */ /* 0x000fe2000fffe0ff */
[----:B------:R-:W-:Y:S01]  /*4870*/  IMAD.MOV.U32 R6, RZ, RZ, RZ ;  /* 0x000000ffff067224 */ /* 0x000fe200078e00ff */
[----:B------:R-:W-:-:S02]  /*4880*/  UIADD3 UR56, UPT, UPT, UR51, 0x200, URZ ;  /* 0x0000020033387890 */ /* 0x000fc4000fffe0ff */
[----:B------:R-:W-:Y:S02]  /*4890*/  UIADD3 UR54, UPT, UPT, UR51, 0x280, URZ ;  /* 0x0000028033367890 */ /* 0x000fe4000fffe0ff */
[----:B------:R-:W-:Y:S02]  /*48a0*/  UIADD3 UR52, UPT, UPT, UR51, 0x300, URZ ;  /* 0x0000030033347890 */ /* 0x000fe4000fffe0ff */
[----:B------:R-:W-:Y:S02]  /*48b0*/  UIADD3 UR50, UPT, UPT, UR51, 0x380, URZ ;  /* 0x0000038033327890 */ /* 0x000fe4000fffe0ff */
[----:B------:R-:W-:Y:S02]  /*48c0*/  UIADD3 UR72, UPT, UPT, UR26, 0x100, URZ ;  /* 0x000001001a487890 */ /* 0x000fe4000fffe0ff */
[----:B------:R-:W-:Y:S02]  /*48d0*/  UIADD3 UR70, UPT, UPT, UR26, 0x180, URZ ;  /* 0x000001801a467890 */ /* 0x000fe4000fffe0ff */
        /* <DEDUP_REMOVED lines=8> */
[----:B------:R-:W-:Y:S01]  /*4960*/  UIADD3 UR40, UPT, UPT, UR22, 0x406, URZ ;  /* 0x0000040616287890 */ /* 0x000fe2000fffe0ff */
[----:B------:R-:W-:Y:S01]  /*4970*/  UMOV UR77, 0x40004040 ;  /* 0x40004040004d7882 */ /* 0x000fe20000000000 */
[----:B------:R-:W-:Y:S01]  /*4980*/  UMOV UR75, 0x40004040 ;  /* 0x40004040004b7882 */ /* 0x000fe20000000000 */
[----:B------:R-:W-:Y:S01]  /*4990*/  UMOV UR14, 0x1 ;  /* 0x00000001000e7882 */ /* 0x000fe20000000000 */
[----:B------:R-:W-:Y:S01]  /*49a0*/  UMOV UR19, URZ ;  /* 0x000000ff00137c82 */ /* 0x000fe20008000000 */
[----:B------:R-:W-:Y:S01]  /*49b0*/  UMOV UR25, URZ ;  /* 0x000000ff00197c82 */ /* 0x000fe20008000000 */
        /* <DEDUP_REMOVED lines=17> */
.L_x_132:
[----:B------:R-:W-:Y:S04]  /*4ad0*/  BSSY.RECONVERGENT B0, `(.L_x_109) ;  /* 0x0000003000007945 */ /* 0x000fe80003800200 */
[----:B-1----:R-:W-:Y:S05]  /*4ae0*/  @!P3 BRA `(.L_x_110) ;  /* 0x000000000004b947 */ /* 0x002fea0003800000 */
[----:B------:R-:W-:Y:S05]  /*4af0*/  BPT.TRAP 0x1 ;  /* 0x000000040000795c */ /* 0x000fea0000300000 */
.L_x_110:
[----:B------:R-:W-:Y:S05]  /*4b00*/  BSYNC.RECONVERGENT B0 ;  /* 0x0000000000007941 */ /* 0x000fea0003800200 */
.L_x_109:
[----:B------:R-:W-:Y:S01]  /*4b10*/  ULEA UR4, UR14, UR17, 0x3 ;  /* 0x000000110e047291 */ /* 0x000fe2000f8e18ff */
[----:B------:R-:W-:Y:S02]  /*4b20*/  SHF.L.U32 R3, R6, 0x1f, RZ ;  /* 0x0000001f06037819 */ /* 0x000fe400000006ff */
[----:B------:R-:W-:Y:S06]  /*4b30*/  ISETP.NE.AND P0, PT, R0, 0x2, PT ;  /* 0x000000020000780c */ /* 0x000fec0003f05270 */
[----:B------:R-:W1:Y:S02]  /*4b40*/  SYNCS.PHASECHK.TRANS64.TRYWAIT P1, [UR4+0x24800], R3 ;  /* 0x02480003ff0075a7 */ /* 0x000e640008021104 */
[----:B-1----:R-:W-:Y:S05]  /*4b50*/  @!P1 BRA `(.L_x_111) ;  /* 0x000000bc00689947 */ /* 0x002fea0003800000 */
.L_x_266:
[----:B------:R-:W-:Y:S05]  /*4b60*/  @!P0 BRA `(.L_x_112) ;  /* 0x0000000000048947 */ /* 0x000fea0003800000 */
[----:B------:R-:W-:Y:S05]  /*4b70*/  BPT.TRAP 0x1 ;  /* 0x000000040000795c */ /* 0x000fea0000300000 */
.L_x_112:
[----:B------:R-:W-:Y:S01]  /*4b80*/  SHF.L.U32 R4, R9, 0x1f, RZ ;  /* 0x0000001f09047819 */ /* 0x000fe200000006ff */
[----:B-1----:R-:W-:Y:S03]  /*4b90*/  HFMA2 R2, -RZ, RZ, 0, 1.52587890625e-05 ;  /* 0x00000100ff027431 */ /* 0x002fe600000001ff */
[----:B------:R-:W1:Y:S02]  /*4ba0*/  SYNCS.PHASECHK.TRANS64.TRYWAIT P1, [UR17+0x24858], R4 ;  /* 0x02485804ff0075a7 */ /* 0x000e640008021111 */
[----:B-1----:R-:W-:Y:S05]  /*4bb0*/  @!P1 BRA `(.L_x_113) ;  /* 0x000000bc00689947 */ /* 0x002fea0003800000 */
.L_x_268:
[----:B------:R-:W-:Y:S01]  /*4bc0*/  UIADD3 UR24, UPT, UPT, UR14, 0x1, URZ ;  /* 0x000000010e187890 */ /* 0x000fe2000fffe0ff */
[----:B------:R-:W-:Y:S01]  /*4bd0*/  R2UR UR4, R14 ;  /* 0x000000000e0472ca */ /* 0x000fe200000e0000 */
[----:B------:R-:W-:Y:S01]  /*4be0*/  UMOV UR6, 0x0 ;  /* 0x0000000000067882 */ /* 0x000fe20000000000 */
[----:B------:R-:W-:Y:S01]  /*4bf0*/  R2UR UR10, R2 ;  /* 0x00000000020a72ca */ /* 0x000fe200000e0000 */
[----:B------:R-:W-:Y:S01]  /*4c00*/  UMOV UR7, 0x8200490 ;  /* 0x0820049000077882 */ /* 0x000fe20000000000 */
[----:B------:R-:W-:Y:S01]  /*4c10*/  UMOV UR5, 0x40004040 ;  /* 0x4000404000057882 */ /* 0x000fe20000000000 */
[----:B------:R-:W-:Y:S01]  /*4c20*/  UMOV UR11, 0x8200490 ;  /* 0x08200490000b7882 */ /* 0x000fe20000000000 */
[----:B------:R-:W-:Y:S01]  /*4c30*/  UMOV UR9, 0x40004040 ;  /* 0x4000404000097882 */ /* 0x000fe20000000000 */
[----:B------:R-:W-:Y:S01]  /*4c40*/  UMOV UR12, UR36 ;  /* 0x00000024000c7c82 */ /* 0x000fe20008000000 */
[----:B------:R-:W-:Y:S01]  /*4c50*/  UMOV UR13, 0x40004040 ;  /* 0x40004040000d7882 */ /* 0x000fe20000000000 */
[----:B------:R-:W-:Y:S04]  /*4c60*/  IMAD.MOV.U32 R2, RZ, RZ, 0x100 ;  /* 0x00000100ff027424 */ /* 0x000fe800078e00ff */
[----:B------:R-:W-:Y:S01]  /*4c70*/  ULEA UR4, UR14, UR4, 0xa ;  /* 0x000000040e047291 */ /* 0x000fe2000f8e50ff */
[C---:B------:R-:W-:Y:S02]  /*4c80*/  R2UR UR18, R2.reuse ;  /* 0x00000000021272ca */ /* 0x040fe400000e0000 */
[C---:B------:R-:W-:Y:S01]  /*4c90*/  R2UR UR16, R2.reuse ;  /* 0x00000000021072ca */ /* 0x040fe200000e0000 */
[----:B------:R-:W-:Y:S01]  /*4ca0*/  UIADD3 UR8, UPT, UPT, UR4, 0x2, URZ ;  /* 0x0000000204087890 */ /* 0x000fe2000fffe0ff */
[----:B------:R-:W-:Y:S04]  /*4cb0*/  R2UR UR15, R2 ;  /* 0x00000000020f72ca */ /* 0x000fe800000e0000 */
[----:B------:R2:W-:Y:S02]  /*4cc0*/  UTCHMMA gdesc[UR38], gdesc[UR4], tmem[UR10], tmem[UR6], idesc[UR7], !UPT ;  /* 0x00ff0604260075ea */ /* 0x0005e4000f80000a */
[----:B--2---:R-:W-:Y:S02]  /*4cd0*/  UIADD3 UR6, UPT, UPT, UR4, 0x4, URZ ;  /* 0x0000000404067890 */ /* 0x004fe4000fffe0ff */
[----:B------:R-:W-:Y:S01]  /*4ce0*/  UIADD3 UR4, UPT, UPT, UR4, 0x6, URZ ;  /* 0x0000000604047890 */ /* 0x000fe2000fffe0ff */
[----:B------:R-:W-:Y:S01]  /*4cf0*/  UMOV UR10, 0x0 ;  /* 0x00000000000a7882 */ /* 0x000fe20000000000 */
[----:B------:R-:W-:Y:S01]  /*4d00*/  UMOV UR7, 0x40004040 ;  /* 0x4000404000077882 */ /* 0x000fe20000000000 */
[----:B------:R2:W-:Y:S02]  /*4d10*/  UTCHMMA gdesc[UR12], gdesc[UR8], tmem[UR18], tmem[UR10], idesc[UR11], UPT ;  /* 0x00ff0a080c0075ea */ /* 0x0005e4000b800012 */
[----:B--2---:R-:W-:Y:S01]  /*4d20*/  UMOV UR8, 0x0 ;  /* 0x0000000000087882 */ /* 0x004fe20000000000 */
[----:B------:R-:W-:Y:S01]  /*4d30*/  UMOV UR9, 0x8200490 ;  /* 0x0820049000097882 */ /* 0x000fe20000000000 */
[----:B------:R-:W-:Y:S01]  /*4d40*/  UMOV UR10, UR34 ;  /* 0x00000022000a7c82 */ /* 0x000fe20008000000 */
[----:B------:R-:W-:Y:S01]  /*4d50*/  UMOV UR11, 0x40004040 ;  /* 0x40004040000b7882 */ /* 0x000fe20000000000 */
[----:B------:R-:W-:Y:S01]  /*4d60*/  UMOV UR12, 0x0 ;  /* 0x00000000000c7882 */ /* 0x000fe20000000000 */
[----:B------:R2:W-:Y:S01]  /*4d70*/  UTCHMMA gdesc[UR10], gdesc[UR6], tmem[UR16], tmem[UR8], idesc[UR9], UPT ;  /* 0x00ff08060a0075ea */ /* 0x0005e2000b800010 */
[----:B------:R-:W-:Y:S01]  /*4d80*/  UMOV UR13, 0x8200490 ;  /* 0x08200490000d7882 */ /* 0x000fe20000000000 */
[----:B--2---:R-:W-:Y:S01]  /*4d90*/  UMOV UR8, UR32 ;  /* 0x0000002000087c82 */ /* 0x004fe20008000000 */
[----:B------:R-:W-:Y:S02]  /*4da0*/  UMOV UR9, 0x40004040 ;  /* 0x4000404000097882 */ /* 0x000fe40000000000 */
[----:B------:R2:W-:Y:S01]  /*4db0*/  UTCHMMA gdesc[UR8], gdesc[UR4], tmem[UR15], tmem[UR12], idesc[UR13], UPT ;  /* 0x00ff0c04080075ea */ /* 0x0005e2000b80000f */
[----:B------:R-:W-:Y:S05]  /*4dc0*/  @!P0 BRA `(.L_x_114) ;  /* 0x0000000000048947 */ /* 0x000fea0003800000 */
[----:B--2---:R-:W-:Y:S05]  /*4dd0*/  BPT.TRAP 0x1 ;  /* 0x000000040000795c */ /* 0x004fea0000300000 */
.L_x_114:
[----:B--2---:R-:W-:Y:S09]  /*4de0*/  UIADD3 UR4, UPT, UPT, UR17, 0x24850, URZ ;  /* 0x0002485011047890 */ /* 0x004ff2000fffe0ff */
[----:B------:R2:W-:Y:S01]  /*4df0*/  UTCBAR [UR4], URZ ;  /* 0x000000ff040073e9 */ /* 0x0005e200080000ff */
[----:B------:R-:W-:Y:S05]  /*4e00*/  @!P0 BRA `(.L_x_115) ;  /* 0x0000000000048947 */ /* 0x000fea0003800000 */
[----:B--2---:R-:W-:Y:S05]  /*4e10*/  BPT.TRAP 0x1 ;  /* 0x000000040000795c */ /* 0x004fea0000300000 */
.L_x_115:
[----:B-1----:R-:W-:Y:S04]  /*4e20*/  SHF.L.U32 R3, R12, 0x1f, RZ ;  /* 0x0000001f0c037819 */ /* 0x002fe800000006ff */
[----:B------:R-:W1:Y:S02]  /*4e30*/  SYNCS.PHASECHK.TRANS64.TRYWAIT P1, [UR17+0x24890], R3 ;  /* 0x02489003ff0075a7 */ /* 0x000e640008021111 */
[----:B-1----:R-:W-:Y:S05]  /*4e40*/  @!P1 BRA `(.L_x_116) ;  /* 0x000000b800dc9947 */ /* 0x002fea0003800000 */
.L_x_270:
[----:B------:R-:W-:Y:S05]  /*4e50*/  @!P0 BRA `(.L_x_117) ;  /* 0x0000000000048947 */ /* 0x000fea0003800000 */
[----:B--2---:R-:W-:Y:S05]  /*4e60*/  BPT.TRAP 0x1 ;  /* 0x000000040000795c */ /* 0x004fea0000300000 */
.L_x_117:
[----:B-1----:R-:W-:Y:S04]  /*4e70*/  SHF.L.U32 R3, R11, 0x1f, RZ ;  /* 0x0000001f0b037819 */ /* 0x002fe800000006ff */
[----:B------:R-:W1:Y:S02]  /*4e80*/  SYNCS.PHASECHK.TRANS64.TRYWAIT P1, [UR17+0x24868], R3 ;  /* 0x02486803ff0075a7 */ /* 0x000e640008021111 */
[----:B-1----:R-:W-:Y:S05]  /*4e90*/  @!P1 BRA `(.L_x_118) ;  /* 0x000000b800e09947 */ /* 0x002fea0003800000 */
.L_x_272:
[----:B------:R-:W-:Y:S01]  /*4ea0*/  ELECT P2, URZ, PT ;  /* 0x0000000000ff782f */ /* 0x000fe20003840000 */
[----:B-1----:R-:W-:Y:S01]  /*4eb0*/  IMAD.MOV.U32 R2, RZ, RZ, 0x80 ;  /* 0x00000080ff027424 */ /* 0x002fe200078e00ff */
[----:B------:R-:W-:Y:S01]  /*4ec0*/  UMOV UR12, 0x0 ;  /* 0x00000000000c7882 */ /* 0x000fe20000000000 */
[----:B------:R-:W-:Y:S01]  /*4ed0*/  UMOV UR13, 0x8118490 ;  /* 0x08118490000d7882 */ /* 0x000fe20000000000 */
[----:B------:R-:W-:Y:S02]  /*4ee0*/  UIADD3 UR8, UPT, UPT, UR26, 0x80, URZ ;  /* 0x000000801a087890 */ /* 0x000fe4000fffe0ff */
[C---:B------:R-:W-:Y:S01]  /*4ef0*/  R2UR UR14, R2.reuse ;  /* 0x00000000020e72ca */ /* 0x040fe200000e0000 */
[----:B------:R-:W-:Y:S01]  /*4f00*/  UMOV UR9, 0x40004040 ;  /* 0x4000404000097882 */ /* 0x000fe20000000000 */
[----:B------:R-:W-:Y:S01]  /*4f10*/  UMOV UR11, 0x40004040 ;  /* 0x40004040000b7882 */ /* 0x000fe20000000000 */
[----:B------:R-:W-:Y:S01]  /*4f20*/  UMOV UR15, 0x8118490 ;  /* 0x08118490000f7882 */ /* 0x000fe20000000000 */
[----:B------:R-:W-:Y:S03]  /*4f30*/  ELECT P1, URZ, PT ;  /* 0x0000000000ff782f */ /* 0x000fe60003820000 */
[----:B--2---:R-:W-:Y:S01]  /*4f40*/  @P2 R2UR UR4, R13 ;  /* 0x000000000d0422ca */ /* 0x004fe200000e0000 */
[----:B------:R-:W-:Y:S05]  /*4f50*/  @P2 IMAD.MOV.U32 R5, RZ, RZ, 0x40004040 ;  /* 0x40004040ff052424 */ /* 0x000fea00078e00ff */
[----:B------:R-:W-:Y:S04]  /*4f60*/  @P2 R2UR UR7, R5 ;  /* 0x00000000050722ca */ /* 0x000fe800000e0000 */
[----:B------:R-:W-:Y:S03]  /*4f70*/  @P1 VIADD R3, R13, 0x80 ;  /* 0x000000800d031836 */ /* 0x000fe60000000000 */
[----:B------:R-:W-:Y:S01]  /*4f80*/  IMAD.U32 R4, RZ, RZ, UR4 ;  /* 0x00000004ff047e24 */ /* 0x000fe2000f8e00ff */
[----:B------:R-:W-:Y:S02]  /*4f90*/  R2UR UR4, R2 ;  /* 0x00000000020472ca */ /* 0x000fe400000e0000 */
[----:B------:R-:W-:Y:S01]  /*4fa0*/  @P1 R2UR UR5, R3 ;  /* 0x00000000030512ca */ /* 0x000fe200000e0000 */
[----:B------:R-:W-:Y:S01]  /*4fb0*/  IMAD.MOV.U32 R3, RZ, RZ, 0x80 ;  /* 0x00000080ff037424 */ /* 0x000fe200078e00ff */
[----:B------:R-:W-:Y:S11]  /*4fc0*/  @P2 R2UR UR6, R4 ;  /* 0x00000000040622ca */ /* 0x000ff600000e0000 */
[----:B------:R-:W-:Y:S01]  /*4fd0*/  UMOV UR10, UR5 ;  /* 0x00000005000a7c82 */ /* 0x000fe20008000000 */
[C---:B------:R-:W-:Y:S01]  /*4fe0*/  R2UR UR5, R3.reuse ;  /* 0x00000000030572ca */ /* 0x040fe200000e0000 */
[----:B------:R1:W-:Y:S02]  /*4ff0*/  UTCHMMA gdesc[UR26], gdesc[UR6], tmem[UR4], tmem[UR12], idesc[UR13], !UPT ;  /* 0x00ff0c061a0075ea */ /* 0x0003e4000f800004 */
[C---:B-1----:R-:W-:Y:S01]  /*5000*/  R2UR UR12, R2.reuse ;  /* 0x00000000020c72ca */ /* 0x042fe200000e0000 */
[----:B------:R-:W-:Y:S01]  /*5010*/  UMOV UR6, 0x0 ;  /* 0x0000000000067882 */ /* 0x000fe20000000000 */
[----:B------:R-:W-:Y:S01]  /*5020*/  UMOV UR7, 0x8118490 ;  /* 0x0811849000077882 */ /* 0x000fe20000000000 */
[C---:B------:R-:W-:Y:S01]  /*5030*/  R2UR UR13, R3.reuse ;  /* 0x00000000030d72ca */ /* 0x040fe200000e0000 */
[----:B------:R1:W-:Y:S01]  /*5040*/  UTCHMMA gdesc[UR8], gdesc[UR10], tmem[UR14], tmem[UR6], idesc[UR7], UPT ;  /* 0x00ff060a080075ea */ /* 0x0003e2000b80000e */
[----:B------:R-:W-:Y:S01]  /*5050*/  UMOV UR4, 0x0 ;  /* 0x0000000000047882 */ /* 0x000fe20000000000 */
[----:B-1----:R-:W-:Y:S01]  /*5060*/  UMOV UR10, 0x0 ;  /* 0x00000000000a7882 */ /* 0x002fe20000000000 */
[----:B------:R-:W-:Y:S01]  /*5070*/  UMOV UR11, 0x8118490 ;  /* 0x08118490000b7882 */ /* 0x000fe20000000000 */
[C---:B------:R-:W-:Y:S02]  /*5080*/  R2UR UR7, R2.reuse ;  /* 0x00000000020772ca */ /* 0x040fe400000e0000 */
[----:B------:R1:W-:Y:S01]  /*5090*/  UTCHMMA gdesc[UR72], gdesc[UR60], tmem[UR5], tmem[UR10], idesc[UR11], UPT ;  /* 0x00ff0a3c480075ea */ /* 0x0003e2000b800005 */
[----:B------:R-:W-:Y:S01]  /*50a0*/  R2UR UR6, R3 ;  /* 0x00000000030672ca */ /* 0x000fe200000e0000 */
[----:B------:R-:W-:Y:S01]  /*50b0*/  UMOV UR8, 0x0 ;  /* 0x0000000000087882 */ /* 0x000fe20000000000 */
[----:B------:R-:W-:Y:S01]  /*50c0*/  UMOV UR9, 0x8118490 ;  /* 0x0811849000097882 */ /* 0x000fe20000000000 */
[----:B------:R-:W-:Y:S01]  /*50d0*/  UMOV UR14, 0x0 ;  /* 0x00000000000e7882 */ /* 0x000fe20000000000 */
[----:B-1----:R-:W-:Y:S02]  /*50e0*/  UMOV UR5, 0x8118490 ;  /* 0x0811849000057882 */ /* 0x002fe40000000000 */
[----:B------:R1:W-:Y:S01]  /*50f0*/  UTCHMMA gdesc[UR70], gdesc[UR58], tmem[UR12], tmem[UR4], idesc[UR5], UPT ;  /* 0x00ff043a460075ea */ /* 0x0003e2000b80000c */
[----:B------:R2:W-:Y:S03]  /*5100*/  UTCHMMA gdesc[UR68], gdesc[UR56], tmem[UR13], tmem[UR8], idesc[UR9], UPT ;  /* 0x00ff0838440075ea */ /* 0x0005e6000b80000d */
[----:B------:R2:W-:Y:S03]  /*5110*/  UTCHMMA gdesc[UR66], gdesc[UR54], tmem[UR7], tmem[UR14], idesc[UR15], UPT ;  /* 0x00ff0e36420075ea */ /* 0x0005e6000b800007 */
[----:B------:R2:W-:Y:S01]  /*5120*/  UTCHMMA gdesc[UR64], gdesc[UR52], tmem[UR6], tmem[UR10], idesc[UR11], UPT ;  /* 0x00ff0a34400075ea */ /* 0x0005e2000b800006 */
[----:B-1----:R-:W-:Y:S11]  /*5130*/  R2UR UR4, R2 ;  /* 0x00000000020472ca */ /* 0x002ff600000e0000 */
[----:B------:R-:W-:Y:S02]  /*5140*/  @!UPT UIADD3 URZ, UPT, UPT, URZ, URZ, URZ ;  /* 0x000000fffffff290 */ /* 0x000fe4000fffe0ff */
[----:B------:R2:W-:Y:S01]  /*5150*/  UTCHMMA gdesc[UR62], gdesc[UR50], tmem[UR4], tmem[UR8], idesc[UR9], UPT ;  /* 0x00ff08323e0075ea */ /* 0x0005e2000b800004 */
[----:B------:R-:W-:Y:S05]  /*5160*/  @!P0 BRA `(.L_x_119) ;  /* 0x0000000000048947 */ /* 0x000fea0003800000 */
[----:B--2---:R-:W-:Y:S05]  /*5170*/  BPT.TRAP 0x1 ;  /* 0x000000040000795c */ /* 0x004fea0000300000 */
.L_x_119:
[----:B------:R-:W-:Y:S01]  /*5180*/  UISETP.NE.U32.AND UP1, UPT, UR19, URZ, UPT ;  /* 0x000000ff1300728c */ /* 0x000fe2000bf25070 */
[----:B--2---:R-:W-:Y:S01]  /*5190*/  R2UR UR4, R15 ;  /* 0x000000000f0472ca */ /* 0x004fe200000e0000 */
[----:B------:R-:W-:Y:S01]  /*51a0*/  UIADD3 UR8, UPT, UPT, UR17, 0x24870, URZ ;  /* 0x0002487011087890 */ /* 0x000fe2000fffe0ff */
[----:B------:R-:W-:Y:S01]  /*51b0*/  CS2R R2, SRZ ;  /* 0x0000000000027805 */ /* 0x000fe2000001ff00 */
[----:B------:R-:W-:Y:S01]  /*51c0*/  UMOV UR6, 0x0 ;  /* 0x0000000000067882 */ /* 0x000fe20000000000 */
[----:B------:R-:W-:Y:S01]  /*51d0*/  UMOV UR7, 0x8110490 ;  /* 0x0811049000077882 */ /* 0x000fe20000000000 */
[----:B------:R-:W-:Y:S01]  /*51e0*/  UMOV UR15, 0x40004040 ;  /* 0x40004040000f7882 */ /* 0x000fe20000000000 */
[----:B------:R-:W-:Y:S01]  /*51f0*/  UMOV UR12, 0x0 ;  /* 0x00000000000c7882 */ /* 0x000fe20000000000 */
[----:B------:R-:W-:Y:S01]  /*5200*/  UMOV UR13, 0x8110490 ;  /* 0x08110490000d7882 */ /* 0x000fe20000000000 */
[C---:B------:R-:W-:Y:S01]  /*5210*/  R2UR UR9, R2.reuse ;  /* 0x00000000020972ca */ /* 0x040fe200000e0000 */
[----:B------:R-:W-:Y:S01]  /*5220*/  UMOV UR5, 0x40004040 ;  /* 0x4000404000057882 */ /* 0x000fe20000000000 */
[----:B------:R1:W-:Y:S01]  /*5230*/  UTCBAR [UR8], URZ ;  /* 0x000000ff080073e9 */ /* 0x0003e200080000ff */
[C---:B------:R-:W-:Y:S01]  /*5240*/  R2UR UR10, R2.reuse ;  /* 0x00000000020a72ca */ /* 0x040fe200000e0000 */
[----:B------:R-:W-:Y:S01]  /*5250*/  UMOV UR18, 0x0 ;  /* 0x0000000000127882 */ /* 0x000fe20000000000 */
[----:B------:R-:W-:Y:S01]  /*5260*/  ULEA UR14, UR25, UR4, 0xa ;  /* 0x00000004190e7291 */ /* 0x000fe2000f8e50ff */
[C---:B------:R-:W-:Y:S01]  /*5270*/  R2UR UR11, R2.reuse ;  /* 0x00000000020b72ca */ /* 0x040fe200000e0000 */
[----:B------:R-:W-:Y:S01]  /*5280*/  UMOV UR19, 0x8110490 ;  /* 0x0811049000137882 */ /* 0x000fe20000000000 */
[----:B------:R-:W-:Y:S01]  /*5290*/  R2UR UR16, R2 ;  /* 0x00000000021072ca */ /* 0x000fe200000e0000 */
[----:B------:R-:W-:Y:S01]  /*52a0*/  UIADD3 UR4, UPT, UPT, UR14, 0x80, URZ ;  /* 0x000000800e047890 */ /* 0x000fe2000fffe0ff */
[----:B------:R-:W-:Y:S01]  /*52b0*/  BSSY.RECONVERGENT B0, `(.L_x_120) ;  /* 0x0000027000007945 */ /* 0x000fe20003800200 */
[----:B------:R-:W-:Y:S03]  /*52c0*/  LOP3.LUT R10, R10, 0x1, RZ, 0x3c, !PT ;  /* 0x000000010a0a7812 */ /* 0x000fe600078e3cff */
[----:B------:R2:W-:Y:S04]  /*52d0*/  UTCHMMA gdesc[UR22], gdesc[UR14], tmem[UR9], tmem[UR6], idesc[UR7], UP1 ;  /* 0x00ff060e160075ea */ /* 0x0005e80008800009 */
[----:B------:R3:W-:Y:S01]  /*52e0*/  UTCHMMA gdesc[UR48], gdesc[UR4], tmem[UR10], tmem[UR12], idesc[UR13], UPT ;  /* 0x00ff0c04300075ea */ /* 0x0007e2000b80000a */
[----:B-1----:R-:W-:Y:S02]  /*52f0*/  UIADD3 UR8, UPT, UPT, UR14, 0x180, URZ ;  /* 0x000001800e087890 */ /* 0x002fe4000fffe0ff */
[----:B--2---:R-:W-:Y:S01]  /*5300*/  UIADD3 UR6, UPT, UPT, UR14, 0x100, URZ ;  /* 0x000001000e067890 */ /* 0x004fe2000fffe0ff */
[C---:B------:R-:W-:Y:S01]  /*5310*/  R2UR UR15, R2.reuse ;  /* 0x00000000020f72ca */ /* 0x040fe200000e0000 */
[----:B------:R-:W-:Y:S01]  /*5320*/  UMOV UR7, 0x40004040 ;  /* 0x4000404000077882 */ /* 0x000fe20000000000 */
[----:B------:R-:W-:Y:S01]  /*5330*/  UMOV UR9, 0x40004040 ;  /* 0x4000404000097882 */ /* 0x000fe20000000000 */
[----:B---3--:R-:W-:Y:S02]  /*5340*/  UIADD3 UR4, UPT, UPT, UR22, 0x400, URZ ;  /* 0x0000040016047890 */ /* 0x008fe4000fffe0ff */
[----:B------:R-:W-:Y:S01]  /*5350*/  UIADD3 UR12, UPT, UPT, UR14, 0x200, URZ ;  /* 0x000002000e0c7890 */ /* 0x000fe2000fffe0ff */
[----:B------:R-:W-:Y:S02]  /*5360*/  UMOV UR10, 0x0 ;  /* 0x00000000000a7882 */ /* 0x000fe40000000000 */
[----:B------:R1:W-:Y:S01]  /*5370*/  UTCHMMA gdesc[UR46], gdesc[UR6], tmem[UR11], tmem[UR18], idesc[UR19], UPT ;  /* 0x00ff12062e0075ea */ /* 0x0003e2000b80000b */
[----:B------:R-:W-:Y:S01]  /*5380*/  UMOV UR13, 0x40004040 ;  /* 0x40004040000d7882 */ /* 0x000fe20000000000 */
[C---:B-1----:R-:W-:Y:S01]  /*5390*/  R2UR UR18, R2.reuse ;  /* 0x00000000021272ca */ /* 0x042fe200000e0000 */
[----:B------:R-:W-:Y:S01]  /*53a0*/  UMOV UR11, 0x8110490 ;  /* 0x08110490000b7882 */ /* 0x000fe20000000000 */
[----:B------:R-:W-:Y:S01]  /*53b0*/  UMOV UR6, 0x0 ;  /* 0x0000000000067882 */ /* 0x000fe20000000000 */
[----:B------:R1:W-:Y:S01]  /*53c0*/  UTCHMMA gdesc[UR44], gdesc[UR8], tmem[UR16], tmem[UR10], idesc[UR11], UPT ;  /* 0x00ff0a082c0075ea */ /* 0x0003e2000b800010 */
[----:B------:R-:W-:Y:S09]  /*53d0*/  UMOV UR7, 0x8110490 ;  /* 0x0811049000077882 */ /* 0x000ff20000000000 */
[----:B------:R2:W-:Y:S01]  /*53e0*/  UTCHMMA gdesc[UR4], gdesc[UR12], tmem[UR18], tmem[UR6], idesc[UR7], UPT ;  /* 0x00ff060c040075ea */ /* 0x0005e2000b800012 */
[----:B-1----:R-:W-:Y:S01]  /*53f0*/  UIADD3 UR10, UPT, UPT, UR14, 0x280, URZ ;  /* 0x000002800e0a7890 */ /* 0x002fe2000fffe0ff */
[----:B------:R-:W-:Y:S01]  /*5400*/  UMOV UR8, 0x0 ;  /* 0x0000000000087882 */ /* 0x000fe20000000000 */
[----:B------:R-:W-:Y:S01]  /*5410*/  UMOV UR9, 0x8110490 ;  /* 0x0811049000097882 */ /* 0x000fe20000000000 */
[----:B------:R-:W-:Y:S01]  /*5420*/  UMOV UR11, 0x40004040 ;  /* 0x40004040000b7882 */ /* 0x000fe20000000000 */
[----:B--2---:R-:W-:Y:S01]  /*5430*/  UIADD3 UR6, UPT, UPT, UR22, 0x402, URZ ;  /* 0x0000040216067890 */ /* 0x004fe2000fffe0ff */
[----:B------:R-:W-:Y:S01]  /*5440*/  R2UR UR13, R3 ;  /* 0x00000000030d72ca */ /* 0x000fe200000e0000 */
[----:B------:R-:W-:Y:S01]  /*5450*/  UIADD3 UR4, UPT, UPT, UR14, 0x380, URZ ;  /* 0x000003800e047890 */ /* 0x000fe2000fffe0ff */
[----:B------:R-:W-:Y:S01]  /*5460*/  R2UR UR12, R2 ;  /* 0x00000000020c72ca */ /* 0x000fe200000e0000 */
[----:B------:R-:W-:Y:S01]  /*5470*/  UMOV UR7, 0x40004040 ;  /* 0x4000404000077882 */ /* 0x000fe20000000000 */
[----:B------:R-:W-:Y:S04]  /*5480*/  UMOV UR18, 0x0 ;  /* 0x0000000000127882 */ /* 0x000fe80000000000 */
[----:B------:R1:W-:Y:S02]  /*5490*/  UTCHMMA gdesc[UR6], gdesc[UR10], tmem[UR15], tmem[UR8], idesc[UR9], UPT ;  /* 0x00ff080a060075ea */ /* 0x0003e4000b80000f */
[----:B-1----:R-:W-:Y:S01]  /*54a0*/  UIADD3 UR8, UPT, UPT, UR14, 0x300, URZ ;  /* 0x000003000e087890 */ /* 0x002fe2000fffe0ff */
[----:B------:R-:W-:Y:S01]  /*54b0*/  UMOV UR6, 0x0 ;  /* 0x0000000000067882 */ /* 0x000fe20000000000 */
[----:B------:R-:W-:Y:S01]  /*54c0*/  UMOV UR7, 0x8110490 ;  /* 0x0811049000077882 */ /* 0x000fe20000000000 */
[----:B------:R-:W-:Y:S06]  /*54d0*/  UMOV UR9, 0x40004040 ;  /* 0x4000404000097882 */ /* 0x000fec0000000000 */
[----:B------:R1:W-:Y:S01]  /*54e0*/  UTCHMMA gdesc[UR42], gdesc[UR8], tmem[UR13], tmem[UR6], idesc[UR7], UPT ;  /* 0x00ff06082a0075ea */ /* 0x0003e2000b80000d */
[----:B------:R1:W-:Y:S01]  /*54f0*/  UTCHMMA gdesc[UR40], gdesc[UR4], tmem[UR12], tmem[UR18], idesc[UR19], UPT ;  /* 0x00ff1204280075ea */ /* 0x0003e2000b80000c */
[----:B------:R-:W-:Y:S05]  /*5500*/  @!P3 BRA `(.L_x_121) ;  /* 0x000000000004b947 */ /* 0x000fea0003800000 */
[----:B-1----:R-:W-:Y:S05]  /*5510*/  BPT.TRAP 0x1 ;  /* 0x000000040000795c */ /* 0x002fea0000300000 */
.L_x_121:
[----:B-1----:R-:W-:Y:S05]  /*5520*/  BSYNC.RECONVERGENT B0 ;  /* 0x0000000000007941 */ /* 0x002fea0003800200 */
.L_x_120:
[----:B------:R-:W-:Y:S04]  /*5530*/  ULEA UR4, UR25, UR17, 0x3 ;  /* 0x0000001119047291 */ /* 0x000fe8000f8e18ff */
[----:B------:R-:W-:Y:S02]  /*5540*/  UIADD3 UR5, UPT, UPT, UR4, 0x24810, URZ ;  /* 0x0002481004057890 */ /* 0x000fe4000fffe0ff */
[----:B------:R-:W-:Y:S04]  /*5550*/  UIADD3 UR4, UPT, UPT, UR25, 0x1, URZ ;  /* 0x0000000119047890 */ /* 0x000fe8000fffe0ff */
[----:B------:R-:W-:Y:S03]  /*5560*/  UISETP.NE.AND UP1, UPT, UR4, 0x2, UPT ;  /* 0x000000020400788c */ /* 0x000fe6000bf25270 */
[----:B------:R1:W-:Y:S01]  /*5570*/  UTCBAR [UR5], URZ ;  /* 0x000000ff050073e9 */ /* 0x0003e200080000ff */
[----:B------:R-:W-:Y:S01]  /*5580*/  USEL UR25, UR4, URZ, UP1 ;  /* 0x000000ff04197287 */ /* 0x000fe20008800000 */
[----:B------:R-:W-:Y:S11]  /*5590*/  @!P0 BRA `(.L_x_122) ;  /* 0x0000000000048947 */ /* 0x000ff60003800000 */
[----:B-1----:R-:W-:Y:S05]  /*55a0*/  BPT.TRAP 0x1 ;  /* 0x000000040000795c */ /* 0x002fea0000300000 */
.L_x_122:
[----:B------:R-:W-:Y:S01]  /*55b0*/  LOP3.LUT R12, R12, 0x1, RZ, 0x3c, !PT ;  /* 0x000000010c0c7812 */ /* 0x000fe200078e3cff */
[----:B------:R-:W-:Y:S09]  /*55c0*/  UIADD3 UR4, UPT, UPT, UR17, 0x24898, URZ ;  /* 0x0002489811047890 */ /* 0x000ff2000fffe0ff */
[----:B------:R2:W-:Y:S01]  /*55d0*/  UTCBAR [UR4], URZ ;  /* 0x000000ff040073e9 */ /* 0x0005e200080000ff */
[----:B------:R-:W-:Y:S05]  /*55e0*/  @!P0 BRA `(.L_x_123) ;  /* 0x0000000000048947 */ /* 0x000fea0003800000 */
[----:B-12---:R-:W-:Y:S05]  /*55f0*/  BPT.TRAP 0x1 ;  /* 0x000000040000795c */ /* 0x006fea0000300000 */
.L_x_123:
[----:B------:R-:W-:Y:S04]  /*5600*/  SHF.L.U32 R3, R10, 0x1f, RZ ;  /* 0x0000001f0a037819 */ /* 0x000fe800000006ff */
[----:B------:R-:W3:Y:S02]  /*5610*/  SYNCS.PHASECHK.TRANS64.TRYWAIT P1, [UR17+0x24878], R3 ;  /* 0x02487803ff0075a7 */ /* 0x000ee40008021111 */
[----:B---3--:R-:W-:Y:S05]  /*5620*/  @!P1 BRA `(.L_x_124) ;  /* 0x000000b400149947 */ /* 0x008fea0003800000 */
.L_x_274:
[----:B------:R-:W-:Y:S05]  /*5630*/  BRA.U !UP0, `(.L_x_125) ;  /* 0x0000000108047547 */ /* 0x000fea000b800000 */
[----:B-12---:R-:W-:Y:S05]  /*5640*/  BPT.TRAP 0x1 ;  /* 0x000000040000795c */ /* 0x006fea0000300000 */
.L_x_125:
[----:B------:R-:W-:Y:S01]  /*5650*/  SHF.L.U32 R5, R7, 0x1f, RZ ;  /* 0x0000001f07057819 */ /* 0x000fe200000006ff */
[----:B---3--:R-:W-:Y:S02]  /*5660*/  HFMA2 R2, -RZ, RZ, 0, 7.62939453125e-06 ;  /* 0x00000080ff027431 */ /* 0x008fe400000001ff */
[----:B------:R-:W-:Y:S01]  /*5670*/  IMAD.MOV.U32 R3, RZ, RZ, 0x80 ;  /* 0x00000080ff037424 */ /* 0x000fe200078e00ff */
[----:B------:R-:W3:Y:S02]  /*5680*/  SYNCS.PHASECHK.TRANS64.TRYWAIT P1, [UR17+0x24820], R5 ;  /* 0x02482005ff0075a7 */ /* 0x000ee40008021111 */
[----:B---3--:R-:W-:Y:S05]  /*5690*/  @!P1 BRA `(.L_x_126) ;  /* 0x000000b400109947 */ /* 0x008fea0003800000 */
.L_x_276:
[----:B--2---:R-:W-:Y:S01]  /*56a0*/  R2UR UR4, R3 ;  /* 0x00000000030472ca */ /* 0x004fe200000e0000 */
[----:B------:R-:W-:Y:S01]  /*56b0*/  UMOV UR18, 0x0 ;  /* 0x0000000000127882 */ /* 0x000fe20000000000 */
[----:B------:R-:W-:Y:S01]  /*56c0*/  R2UR UR14, R18 ;  /* 0x00000000120e72ca */ /* 0x000fe200000e0000 */
[----:B------:R-:W-:Y:S01]  /*56d0*/  UMOV UR19, 0x8200490 ;  /* 0x0820049000137882 */ /* 0x000fe20000000000 */
[----:B------:R-:W-:Y:S01]  /*56e0*/  R2UR UR15, R19 ;  /* 0x00000000130f72ca */ /* 0x000fe200000e0000 */
[----:B------:R-:W-:Y:S01]  /*56f0*/  UIADD3 UR8, UPT, UPT, UR30, 0x6, URZ ;  /* 0x000000061e087890 */ /* 0x000fe2000fffe0ff */
[----:B------:R-:W-:Y:S01]  /*5700*/  R2UR UR11, R2 ;  /* 0x00000000020b72ca */ /* 0x000fe200000e0000 */
[----:B------:R-:W-:Y:S01]  /*5710*/  UIADD3 UR6, UPT, UPT, UR28, 0x6, URZ ;  /* 0x000000061c067890 */ /* 0x000fe2000fffe0ff */
[----:B------:R-:W-:Y:S01]  /*5720*/  IMAD.MOV.U32 R3, RZ, RZ, 0x80 ;  /* 0x00000080ff037424 */ /* 0x000fe200078e00ff */
[----:B------:R-:W-:Y:S01]  /*5730*/  UMOV UR12, 0x0 ;  /* 0x00000000000c7882 */ /* 0x000fe20000000000 */
[----:B------:R-:W-:Y:S01]  /*5740*/  UMOV UR13, 0x8200490 ;  /* 0x08200490000d7882 */ /* 0x000fe20000000000 */
[----:B------:R-:W-:Y:S01]  /*5750*/  IMAD.MOV.U32 R2, RZ, RZ, 0x80 ;  /* 0x00000080ff027424 */ /* 0x000fe200078e00ff */
[----:B------:R-:W-:Y:S01]  /*5760*/  UMOV UR9, 0x40004040 ;  /* 0x4000404000097882 */ /* 0x000fe20000000000 */
[----:B------:R-:W-:Y:S01]  /*5770*/  R2UR UR10, R3 ;  /* 0x00000000030a72ca */ /* 0x000fe200000e0000 */
[----:B------:R2:W-:Y:S01]  /*5780*/  UTCHMMA gdesc[UR30], gdesc[UR28], tmem[UR4], tmem[UR18], idesc[UR19], !UPT ;  /* 0x00ff121c1e0075ea */ /* 0x0005e2000f800004 */
[----:B------:R-:W-:Y:S01]  /*5790*/  UMOV UR7, 0x40004040 ;  /* 0x4000404000077882 */ /* 0x000fe20000000000 */
[----:B-1----:R-:W-:Y:S03]  /*57a0*/  R2UR UR5, R2 ;  /* 0x00000000020572ca */ /* 0x002fe600000e0000 */
[----:B------:R1:W-:Y:S01]  /*57b0*/  UTCHMMA gdesc[UR76], gdesc[UR14], tmem[UR11], tmem[UR12], idesc[UR13], UPT ;  /* 0x00ff0c0e4c0075ea */ /* 0x0003e2000b80000b */
[----:B--2---:R-:W-:Y:S02]  /*57c0*/  R2UR UR18, R16 ;  /* 0x00000000101272ca */ /* 0x004fe400000e0000 */
[----:B------:R-:W-:Y:S01]  /*57d0*/  R2UR UR19, R17 ;  /* 0x00000000111372ca */ /* 0x000fe200000e0000 */
[----:B-1----:R-:W-:Y:S01]  /*57e0*/  UMOV UR14, 0x0 ;  /* 0x00000000000e7882 */ /* 0x002fe20000000000 */
[----:B------:R-:W-:Y:S11]  /*57f0*/  UMOV UR15, 0x8200490 ;  /* 0x08200490000f7882 */ /* 0x000ff60000000000 */
[----:B------:R1:W-:Y:S01]  /*5800*/  UTCHMMA gdesc[UR74], gdesc[UR18], tmem[UR10], tmem[UR14], idesc[UR15], UPT ;  /* 0x00ff0e124a0075ea */ /* 0x0003e2000b80000a */
[----:B------:R1:W-:Y:S01]  /*5810*/  UTCHMMA gdesc[UR8], gdesc[UR6], tmem[UR5], tmem[UR12], idesc[UR13], UPT ;  /* 0x00ff0c06080075ea */ /* 0x0003e2000b800005 */
[----:B------:R-:W-:Y:S05]  /*5820*/  @!P0 BRA `(.L_x_127) ;  /* 0x0000000000048947 */ /* 0x000fea0003800000 */
[----:B-1----:R-:W-:Y:S05]  /*5830*/  BPT.TRAP 0x1 ;  /* 0x000000040000795c */ /* 0x002fea0000300000 */
.L_x_127:
[----:B------:R-:W-:Y:S09]  /*5840*/  UIADD3 UR4, UPT, UPT, UR17, 0x24860, URZ ;  /* 0x0002486011047890 */ /* 0x000ff2000fffe0ff */
[----:B------:R2:W-:Y:S01]  /*5850*/  UTCBAR [UR4], URZ ;  /* 0x000000ff040073e9 */ /* 0x0005e200080000ff */
[----:B------:R-:W-:Y:S05]  /*5860*/  @!P0 BRA `(.L_x_128) ;  /* 0x0000000000048947 */ /* 0x000fea0003800000 */
[----:B-12---:R-:W-:Y:S05]  /*5870*/  BPT.TRAP 0x1 ;  /* 0x000000040000795c */ /* 0x006fea0000300000 */
.L_x_128:
[----:B---3--:R-:W-:Y:S01]  /*5880*/  SHF.L.U32 R5, R8, 0x1f, RZ ;  /* 0x0000001f08057819 */ /* 0x008fe200000006ff */
[----:B------:R-:W-:Y:S01]  /*5890*/  IMAD.MOV.U32 R3, RZ, RZ, 0x100 ;  /* 0x00000100ff037424 */ /* 0x000fe200078e00ff */
[----:B------:R-:W-:Y:S02]  /*58a0*/  MOV R2, 0x40 ;  /* 0x0000004000027802 */ /* 0x000fe40000000f00 */
[----:B------:R-:W3:Y:S02]  /*58b0*/  SYNCS.PHASECHK.TRANS64.TRYWAIT P1, [UR17+0x24880], R5 ;  /* 0x02488005ff0075a7 */ /* 0x000ee40008021111 */
[----:B---3--:R-:W-:Y:S05]  /*58c0*/  @!P1 BRA `(.L_x_129) ;  /* 0x000000b0009c9947 */ /* 0x008fea0003800000 */
.L_x_278:
[----:B-1----:R-:W-:Y:S01]  /*58d0*/  R2UR UR8, R3 ;  /* 0x00000000030872ca */ /* 0x002fe200000e0000 */
[----:B------:R-:W-:Y:S01]  /*58e0*/  UMOV UR18, 0x0 ;  /* 0x0000000000127882 */ /* 0x000fe20000000000 */
[----:B------:R-:W-:Y:S01]  /*58f0*/  R2UR UR12, R2 ;  /* 0x00000000020c72ca */ /* 0x000fe200000e0000 */
[----:B------:R-:W-:Y:S01]  /*5900*/  UMOV UR19, 0x8110490 ;  /* 0x0811049000137882 */ /* 0x000fe20000000000 */
[----:B---3--:R-:W-:Y:S01]  /*5910*/  IMAD.MOV.U32 R4, RZ, RZ, 0x108 ;  /* 0x00000108ff047424 */ /* 0x008fe200078e00ff */
[----:B------:R-:W-:Y:S01]  /*5920*/  UIADD3 UR6, UPT, UPT, UR20, 0x80, URZ ;  /* 0x0000008014067890 */ /* 0x000fe2000fffe0ff */
[----:B------:R-:W-:Y:S01]  /*5930*/  IMAD.MOV.U32 R2, RZ, RZ, 0x40 ;  /* 0x00000040ff027424 */ /* 0x000fe200078e00ff */
[----:B------:R-:W-:Y:S01]  /*5940*/  UMOV UR13, 0x8110490 ;  /* 0x08110490000d7882 */ /* 0x000fe20000000000 */
[----:B------:R-:W-:Y:S01]  /*5950*/  UMOV UR7, 0x40004040 ;  /* 0x4000404000077882 */ /* 0x000fe20000000000 */
[----:B------:R-:W-:Y:S01]  /*5960*/  R2UR UR10, R4 ;  /* 0x00000000040a72ca */ /* 0x000fe200000e0000 */
[----:B--2---:R-:W-:Y:S01]  /*5970*/  UIADD3 UR4, UPT, UPT, UR20, 0x100, URZ ;  /* 0x0000010014047890 */ /* 0x004fe2000fffe0ff */
[----:B------:R-:W-:Y:S01]  /*5980*/  R2UR UR11, R2 ;  /* 0x00000000020b72ca */ /* 0x000fe200000e0000 */
[----:B------:R-:W-:Y:S01]  /*5990*/  IMAD.MOV.U32 R2, RZ, RZ, 0x110 ;  /* 0x00000110ff027424 */ /* 0x000fe200078e00ff */
[----:B------:R-:W-:Y:S02]  /*59a0*/  UMOV UR5, 0x40004040 ;  /* 0x4000404000057882 */ /* 0x000fe40000000000 */
[----:B------:R1:W-:Y:S02]  /*59b0*/  UTCHMMA tmem[UR8], gdesc[UR20], tmem[UR12], tmem[UR18], idesc[UR19], UPT ;  /* 0x00ff1214080079ea */ /* 0x0003e4000b80000c */
[----:B------:R-:W-:Y:S01]  /*59c0*/  R2UR UR14, R2 ;  /* 0x00000000020e72ca */ /* 0x000fe200000e0000 */
[----:B------:R-:W-:Y:S05]  /*59d0*/  IMAD.MOV.U32 R2, RZ, RZ, 0x40 ;  /* 0x00000040ff027424 */ /* 0x000fea00078e00ff */
[----:B------:R-:W-:Y:S01]  /*59e0*/  R2UR UR9, R2 ;  /* 0x00000000020972ca */ /* 0x000fe200000e0000 */
[----:B------:R-:W-:Y:S01]  /*59f0*/  IMAD.MOV.U32 R2, RZ, RZ, 0x118 ;  /* 0x00000118ff027424 */ /* 0x000fe200078e00ff */
[----:B-1----:R-:W-:Y:S02]  /*5a00*/  UMOV UR12, 0x0 ;  /* 0x00000000000c7882 */ /* 0x002fe40000000000 */
[----:B------:R1:W-:Y:S09]  /*5a10*/  UTCHMMA tmem[UR10], gdesc[UR6], tmem[UR11], tmem[UR12], idesc[UR13], UPT ;  /* 0x00ff0c060a0079ea */ /* 0x0003f2000b80000b */
[----:B------:R2:W-:Y:S01]  /*5a20*/  UTCHMMA tmem[UR14], gdesc[UR4], tmem[UR9], tmem[UR18], idesc[UR19], UPT ;  /* 0x00ff12040e0079ea */ /* 0x0005e2000b800009 */
[----:B-1----:R-:W-:Y:S01]  /*5a30*/  R2UR UR13, R2 ;  /* 0x00000000020d72ca */ /* 0x002fe200000e0000 */
[----:B------:R-:W-:Y:S01]  /*5a40*/  IMAD.MOV.U32 R2, RZ, RZ, 0x40 ;  /* 0x00000040ff027424 */ /* 0x000fe200078e00ff */
[----:B------:R-:W-:Y:S02]  /*5a50*/  UIADD3 UR6, UPT, UPT, UR20, 0x180, URZ ;  /* 0x0000018014067890 */ /* 0x000fe4000fffe0ff */
[----:B--2---:R-:W-:Y:S02]  /*5a60*/  UIADD3 UR4, UPT, UPT, UR20, 0x200, URZ ;  /* 0x0000020014047890 */ /* 0x004fe4000fffe0ff */
[----:B------:R-:W-:Y:S01]  /*5a70*/  R2UR UR8, R2 ;  /* 0x00000000020872ca */ /* 0x000fe200000e0000 */
[----:B------:R-:W-:Y:S01]  /*5a80*/  IMAD.MOV.U32 R2, RZ, RZ, 0x120 ;  /* 0x00000120ff027424 */ /* 0x000fe200078e00ff */
[----:B------:R-:W-:Y:S04]  /*5a90*/  UMOV UR9, 0x40004040 ;  /* 0x4000404000097882 */ /* 0x000fe80000000000 */
[----:B------:R-:W-:Y:S01]  /*5aa0*/  R2UR UR16, R2 ;  /* 0x00000000021072ca */ /* 0x000fe200000e0000 */
[----:B------:R-:W-:Y:S05]  /*5ab0*/  IMAD.MOV.U32 R2, RZ, RZ, 0x40 ;  /* 0x00000040ff027424 */ /* 0x000fea00078e00ff */
[----:B------:R-:W-:Y:S01]  /*5ac0*/  R2UR UR10, R2 ;  /* 0x00000000020a72ca */ /* 0x000fe200000e0000 */
[----:B------:R1:W-:Y:S01]  /*5ad0*/  UTCHMMA tmem[UR13], gdesc[UR6], tmem[UR8], tmem[UR18], idesc[UR19], UPT ;  /* 0x00ff12060d0079ea */ /* 0x0003e2000b800008 */
[----:B------:R-:W-:Y:S05]  /*5ae0*/  IMAD.MOV.U32 R2, RZ, RZ, 0x128 ;  /* 0x00000128ff027424 */ /* 0x000fea00078e00ff */
[----:B------:R-:W-:Y:S01]  /*5af0*/  R2UR UR14, R2 ;  /* 0x00000000020e72ca */ /* 0x000fe200000e0000 */
[----:B------:R-:W-:Y:S05]  /*5b00*/  IMAD.MOV.U32 R2, RZ, RZ, 0x40 ;  /* 0x00000040ff027424 */ /* 0x000fea00078e00ff */
[----:B------:R-:W-:Y:S01]  /*5b10*/  R2UR UR12, R2 ;  /* 0x00000000020c72ca */ /* 0x000fe200000e0000 */
[----:B------:R-:W-:Y:S05]  /*5b20*/  IMAD.MOV.U32 R2, RZ, RZ, 0x130 ;  /* 0x00000130ff027424 */ /* 0x000fea00078e00ff */
[----:B------:R-:W-:Y:S01]  /*5b30*/  R2UR UR15, R2 ;  /* 0x00000000020f72ca */ /* 0x000fe200000e0000 */
[----:B------:R-:W-:Y:S05]  /*5b40*/  IMAD.MOV.U32 R2, RZ, RZ, 0x40 ;  /* 0x00000040ff027424 */ /* 0x000fea00078e00ff */
[----:B------:R-:W-:Y:S01]  /*5b50*/  R2UR UR11, R2 ;  /* 0x00000000020b72ca */ /* 0x000fe200000e0000 */
[----:B-1----:R-:W-:Y:S01]  /*5b60*/  UIADD3 UR8, UPT, UPT, UR20, 0x280, URZ ;  /* 0x0000028014087890 */ /* 0x002fe2000fffe0ff */
[----:B------:R-:W-:Y:S01]  /*5b70*/  IMAD.MOV.U32 R2, RZ, RZ, 0x138 ;  /* 0x00000138ff027424 */ /* 0x000fe200078e00ff */
[----:B------:R-:W-:Y:S01]  /*5b80*/  UMOV UR6, 0x0 ;  /* 0x0000000000067882 */ /* 0x000fe20000000000 */
[----:B------:R-:W-:Y:S02]  /*5b90*/  UMOV UR7, 0x8110490 ;  /* 0x0811049000077882 */ /* 0x000fe40000000000 */
[----:B------:R1:W-:Y:S01]  /*5ba0*/  UTCHMMA tmem[UR16], gdesc[UR4], tmem[UR10], tmem[UR6], idesc[UR7], UPT ;  /* 0x00ff0604100079ea */ /* 0x0003e2000b80000a */
[----:B------:R-:W-:Y:S01]  /*5bb0*/  R2UR UR13, R2 ;  /* 0x00000000020d72ca */ /* 0x000fe200000e0000 */
[----:B------:R-:W-:Y:S02]  /*5bc0*/  IMAD.MOV.U32 R2, RZ, RZ, 0x40 ;  /* 0x00000040ff027424 */ /* 0x000fe400078e00ff */
[----:B------:R2:W-:Y:S01]  /*5bd0*/  UTCHMMA tmem[UR14], gdesc[UR8], tmem[UR12], tmem[UR18], idesc[UR19], UPT ;  /* 0x00ff12080e0079ea */ /* 0x0005e2000b80000c */
[----:B-1----:R-:W-:Y:S02]  /*5be0*/  UIADD3 UR6, UPT, UPT, UR20, 0x300, URZ ;  /* 0x0000030014067890 */ /* 0x002fe4000fffe0ff */
[----:B------:R-:W-:Y:S01]  /*5bf0*/  R2UR UR10, R2 ;  /* 0x00000000020a72ca */ /* 0x000fe200000e0000 */
[----:B------:R-:W-:Y:S01]  /*5c00*/  UIADD3 UR4, UPT, UPT, UR20, 0x380, URZ ;  /* 0x0000038014047890 */ /* 0x000fe2000fffe0ff */
[----:B------:R-:W-:Y:S01]  /*5c10*/  UMOV UR7, 0x40004040 ;  /* 0x4000404000077882 */ /* 0x000fe20000000000 */
[----:B--2---:R-:W-:Y:S01]  /*5c20*/  UMOV UR8, 0x0 ;  /* 0x0000000000087882 */ /* 0x004fe20000000000 */
[----:B------:R-:W-:Y:S03]  /*5c30*/  UMOV UR9, 0x8110490 ;  /* 0x0811049000097882 */ /* 0x000fe60000000000 */
[----:B------:R1:W-:Y:S06]  /*5c40*/  UTCHMMA tmem[UR15], gdesc[UR6], tmem[UR11], tmem[UR18], idesc[UR19], UPT ;  /* 0x00ff12060f0079ea */ /* 0x0003ec000b80000b */
[----:B------:R1:W-:Y:S01]  /*5c50*/  UTCHMMA tmem[UR13], gdesc[UR4], tmem[UR10], tmem[UR8], idesc[UR9], UPT ;  /* 0x00ff08040d0079ea */ /* 0x0003e2000b80000a */
[----:B------:R-:W-:Y:S05]  /*5c60*/  @!P0 BRA `(.L_x_130) ;  /* 0x0000000000048947 */ /* 0x000fea0003800000 */
[----:B-1----:R-:W-:Y:S05]  /*5c70*/  BPT.TRAP 0x1 ;  /* 0x000000040000795c */ /* 0x002fea0000300000 */
.L_x_130:
[----:B-1----:R-:W-:Y:S09]  /*5c80*/  UIADD3 UR4, UPT, UPT, UR17, 0x24888, URZ ;  /* 0x0002488811047890 */ /* 0x002ff2000fffe0ff */
[----:B------:R1:W-:Y:S01]  /*5c90*/  UTCBAR [UR4], URZ ;  /* 0x000000ff040073e9 */ /* 0x0003e200080000ff */
[----:B------:R-:W-:Y:S05]  /*5ca0*/  BRA.U !UP0, `(.L_x_131) ;  /* 0x0000000108047547 */ /* 0x000fea000b800000 */
[----:B-1----:R-:W-:Y:S05]  /*5cb0*/  BPT.TRAP 0x1 ;  /* 0x000000040000795c */ /* 0x002fea0000300000 */
.L_x_131:
[----:B------:R-:W-:Y:S01]  /*5cc0*/  LOP3.LUT R7, R7, 0x1, RZ, 0x3c, !PT ;  /* 0x0000000107077812 */ /* 0x000fe200078e3cff */
[----:B------:R-:W2:Y:S01]  /*5cd0*/  LDL.LU R2, [R1] ;  /* 0x0000000001027983 */ /* 0x000ea20000300800 */
[----:B------:R-:W-:Y:S01]  /*5ce0*/  LOP3.LUT R9, R9, 0x1, RZ, 0x3c, !PT ;  /* 0x0000000109097812 */ /* 0x000fe200078e3cff */
[----:B-1----:R-:W-:Y:S01]  /*5cf0*/  UIADD3 UR4, UPT, UPT, UR17, 0x24828, URZ ;  /* 0x0002482811047890 */ /* 0x002fe2000fffe0ff */
[----:B------:R-:W-:Y:S01]  /*5d00*/  LOP3.LUT R11, R11, 0x1, RZ, 0x3c, !PT ;  /* 0x000000010b0b7812 */ /* 0x000fe200078e3cff */
[----:B------:R-:W-:Y:S01]  /*5d10*/  UISETP.NE.AND UP1, UPT, UR24, 0x2, UPT ;  /* 0x000000021800788c */ /* 0x000fe2000bf25270 */
[----:B------:R-:W-:Y:S01]  /*5d20*/  LOP3.LUT R8, R8, 0x1, RZ, 0x3c, !PT ;  /* 0x0000000108087812 */ /* 0x000fe200078e3cff */
[----:B------:R-:W-:Y:S02]  /*5d30*/  UMOV UR19, 0x1 ;  /* 0x0000000100137882 */ /* 0x000fe40000000000 */
[----:B------:R-:W-:Y:S02]  /*5d40*/  USEL UR5, URZ, 0x1, UP1 ;  /* 0x00000001ff057887 */ /* 0x000fe40008800000 */
[----:B------:R-:W-:Y:S01]  /*5d50*/  USEL UR14, UR24, URZ, UP1 ;  /* 0x000000ff180e7287 */ /* 0x000fe20008800000 */
[----:B------:R1:W-:Y:S03]  /*5d60*/  UTCBAR [UR4], URZ ;  /* 0x000000ff040073e9 */ /* 0x0003e600080000ff */
[----:B------:R-:W-:Y:S02]  /*5d70*/  LOP3.LUT R6, R6, UR5, RZ, 0x3c, !PT ;  /* 0x0000000506067c12 */ /* 0x000fe4000f8e3cff */
[C---:B--2---:R-:W-:Y:S01]  /*5d80*/  ISETP.GT.U32.AND P1, PT, R2.reuse, 0x2, PT ;  /* 0x000000020200780c */ /* 0x044fe20003f24070 */
[----:B------:R-:W-:Y:S05]  /*5d90*/  VIADD R2, R2, 0xffffffff ;  /* 0xffffffff02027836 */ /* 0x000fea0000000000 */
[----:B------:R1:W-:Y:S07]  /*5da0*/  STL [R1], R2 ;  /* 0x0000000201007387 */ /* 0x0003ee0000100800 */
[----:B------:R-:W-:Y:S05]  /*5db0*/  @P1 BRA `(.L_x_132) ;  /* 0xffffffec00441947 */ /* 0x000fea000383ffff */
.L_x_108:
[----:B------:R-:W-:Y:S05]  /*5dc0*/  @!P0 BRA `(.L_x_133) ;  /* 0x0000000000048947 */ /* 0x000fea0003800000 */
[----:B-1----:R-:W-:Y:S05]  /*5dd0*/  BPT.TRAP 0x1 ;  /* 0x000000040000795c */ /* 0x002fea0000300000 */
.L_x_133:
[----:B-1----:R-:W-:-:S05]  /*5de0*/  HFMA2 R2, -RZ, RZ, 0, 5.9604644775390625e-08 ;  /* 0x00000001ff027431 */ /* 0x002fca00000001ff */
[----:B------:R-:W-:-:S04]  /*5df0*/  SHF.L.U32 R2, R2, 0x1f, RZ ;  /* 0x0000001f02027819 */ /* 0x000fc800000006ff */
[----:B------:R-:W1:Y:S02]  /*5e00*/  SYNCS.PHASECHK.TRANS64.TRYWAIT P1, [UR17+0x248b0], R2 ;  /* 0x0248b002ff0075a7 */ /* 0x000e640008021111 */
[----:B-1----:R-:W-:Y:S05]  /*5e10*/  @!P1 BRA `(.L_x_134) ;  /* 0x000000ac00609947 */ /* 0x002fea0003800000 */
.L_x_280:
[----:B------:R-:W-:Y:S05]  /*5e20*/  @!P0 BRA `(.L_x_135) ;  /* 0x0000000000048947 */ /* 0x000fea0003800000 */
[----:B------:R-:W-:Y:S05]  /*5e30*/  BPT.TRAP 0x1 ;  /* 0x000000040000795c */ /* 0x000fea0000300000 */
.L_x_135:
[----:B------:R-:W-:-:S09]  /*5e40*/  UIADD3 UR4, UPT, UPT, UR17, 0x248a0, URZ ;  /* 0x000248a011047890 */ /* 0x000fd2000fffe0ff */
[----:B------:R2:W-:Y:S01]  /*5e50*/  UTCBAR [UR4], URZ ;  /* 0x000000ff040073e9 */ /* 0x0005e200080000ff */
[----:B------:R-:W-:Y:S05]  /*5e60*/  @!P0 BRA `(.L_x_136) ;  /* 0x0000000000048947 */ /* 0x000fea0003800000 */
[----:B--2---:R-:W-:Y:S05]  /*5e70*/  BPT.TRAP 0x1 ;  /* 0x000000040000795c */ /* 0x004fea0000300000 */
.L_x_136:
[----:B------:R-:W3:Y:S02]  /*5e80*/  SYNCS.PHASECHK.TRANS64.TRYWAIT P1, [UR17+0x248b8], R2 ;  /* 0x0248b802ff0075a7 */ /* 0x000ee40008021111 */
[----:B---3--:R-:W-:Y:S05]  /*5e90*/  @!P1 BRA `(.L_x_137) ;  /* 0x000000ac00589947 */ /* 0x008fea0003800000 */
.L_x_282:
[----:B------:R-:W-:Y:S05]  /*5ea0*/  @!P0 BRA `(.L_x_138) ;  /* 0x0000000000048947 */ /* 0x000fea0003800000 */
[----:B--2---:R-:W-:Y:S05]  /*5eb0*/  BPT.TRAP 0x1 ;  /* 0x000000040000795c */ /* 0x004fea0000300000 */
.L_x_138:
[----:B------:R-:W-:Y:S01]  /*5ec0*/  SHF.L.U32 R12, R12, 0x1f, RZ ;  /* 0x0000001f0c0c7819 */ /* 0x000fe200000006ff */
[----:B-1----:R-:W-:Y:S01]  /*5ed0*/  IMAD.MOV.U32 R2, RZ, RZ, RZ ;  /* 0x000000ffff027224 */ /* 0x002fe200078e00ff */
[----:B------:R-:W-:Y:S02]  /*5ee0*/  MOV R0, RZ ;  /* 0x000000ff00007202 */ /* 0x000fe40000000f00 */
[----:B------:R-:W1:Y:S02]  /*5ef0*/  SYNCS.PHASECHK.TRANS64.TRYWAIT P1, [UR17+0x24890], R12 ;  /* 0x0248900cff0075a7 */ /* 0x000e640008021111 */
[----:B-1----:R-:W-:Y:S05]  /*5f00*/  @!P1 BRA `(.L_x_139) ;  /* 0x000000ac00549947 */ /* 0x002fea0003800000 */
.L_x_284:
[----:B--2---:R-:W-:Y:S01]  /*5f10*/  R2UR UR4, R15 ;  /* 0x000000000f0472ca */ /* 0x004fe200000e0000 */
[----:B------:R-:W-:Y:S01]  /*5f20*/  IMAD.MOV.U32 R4, RZ, RZ, RZ ;  /* 0x000000ffff047224 */ /* 0x000fe200078e00ff */
[----:B------:R-:W-:Y:S01]  /*5f30*/  R2UR UR47, R2 ;  /* 0x00000000022f72ca */ /* 0x000fe200000e0000 */
[----:B-1----:R-:W-:Y:S01]  /*5f40*/  IMAD.MOV.U32 R3, RZ, RZ, RZ ;  /* 0x000000ffff037224 */ /* 0x002fe200078e00ff */
[----:B------:R-:W-:Y:S01]  /*5f50*/  R2UR UR46, R0 ;  /* 0x00000000002e72ca */ /* 0x000fe200000e0000 */
[----:B------:R-:W-:Y:S01]  /*5f60*/  IMAD.MOV.U32 R2, RZ, RZ, RZ ;  /* 0x000000ffff027224 */ /* 0x000fe200078e00ff */
[----:B------:R-:W-:Y:S01]  /*5f70*/  R2UR UR45, R4 ;  /* 0x00000000042d72ca */ /* 0x000fe200000e0000 */
[----:B------:R-:W-:Y:S01]  /*5f80*/  IMAD.MOV.U32 R0, RZ, RZ, RZ ;  /* 0x000000ffff007224 */ /* 0x000fe200078e00ff */
[----:B------:R-:W-:Y:S01]  /*5f90*/  UISETP.NE.U32.AND UP0, UPT, UR19, URZ, UPT ;  /* 0x000000ff1300728c */ /* 0x000fe2000bf05070 */
[----:B------:R-:W-:Y:S01]  /*5fa0*/  R2UR UR44, R3 ;  /* 0x00000000032c72ca */ /* 0x000fe200000e0000 */
[----:B------:R-:W-:Y:S01]  /*5fb0*/  UIADD3 UR20, UPT, UPT, UR22, 0x2, URZ ;  /* 0x0000000216147890 */ /* 0x000fe2000fffe0ff */
[----:B------:R-:W-:Y:S01]  /*5fc0*/  R2UR UR43, R2 ;  /* 0x00000000022b72ca */ /* 0x000fe200000e0000 */
[----:B------:R-:W-:Y:S01]  /*5fd0*/  UIADD3 UR18, UPT, UPT, UR22, 0x4, URZ ;  /* 0x0000000416127890 */ /* 0x000fe2000fffe0ff */
[----:B------:R-:W-:Y:S01]  /*5fe0*/  R2UR UR42, R0 ;  /* 0x00000000002a72ca */ /* 0x000fe200000e0000 */
[----:B------:R-:W-:Y:S01]  /*5ff0*/  ULEA UR4, UR25, UR4, 0xa ;  /* 0x0000000419047291 */ /* 0x000fe2000f8e50ff */
[----:B------:R-:W-:Y:S01]  /*6000*/  R2UR UR24, R2 ;  /* 0x00000000021872ca */ /* 0x000fe200000e0000 */
[----:B------:R-:W-:Y:S01]  /*6010*/  UIADD3 UR14, UPT, UPT, UR22, 0x6, URZ ;  /* 0x00000006160e7890 */ /* 0x000fe2000fffe0ff */
[----:B------:R-:W-:Y:S01]  /*6020*/  R2UR UR16, R0 ;  /* 0x00000000001072ca */ /* 0x000fe200000e0000 */
        /* <DEDUP_REMOVED lines=11> */
[----:B------:R-:W-:Y:S01]  /*60e0*/  UIADD3 UR6, UPT, UPT, UR22, 0x406, URZ ;  /* 0x0000040616067890 */ /* 0x000fe2000fffe0ff */
[----:B------:R-:W-:Y:S01]  /*60f0*/  UMOV UR5, 0x40004040 ;  /* 0x4000404000057882 */ /* 0x000fe20000000000 */
[----:B------:R-:W-:Y:S01]  /*6100*/  UIADD3 UR28, UPT, UPT, UR4, 0x380, URZ ;  /* 0x00000380041c7890 */ /* 0x000fe2000fffe0ff */
[----:B------:R1:W-:Y:S01]  /*6110*/  UTCHMMA gdesc[UR22], gdesc[UR4], tmem[UR47], tmem[UR62], idesc[UR63], UP0 ;  /* 0x00ff3e04160075ea */ /* 0x0003e2000800002f */
        /* <DEDUP_REMOVED lines=36> */
[----:B-1----:R-:W-:Y:S05]  /*6360*/  BPT.TRAP 0x1 ;  /* 0x000000040000795c */ /* 0x002fea0000300000 */
.L_x_140:
[----:B------:R-:W-:Y:S01]  /*6370*/  ELECT P1, URZ, PT ;  /* 0x0000000000ff782f */ /* 0x000fe20003820000 */
[----:B------:R-:W-:Y:S01]  /*6380*/  IMAD.MOV.U32 R0, RZ, RZ, 0x80 ;  /* 0x00000080ff007424 */ /* 0x000fe200078e00ff */
[----:B-1----:R-:W-:Y:S02]  /*6390*/  USHF.R.U32.HI UR4, URZ, 0x4, UR17 ;  /* 0x00000004ff047899 */ /* 0x002fe40008011611 */
[----:B------:R-:W-:Y:S02]  /*63a0*/  UIADD3 UR11, UPT, UPT, UR17, 0x248a8, URZ ;  /* 0x000248a8110b7890 */ /* 0x000fe4000fffe0ff */
[----:B------:R-:W-:Y:S01]  /*63b0*/  ULOP3.LUT UR4, UR4, 0x3fff, URZ, 0xc0, !UPT ;  /* 0x00003fff04047892 */ /* 0x000fe2000f8ec0ff */
[----:B------:R-:W-:Y:S01]  /*63c0*/  UMOV UR18, 0x0 ;  /* 0x0000000000127882 */ /* 0x000fe20000000000 */
[----:B------:R-:W-:Y:S01]  /*63d0*/  UMOV UR19, 0x8118490 ;  /* 0x0811849000137882 */ /* 0x000fe20000000000 */
[----:B------:R-:W-:Y:S01]  /*63e0*/  UMOV UR14, 0x0 ;  /* 0x00000000000e7882 */ /* 0x000fe20000000000 */
[----:B------:R-:W-:Y:S01]  /*63f0*/  UMOV UR15, 0x8118490 ;  /* 0x08118490000f7882 */ /* 0x000fe20000000000 */
[----:B------:R-:W-:-:S02]  /*6400*/  UMOV UR5, 0x40004040 ;  /* 0x4000404000057882 */ /* 0x000fc40000000000 */
[----:B------:R-:W-:Y:S01]  /*6410*/  @P1 IMAD.U32 R13, RZ, RZ, UR4 ;  /* 0x00000004ff0d1e24 */ /* 0x000fe2000f8e00ff */
[----:B------:R-:W-:Y:S01]  /*6420*/  @P1 R2UR UR10, R0 ;  /* 0x00000000000a12ca */ /* 0x000fe200000e0000 */
[----:B------:R-:W-:Y:S01]  /*6430*/  @P1 IMAD.MOV.U32 R3, RZ, RZ, 0x40004040 ;  /* 0x40004040ff031424 */ /* 0x000fe200078e00ff */
[----:B------:R-:W-:Y:S01]  /*6440*/  UTCBAR [UR11], URZ ;  /* 0x000000ff0b0073e9 */ /* 0x000fe200080000ff */
[----:B------:R-:W-:Y:S01]  /*6450*/  @P1 IMAD.MOV.U32 R2, RZ, RZ, R13 ;  /* 0x000000ffff021224 */ /* 0x000fe200078e000d */
[----:B------:R-:W-:Y:S02]  /*6460*/  UIADD3 UR4, UPT, UPT, UR26, 0x80, URZ ;  /* 0x000000801a047890 */ /* 0x000fe4000fffe0ff */
[----:B------:R-:W-:Y:S02]  /*6470*/  @P1 R2UR.BROADCAST UR7, R3 ;  /* 0x00000000030712ca */ /* 0x000fe400008e0000 */
[----:B------:R-:W-:Y:S02]  /*6480*/  @P1 R2UR.BROADCAST UR6, R2 ;  /* 0x00000000020612ca */ /* 0x000fe400008e0000 */
[----:B------:R-:W-:-:S11]  /*6490*/  ELECT P1, URZ, PT ;  /* 0x0000000000ff782f */ /* 0x000fd60003820000 */
[----:B------:R1:W-:Y:S02]  /*64a0*/  UTCHMMA gdesc[UR26], gdesc[UR6], tmem[UR10], tmem[UR18], idesc[UR19], !UPT ;  /* 0x00ff12061a0075ea */ /* 0x0003e4000f80000a */
[----:B------:R-:W-:Y:S01]  /*64b0*/  @P1 VIADD R2, R13, 0x80 ;  /* 0x000000800d021836 */ /* 0x000fe20000000000 */
[----:B------:R-:W-:Y:S01]  /*64c0*/  @P1 R2UR UR12, R0 ;  /* 0x00000000000c12ca */ /* 0x000fe200000e0000 */
[----:B------:R-:W-:-:S03]  /*64d0*/  @P1 IMAD.MOV.U32 R3, RZ, RZ, 0x40004040 ;  /* 0x40004040ff031424 */ /* 0x000fc600078e00ff */
[----:B------:R-:W-:Y:S02]  /*64e0*/  @P1 R2UR.BROADCAST UR8, R2 ;  /* 0x00000000020812ca */ /* 0x000fe400008e0000 */
[----:B------:R-:W-:Y:S02]  /*64f0*/  @P1 R2UR.BROADCAST UR9, R3 ;  /* 0x00000000030912ca */ /* 0x000fe400008e0000 */
[----:B------:R-:W-:-:S11]  /*6500*/  ELECT P1, URZ, PT ;  /* 0x0000000000ff782f */ /* 0x000fd60003820000 */
[----:B------:R2:W-:Y:S02]  /*6510*/  UTCHMMA gdesc[UR4], gdesc[UR8], tmem[UR12], tmem[UR14], idesc[UR15], UPT ;  /* 0x00ff0e08040075ea */ /* 0x0005e4000b80000c */
[----:B------:R-:W-:Y:S01]  /*6520*/  @P1 VIADD R2, R13, 0x100 ;  /* 0x000001000d021836 */ /* 0x000fe20000000000 */
[----:B------:R-:W-:Y:S01]  /*6530*/  @P1 R2UR UR13, R0 ;  /* 0x00000000000d12ca */ /* 0x000fe200000e0000 */
[----:B------:R-:W-:Y:S01]  /*6540*/  @P1 IMAD.MOV.U32 R3, RZ, RZ, 0x40004040 ;  /* 0x40004040ff031424 */ /* 0x000fe200078e00ff */
[----:B-1----:R-:W-:Y:S02]  /*6550*/  UIADD3 UR6, UPT, UPT, UR26, 0x100, URZ ;  /* 0x000001001a067890 */ /* 0x002fe4000fffe0ff */
[----:B------:R-:W-:Y:S01]  /*6560*/  @P1 R2UR.BROADCAST UR10, R2 ;  /* 0x00000000020a12ca */ /* 0x000fe200008e0000 */
[----:B------:R-:W-:Y:S01]  /*6570*/  UMOV UR7, 0x40004040 ;  /* 0x4000404000077882 */ /* 0x000fe20000000000 */
[----:B------:R-:W-:Y:S02]  /*6580*/  @P1 R2UR.BROADCAST UR11, R3 ;  /* 0x00000000030b12ca */ /* 0x000fe400008e0000 */
[----:B------:R-:W-:-:S11]  /*6590*/  ELECT P1, URZ, PT ;  /* 0x0000000000ff782f */ /* 0x000fd60003820000 */
[----:B------:R1:W-:Y:S02]  /*65a0*/  UTCHMMA gdesc[UR6], gdesc[UR10], tmem[UR13], tmem[UR18], idesc[UR19], UPT ;  /* 0x00ff120a060075ea */ /* 0x0003e4000b80000d */
[----:B------:R-:W-:Y:S02]  /*65b0*/  @P1 VIADD R2, R13, 0x180 ;  /* 0x000001800d021836 */ /* 0x000fe40000000000 */
[----:B------:R-:W-:Y:S01]  /*65c0*/  @P1 IMAD.MOV.U32 R3, RZ, RZ, 0x40004040 ;  /* 0x40004040ff031424 */ /* 0x000fe200078e00ff */
[----:B--2---:R-:W-:Y:S01]  /*65d0*/  @P1 R2UR UR12, R0 ;  /* 0x00000000000c12ca */ /* 0x004fe200000e0000 */
[----:B------:R-:W-:Y:S01]  /*65e0*/  UIADD3 UR4, UPT, UPT, UR26, 0x180, URZ ;  /* 0x000001801a047890 */ /* 0x000fe2000fffe0ff */
[----:B------:R-:W-:Y:S02]  /*65f0*/  @P1 R2UR.BROADCAST UR8, R2 ;  /* 0x00000000020812ca */ /* 0x000fe400008e0000 */
[----:B------:R-:W-:Y:S02]  /*6600*/  @P1 R2UR.BROADCAST UR9, R3 ;  /* 0x00000000030912ca */ /* 0x000fe400008e0000 */
[----:B------:R-:W-:-:S11]  /*6610*/  ELECT P1, URZ, PT ;  /* 0x0000000000ff782f */ /* 0x000fd60003820000 */
[----:B------:R2:W-:Y:S02]  /*6620*/  UTCHMMA gdesc[UR4], gdesc[UR8], tmem[UR12], tmem[UR14], idesc[UR15], UPT ;  /* 0x00ff0e08040075ea */ /* 0x0005e4000b80000c */
[----:B------:R-:W-:Y:S02]  /*6630*/  @P1 VIADD R2, R13, 0x200 ;  /* 0x000002000d021836 */ /* 0x000fe40000000000 */
[----:B------:R-:W-:Y:S01]  /*6640*/  @P1 IMAD.MOV.U32 R3, RZ, RZ, 0x40004040 ;  /* 0x40004040ff031424 */ /* 0x000fe200078e00ff */
[----:B-1----:R-:W-:Y:S01]  /*6650*/  @P1 R2UR UR13, R0 ;  /* 0x00000000000d12ca */ /* 0x002fe200000e0000 */
[----:B------:R-:W-:Y:S01]  /*6660*/  UIADD3 UR6, UPT, UPT, UR26, 0x200, URZ ;  /* 0x000002001a067890 */ /* 0x000fe2000fffe0ff */
[----:B------:R-:W-:Y:S02]  /*6670*/  @P1 R2UR.BROADCAST UR10, R2 ;  /* 0x00000000020a12ca */ /* 0x000fe400008e0000 */
        /* <DEDUP_REMOVED lines=11> */
[C---:B------:R-:W-:Y:S02]  /*6730*/  @P1 VIADD R2, R13.reuse, 0x300 ;  /* 0x000003000d021836 */ /* 0x040fe40000000000 */
[----:B------:R-:W-:Y:S01]  /*6740*/  @P1 IMAD.MOV.U32 R3, RZ, RZ, 0x40004040 ;  /* 0x40004040ff031424 */ /* 0x000fe200078e00ff */
[----:B-1----:R-:W-:Y:S01]  /*6750*/  @P1 R2UR UR13, R0 ;  /* 0x00000000000d12ca */ /* 0x002fe200000e0000 */
[----:B------:R-:W-:Y:S01]  /*6760*/  UIADD3 UR6, UPT, UPT, UR26, 0x300, URZ ;  /* 0x000003001a067890 */ /* 0x000fe2000fffe0ff */
[----:B------:R-:W-:Y:S01]  /*6770*/  @P1 R2UR.BROADCAST UR10, R2 ;  /* 0x00000000020a12ca */ /* 0x000fe200008e0000 */
[----:B------:R-:W-:Y:S01]  /*6780*/  VIADD R2, R13, 0x380 ;  /* 0x000003800d027836 */ /* 0x000fe20000000000 */
[----:B------:R-:W-:Y:S02]  /*6790*/  @P1 R2UR.BROADCAST UR11, R3 ;  /* 0x00000000030b12ca */ /* 0x000fe400008e0000 */
[----:B------:R-:W-:-:S11]  /*67a0*/  ELECT P1, URZ, PT ;  /* 0x0000000000ff782f */ /* 0x000fd60003820000 */
[----:B------:R1:W-:Y:S02]  /*67b0*/  UTCHMMA gdesc[UR6], gdesc[UR10], tmem[UR13], tmem[UR18], idesc[UR19], UPT ;  /* 0x00ff120a060075ea */ /* 0x0003e4000b80000d */
[----:B------:R-:W-:Y:S01]  /*67c0*/  @P1 IMAD.MOV.U32 R3, RZ, RZ, 0x40004040 ;  /* 0x40004040ff031424 */ /* 0x000fe200078e00ff */
[----:B--2---:R-:W-:Y:S01]  /*67d0*/  @P1 R2UR UR12, R0 ;  /* 0x00000000000c12ca */ /* 0x004fe200000e0000 */
[----:B------:R-:W-:Y:S01]  /*67e0*/  UIADD3 UR4, UPT, UPT, UR26, 0x380, URZ ;  /* 0x000003801a047890 */ /* 0x000fe2000fffe0ff */
[----:B------:R-:W-:Y:S02]  /*67f0*/  @P1 R2UR.BROADCAST UR8, R2 ;  /* 0x00000000020812ca */ /* 0x000fe400008e0000 */
[----:B------:R-:W-:-:S13]  /*6800*/  @P1 R2UR.BROADCAST UR9, R3 ;  /* 0x00000000030912ca */ /* 0x000fda00008e0000 */
[----:B------:R1:W-:Y:S01]  /*6810*/  UTCHMMA gdesc[UR4], gdesc[UR8], tmem[UR12], tmem[UR14], idesc[UR15], UPT ;  /* 0x00ff0e08040075ea */ /* 0x0003e2000b80000c */
[----:B------:R-:W-:Y:S05]  /*6820*/  @!P0 BRA `(.L_x_141) ;  /* 0x0000000000048947 */ /* 0x000fea0003800000 */
[----:B-1----:R-:W-:Y:S05]  /*6830*/  BPT.TRAP 0x1 ;  /* 0x000000040000795c */ /* 0x002fea0000300000 */
.L_x_141:
[----:B-1----:R-:W-:Y:S01]  /*6840*/  UIADD3 UR4, UPT, UPT, UR17, 0x24870, URZ ;  /* 0x0002487011047890 */ /* 0x002fe2000fffe0ff */
[----:B------:R-:W-:Y:S08]  /*6850*/  BSSY.RECONVERGENT B0, `(.L_x_142) ;  /* 0x0000004000007945 */ /* 0x000ff00003800200 */
[----:B------:R1:W-:Y:S01]  /*6860*/  UTCBAR [UR4], URZ ;  /* 0x000000ff040073e9 */ /* 0x0003e200080000ff */
[----:B------:R-:W-:Y:S05]  /*6870*/  @!P3 BRA `(.L_x_143) ;  /* 0x000000000004b947 */ /* 0x000fea0003800000 */
[----:B-1----:R-:W-:Y:S05]  /*6880*/  BPT.TRAP 0x1 ;  /* 0x000000040000795c */ /* 0x002fea0000300000 */
.L_x_143:
[----:B-1----:R-:W-:Y:S05]  /*6890*/  BSYNC.RECONVERGENT B0 ;  /* 0x0000000000007941 */ /* 0x002fea0003800200 */
.L_x_142:
[----:B------:R-:W-:-:S04]  /*68a0*/  ULEA UR4, UR25, UR17, 0x3 ;  /* 0x0000001119047291 */ /* 0x000fc8000f8e18ff */
[----:B------:R-:W-:-:S09]  /*68b0*/  UIADD3 UR4, UPT, UPT, UR4, 0x24810, URZ ;  /* 0x0002481004047890 */ /* 0x000fd2000fffe0ff */
[----:B------:R1:W-:Y:S01]  /*68c0*/  UTCBAR [UR4], URZ ;  /* 0x000000ff040073e9 */ /* 0x0003e200080000ff */
[----:B------:R-:W-:Y:S05]  /*68d0*/  @!P0 BRA `(.L_x_144) ;  /* 0x0000000000048947 */ /* 0x000fea0003800000 */
[----:B-1----:R-:W-:Y:S05]  /*68e0*/  BPT.TRAP 0x1 ;  /* 0x000000040000795c */ /* 0x002fea0000300000 */
.L_x_144:
[----:B------:R-:W-:-:S13]  /*68f0*/  ELECT P0, URZ, PT ;  /* 0x0000000000ff782f */ /* 0x000fda0003800000 */
[----:B-1----:R-:W-:Y:S05]  /*6900*/  @!P0 EXIT ;  /* 0x000000000000894d */ /* 0x002fea0003800000 */
[----:B------:R-:W-:-:S09]  /*6910*/  UIADD3 UR4, UPT, UPT, UR17, 0x24898, URZ ;  /* 0x0002489811047890 */ /* 0x000fd2000fffe0ff */
[----:B------:R1:W-:Y:S01]  /*6920*/  UTCBAR [UR4], URZ ;  /* 0x000000ff040073e9 */ /* 0x0003e200080000ff */
[----:B------:R-:W-:Y:S01]  /*6930*/  NOP ;  /* 0x0000000000007918 */ /* 0x000fe20000000000 */
[----:B-1----:R-:W-:Y:S05]  /*6940*/  EXIT ;  /* 0x000000000000794d */ /* 0x002fea0003800000 */
.L_x_48:
[----:B------:R-:W-:-:S05]  /*6950*/  IMAD.MOV.U32 R3, RZ, RZ, -0x3 ;  /* 0xfffffffdff037424 */ /* 0x000fca00078e00ff */
[----:B------:R-:W-:-:S05]  /*6960*/  VIADDMNMX.U32 R3, R0, R3, 0x2, PT ;  /* 0x0000000200037446 */ /* 0x000fca0003800003 */
[----:B------:R-:W-:-:S06]  /*6970*/  IMAD.SHL.U32 R4, R3, 0x4, RZ ;  /* 0x0000000403047824 */ /* 0x000fcc00078e00ff */
[----:B------:R-:W3:Y:S02]  /*6980*/  LDC R4, c[0x2][R4+0xc] ;  /* 0x0080030004047b82 */ /* 0x000ee40000000800 */
[----:B---3--:R-:W-:-:S04]  /*6990*/  SHF.R.S32.HI R5, RZ, 0x1f, R4 ;  /* 0x0000001fff057819 */ /* 0x008fc80000011404 */
.L_x_304:
[----:B------:R-:W-:Y:S05]  /*69a0*/  BRX R4 -0x69b0                                                                                                                                                                                                                                                  (*"BRANCH_TARGETS .L_x_160,.L_x_145,.L_x_303"*) ;  /* 0xffffff9404947949 */ /* 0x000fea000383ffff */
.L_x_145:
[----:B------:R-:W-:-:S08]  /*69b0*/  NOP ;  /* 0x0000000000007918 */ /* 0x000fd00000000000 */
[----:B------:R-:W3:Y:S02]  /*69c0*/  USETMAXREG.TRY_ALLOC.CTAPOOL UP0, 0x98 ;  /* 0x00000098000079c8 */ /* 0x000ee40008000600 */
[----:B---3--:R-:W-:Y:S05]  /*69d0*/  BRA.U !UP0, `(.L_x_145) ;  /* 0xfffffffd08f47547 */ /* 0x008fea000b83ffff */
[----:B------:R-:W-:Y:S01]  /*69e0*/  IMAD.U32 R4, R2, 0x10000, RZ ;  /* 0x0001000002047824 */ /* 0x000fe200078e00ff */
[----:B------:R-:W-:Y:S01]  /*69f0*/  R2UR UR8, R74 ;  /* 0x000000004a0872ca */ /* 0x000fe200000e0000 */
[C---:B------:R-:W-:Y:S01]  /*6a00*/  IMAD.SHL.U32 R69, R2.reuse, 0x20, RZ ;  /* 0x0000002002457824 */ /* 0x040fe200078e00ff */
[----:B------:R-:W-:Y:S01]  /*6a10*/  LOP3.LUT R3, R2, 0x7f, RZ, 0xc0, !PT ;  /* 0x0000007f02037812 */ /* 0x000fe200078ec0ff */
[----:B------:R-:W-:Y:S01]  /*6a20*/  IMAD.MOV.U32 R79, RZ, RZ, RZ ;  /* 0x000000ffff4f7224 */ /* 0x000fe200078e00ff */
[----:B------:R-:W-:Y:S01]  /*6a30*/  LOP3.LUT R4, R4, 0xe00000, RZ, 0xc0, !PT ;  /* 0x00e0000004047812 */ /* 0x000fe200078ec0ff */
[----:B------:R-:W3:Y:S01]  /*6a40*/  LDCU.64 UR10, c[0x0][0x348] ;  /* 0x00006900ff0a77ac */ /* 0x000ee20008000a00 */
[----:B------:R-:W-:Y:S02]  /*6a50*/  LOP3.LUT R69, R69, 0x1fe0, RZ, 0xc0, !PT ;  /* 0x00001fe045457812 */ /* 0x000fe400078ec0ff */
[C---:B------:R-:W-:Y:S01]  /*6a60*/  LOP3.LUT R68, R4.reuse, 0x80, RZ, 0xfc, !PT ;  /* 0x0000008004447812 */ /* 0x040fe200078efcff */
[----:B------:R-:W-:Y:S01]  /*6a70*/  UMOV UR7, URZ ;  /* 0x000000ff00077c82 */ /* 0x000fe20008000000 */
[----:B------:R-:W-:Y:S01]  /*6a80*/  LOP3.LUT R2, R4, 0xa0, RZ, 0xfc, !PT ;  /* 0x000000a004027812 */ /* 0x000fe200078efcff */
[----:B------:R-:W-:Y:S01]  /*6a90*/  UMOV UR19, URZ ;  /* 0x000000ff00137c82 */ /* 0x000fe20008000000 */
.L_x_159:
[----:B------:R-:W-:-:S13]  /*6aa0*/  ISETP.NE.AND P0, PT, R0, 0x4, PT ;  /* 0x000000040000780c */ /* 0x000fda0003f05270 */
[----:B----4-:R-:W-:Y:S05]  /*6ab0*/  @!P0 BRA `(.L_x_146) ;  /* 0x0000000000048947 */ /* 0x010fea0003800000 */
[----:B---3--:R-:W-:Y:S05]  /*6ac0*/  BPT.TRAP 0x1 ;  /* 0x000000040000795c */ /* 0x008fea0000300000 */
.L_x_146:
[----:B------:R-:W4:Y:S01]  /*6ad0*/  S2UR UR9, SR_CgaCtaId ;  /* 0x00000000000979c3 */ /* 0x000f220000008800 */
[----:B------:R-:W-:Y:S01]  /*6ae0*/  UMOV UR6, 0x400 ;  /* 0x0000040000067882 */ /* 0x000fe20000000000 */
[----:B------:R-:W-:Y:S01]  /*6af0*/  SHF.L.U32 R5, R79, 0x1f, RZ ;  /* 0x0000001f4f057819 */ /* 0x000fe200000006ff */
[----:B----4-:R-:W-:-:S09]  /*6b00*/  ULEA UR6, UR9, UR6, 0x18 ;  /* 0x0000000609067291 */ /* 0x010fd2000f8ec0ff */
[----:B------:R-:W4:Y:S02]  /*6b10*/  SYNCS.PHASECHK.TRANS64.TRYWAIT P1, [UR6+0x24870], R5 ;  /* 0x02487005ff0075a7 */ /* 0x000f240008021106 */
[----:B----4-:R-:W-:Y:S05]  /*6b20*/  @!P1 BRA `(.L_x_147) ;  /* 0x000000a000649947 */ /* 0x010fea0003800000 */
.L_x_286:
[----:B------:R-:W-:Y:S02]  /*6b30*/  R2UR UR5, R68 ;  /* 0x00000000440572ca */ /* 0x000fe400000e0000 */
[----:B------:R-:W-:-:S11]  /*6b40*/  R2UR UR4, R2 ;  /* 0x00000000020472ca */ /* 0x000fd600000e0000 */
[----:B------:R-:W3:Y:S02]  /*6b50*/  LDTM.x32 R36, tmem[UR5] ;  /* 0x00000005002479ee */ /* 0x000ee400082c0000 */
[----:B-12-4-:R-:W1:Y:S01]  /*6b60*/  LDTM.x32 R4, tmem[UR4] ;  /* 0x00000004000479ee */ /* 0x016e6200082c0000 */
[----:B------:R-:W-:Y:S01]  /*6b70*/  NOP ;  /* 0x0000000000007918 */ /* 0x000fe20000000000 */
[----:B------:R-:W-:Y:S05]  /*6b80*/  @!P0 BRA `(.L_x_148) ;  /* 0x0000000000088947 */ /* 0x000fea0003800000 */
[----:B---3--:R-:W-:Y:S05]  /*6b90*/  BPT.TRAP 0x1 ;  /* 0x000000040000795c */ /* 0x008fea0000300000 */
[----:B------:R-:W-:Y:S05]  /*6ba0*/  BPT.TRAP 0x1 ;  /* 0x000000040000795c */ /* 0x000fea0000300000 */
.L_x_148:
[----:B------:R-:W-:Y:S01]  /*6bb0*/  ISETP.NE.AND P0, PT, RZ, UR7, PT ;  /* 0x00000007ff007c0c */ /* 0x000fe2000bf05270 */
[----:B------:R-:W-:Y:S01]  /*6bc0*/  UIADD3 UR4, UPT, UPT, UR6, 0x24878, URZ ;  /* 0x0002487806047890 */ /* 0x000fe2000fffe0ff */
[----:B------:R-:W-:Y:S02]  /*6bd0*/  BSSY.RECONVERGENT B0, `(.L_x_149) ;  /* 0x0000006000007945 */ /* 0x000fe40003800200 */
[----:B------:R-:W-:Y:S01]  /*6be0*/  ISETP.EQ.AND P0, PT, R3, RZ, P0 ;  /* 0x000000ff0300720c */ /* 0x000fe20000702270 */
[----:B------:R-:W-:-:S09]  /*6bf0*/  UPRMT UR4, UR9, 0x654, UR4 ;  /* 0x0000065409047896 */ /* 0x000fd20008000004 */
[----:B-1----:R-:W-:Y:S03]  /*6c00*/  SYNCS.ARRIVE.TRANS64.RED.A1T0 RZ, [UR4], RZ ;  /* 0x000000ffffff79a7 */ /* 0x002fe60008100404 */
[----:B------:R-:W-:Y:S05]  /*6c10*/  @!P0 BRA `(.L_x_150) ;  /* 0x0000000000048947 */ /* 0x000fea0003800000 */
[----:B------:R-:W-:-:S04]  /*6c20*/  DEPBAR.LE SB0, 0x1 ;  /* 0x000080400000791a */ /* 0x000fc80000000000 */
.L_x_150:
[----:B---3--:R-:W-:Y:S05]  /*6c30*/  BSYNC.RECONVERGENT B0 ;  /* 0x0000000000007941 */ /* 0x008fea0003800200 */
.L_x_149:
[----:B------:R-:W1:Y:S08]  /*6c40*/  S2UR UR9, SR_SWINHI ;  /* 0x00000000000979c3 */ /* 0x000e700000002f00 */
[----:B------:R-:W-:Y:S01]  /*6c50*/  BAR.SYNC.DEFER_BLOCKING 0x2, 0x80 ;  /* 0x0082000000007b1d */ /* 0x000fe20000010000 */
[----:B------:R-:W-:Y:S01]  /*6c60*/  ISETP.NE.AND P6, PT, R3, RZ, PT ;  /* 0x000000ff0300720c */ /* 0x000fe20003fc5270 */
[----:B------:R-:W-:-:S04]  /*6c70*/  USHF.L.U32 UR18, UR8, 0x7, URZ ;  /* 0x0000000708127899 */ /* 0x000fc800080006ff */
[----:B------:R-:W-:Y:S01]  /*6c80*/  BSSY.RECONVERGENT B0, `(.L_x_151) ;  /* 0x0000043000007945 */ /* 0x000fe20003800200 */
[----:B------:R-:W-:Y:S01]  /*6c90*/  UMOV UR4, UR6 ;  /* 0x0000000600047c82 */ /* 0x000fe20008000000 */
[----:B-1----:R-:W-:Y:S01]  /*6ca0*/  UMOV UR5, UR9 ;  /* 0x0000000900057c82 */ /* 0x002fe20008000000 */
[----:B------:R-:W-:Y:S02]  /*6cb0*/  IMAD.U32 R80, RZ, RZ, UR4 ;  /* 0x00000004ff507e24 */ /* 0x000fe4000f8e00ff */
[----:B------:R-:W-:Y:S02]  /*6cc0*/  IMAD.U32 R81, RZ, RZ, UR5 ;  /* 0x00000005ff517e24 */ /* 0x000fe4000f8e00ff */
[----:B------:R-:W-:-:S03]  /*6cd0*/  IMAD.WIDE.U32 R80, R69, 0x4, R80 ;  /* 0x0000000445507825 */ /* 0x000fc600078e0050 */
[C---:B------:R-:W-:Y:S02]  /*6ce0*/  IADD3 R70, P4, PT, R80.reuse, 0x1c000, RZ ;  /* 0x0001c00050467810 */ /* 0x040fe40007f9e0ff */
[C---:B------:R-:W-:Y:S02]  /*6cf0*/  IADD3 R72, P3, PT, R80.reuse, 0x1c010, RZ ;  /* 0x0001c01050487810 */ /* 0x040fe40007f7e0ff */
[C---:B------:R-:W-:Y:S01]  /*6d00*/  IADD3 R75, P2, PT, R80.reuse, 0x1c020, RZ ;  /* 0x0001c020504b7810 */ /* 0x040fe20007f5e0ff */
[--C-:B------:R-:W-:Y:S01]  /*6d10*/  IMAD.X R89, RZ, RZ, R81.reuse, P4 ;  /* 0x000000ffff597224 */ /* 0x100fe200020e0651 */
[----:B------:R-:W-:Y:S01]  /*6d20*/  IADD3 R77, P1, PT, R80, 0x1c030, RZ ;  /* 0x0001c030504d7810 */ /* 0x000fe20007f3e0ff */
[--C-:B------:R-:W-:Y:S02]  /*6d30*/  IMAD.X R87, RZ, RZ, R81.reuse, P3 ;  /* 0x000000ffff577224 */ /* 0x100fe400018e0651 */
[----:B------:R-:W-:Y:S01]  /*6d40*/  IMAD.X R85, RZ, RZ, R81, P2 ;  /* 0x000000ffff557224 */ /* 0x000fe200010e0651 */
[----:B------:R-:W-:Y:S01]  /*6d50*/  SHF.R.U64 R71, R70, 0x3, R89 ;  /* 0x0000000346477819 */ /* 0x000fe20000001259 */
[----:B------:R-:W-:Y:S01]  /*6d60*/  IMAD.X R83, RZ, RZ, R81, P1 ;  /* 0x000000ffff537224 */ /* 0x000fe200008e0651 */
[----:B------:R-:W-:-:S02]  /*6d70*/  SHF.R.U64 R73, R72, 0x3, R87 ;  /* 0x0000000348497819 */ /* 0x000fc40000001257 */
[----:B------:R-:W-:Y:S02]  /*6d80*/  SHF.R.U64 R76, R75, 0x3, R85 ;  /* 0x000000034b4c7819 */ /* 0x000fe40000001255 */
[----:B------:R-:W-:Y:S02]  /*6d90*/  SHF.R.U64 R78, R77, 0x3, R83 ;  /* 0x000000034d4e7819 */ /* 0x000fe40000001253 */
[----:B------:R-:W-:Y:S02]  /*6da0*/  LOP3.LUT R88, R70, 0x70, R71, 0x78, !PT ;  /* 0x0000007046587812 */ /* 0x000fe400078e7847 */
[----:B------:R-:W-:Y:S02]  /*6db0*/  LOP3.LUT R86, R72, 0x70, R73, 0x78, !PT ;  /* 0x0000007048567812 */ /* 0x000fe400078e7849 */
[----:B------:R-:W-:Y:S01]  /*6dc0*/  IADD3 R70, P4, PT, R80, 0x1c040, RZ ;  /* 0x0001c04050467810 */ /* 0x000fe20007f9e0ff */
[----:B------:R1:W-:Y:S01]  /*6dd0*/  ST.E.128 desc[UR22][R88.64], R36 ;  /* 0x0000002458007985 */ /* 0x0003e2000c101d16 */
[----:B------:R-:W-:-:S02]  /*6de0*/  LOP3.LUT R84, R75, 0x70, R76, 0x78, !PT ;  /* 0x000000704b547812 */ /* 0x000fc400078e784c */
[C---:B------:R-:W-:Y:S01]  /*6df0*/  IADD3 R72, P3, PT, R80.reuse, 0x1c050, RZ ;  /* 0x0001c05050487810 */ /* 0x040fe20007f7e0ff */
[--C-:B------:R-:W-:Y:S01]  /*6e00*/  IMAD.X R97, RZ, RZ, R81.reuse, P4 ;  /* 0x000000ffff617224 */ /* 0x100fe200020e0651 */
[----:B------:R-:W-:Y:S01]  /*6e10*/  LOP3.LUT R82, R77, 0x70, R78, 0x78, !PT ;  /* 0x000000704d527812 */ /* 0x000fe200078e784e */
[----:B------:R1:W-:Y:S01]  /*6e20*/  ST.E.128 desc[UR22][R86.64], R40 ;  /* 0x0000002856007985 */ /* 0x0003e2000c101d16 */
[C---:B------:R-:W-:Y:S01]  /*6e30*/  IADD3 R75, P2, PT, R80.reuse, 0x1c060, RZ ;  /* 0x0001c060504b7810 */ /* 0x040fe20007f5e0ff */
[----:B------:R-:W-:Y:S01]  /*6e40*/  IMAD.X R95, RZ, RZ, R81, P3 ;  /* 0x000000ffff5f7224 */ /* 0x000fe200018e0651 */
[----:B------:R-:W-:Y:S01]  /*6e50*/  IADD3 R77, P1, PT, R80, 0x1c070, RZ ;  /* 0x0001c070504d7810 */ /* 0x000fe20007f3e0ff */
[----:B------:R1:W-:Y:S01]  /*6e60*/  ST.E.128 desc[UR22][R84.64], R44 ;  /* 0x0000002c54007985 */ /* 0x0003e2000c101d16 */
[----:B------:R-:W-:Y:S01]  /*6e70*/  SHF.R.U64 R71, R70, 0x3, R97 ;  /* 0x0000000346477819 */ /* 0x000fe20000001261 */
[----:B------:R-:W-:Y:S01]  /*6e80*/  IMAD.X R93, RZ, RZ, R81, P2 ;  /* 0x000000ffff5d7224 */ /* 0x000fe200010e0651 */
[----:B------:R-:W-:Y:S01]  /*6e90*/  SHF.R.U64 R73, R72, 0x3, R95 ;  /* 0x0000000348497819 */ /* 0x000fe2000000125f */
[----:B------:R-:W-:Y:S01]  /*6ea0*/  IMAD.X R91, RZ, RZ, R81, P1 ;  /* 0x000000ffff5b7224 */ /* 0x000fe200008e0651 */
[----:B------:R-:W-:Y:S01]  /*6eb0*/  LOP3.LUT R96, R70, 0x70, R71, 0x78, !PT ;  /* 0x0000007046607812 */ /* 0x000fe200078e7847 */
[----:B------:R1:W-:Y:S01]  /*6ec0*/  ST.E.128 desc[UR22][R82.64], R48 ;  /* 0x0000003052007985 */ /* 0x0003e2000c101d16 */
[----:B------:R-:W-:-:S02]  /*6ed0*/  SHF.R.U64 R76, R75, 0x3, R93 ;  /* 0x000000034b4c7819 */ /* 0x000fc4000000125d */
[----:B------:R-:W-:Y:S01]  /*6ee0*/  SHF.R.U64 R78, R77, 0x3, R91 ;  /* 0x000000034d4e7819 */ /* 0x000fe2000000125b */
[----:B------:R1:W-:Y:S01]  /*6ef0*/  ST.E.128 desc[UR22][R96.64], R52 ;  /* 0x0000003460007985 */ /* 0x0003e2000c101d16 */
[----:B------:R-:W-:Y:S02]  /*6f00*/  LOP3.LUT R94, R72, 0x70, R73, 0x78, !PT ;  /* 0x00000070485e7812 */ /* 0x000fe400078e7849 */
[----:B------:R-:W-:Y:S02]  /*6f10*/  LOP3.LUT R92, R75, 0x70, R76, 0x78, !PT ;  /* 0x000000704b5c7812 */ /* 0x000fe400078e784c */
[----:B------:R-:W-:Y:S01]  /*6f20*/  LOP3.LUT R90, R77, 0x70, R78, 0x78, !PT ;  /* 0x000000704d5a7812 */ /* 0x000fe200078e784e */
[----:B------:R1:W-:Y:S04]  /*6f30*/  ST.E.128 desc[UR22][R94.64], R56 ;  /* 0x000000385e007985 */ /* 0x0003e8000c101d16 */
[----:B------:R1:W-:Y:S04]  /*6f40*/  ST.E.128 desc[UR22][R92.64], R60 ;  /* 0x0000003c5c007985 */ /* 0x0003e8000c101d16 */
[----:B------:R1:W-:Y:S01]  /*6f50*/  ST.E.128 desc[UR22][R90.64], R64 ;  /* 0x000000405a007985 */ /* 0x0003e2000c101d16 */
[----:B------:R-:W-:Y:S01]  /*6f60*/  @!PT LDS RZ, [RZ] ;  /* 0x00000000fffff984 */ /* 0x000fe20000000800 */
[----:B------:R-:W-:Y:S01]  /*6f70*/  @!PT LDS RZ, [RZ] ;  /* 0x00000000fffff984 */ /* 0x000fe20000000800 */
[----:B------:R-:W-:Y:S01]  /*6f80*/  @!PT LDS RZ, [RZ] ;  /* 0x00000000fffff984 */ /* 0x000fe20000000800 */
[----:B------:R-:W-:Y:S01]  /*6f90*/  @!PT LDS RZ, [RZ] ;  /* 0x00000000fffff984 */ /* 0x000fe20000000800 */
[----:B------:R2:W-:Y:S06]  /*6fa0*/  MEMBAR.ALL.CTA ;  /* 0x0000000000007992 */ /* 0x0005ec0000008000 */
[----:B--2---:R-:W2:Y:S02]  /*6fb0*/  FENCE.VIEW.ASYNC.S ;  /* 0x00000000000073c6 */ /* 0x004ea40000000000 */
[----:B--2---:R-:W-:Y:S06]  /*6fc0*/  BAR.SYNC.DEFER_BLOCKING 0x2, 0x80 ;  /* 0x0082000000007b1d */ /* 0x004fec0000010000 */
[----:B------:R-:W-:Y:S05]  /*6fd0*/  @P6 BRA `(.L_x_152) ;  /* 0x0000000000346947 */ /* 0x000fea0003800000 */
[----:B------:R-:W-:Y:S01]  /*6fe0*/  UIADD3 UR4, UP0, UPT, UR10, 0x500, URZ ;  /* 0x000005000a047890 */ /* 0x000fe2000ff1e0ff */
[----:B------:R-:W-:Y:S01]  /*6ff0*/  PLOP3.LUT P1, PT, PT, PT, PT, 0x80, 0x8 ;  /* 0x000000000008781c */ /* 0x000fe20003f2f070 */
[----:B------:R-:W-:Y:S02]  /*7000*/  UIADD3 UR16, UPT, UPT, UR6, 0x1c000, URZ ;  /* 0x0001c00006107890 */ /* 0x000fe4000fffe0ff */
[----:B------:R-:W-:Y:S01]  /*7010*/  UIADD3.X UR5, UPT, UPT, URZ, UR11, URZ, UP0, !UPT ;  /* 0x0000000bff057290 */ /* 0x000fe200087fe4ff */
[----:B------:R-:W-:-:S11]  /*7020*/  UMOV UR17, URZ ;  /* 0x000000ff00117c82 */ /* 0x000fd60008000000 */
.L_x_153:
[----:B------:R-:W-:Y:S01]  /*7030*/  @P1 ELECT P2, URZ, PT ;  /* 0x0000000000ff182f */ /* 0x000fe20003840000 */
[----:B------:R-:W-:Y:S01]  /*7040*/  UMOV UR20, UR13 ;  /* 0x0000000d00147c82 */ /* 0x000fe20008000000 */
[----:B------:R-:W-:Y:S02]  /*7050*/  UMOV UR21, UR14 ;  /* 0x0000000e00157c82 */ /* 0x000fe40008000000 */
[----:B------:R2:W-:Y:S09]  /*7060*/  UTMAREDG.5D.ADD [UR16], [UR4] ;  /* 0x00000010040073b6 */ /* 0x0005f20008020000 */
[----:B------:R-:W-:-:S02]  /*7070*/  @P2 PLOP3.LUT P1, PT, P2, PT, PT, 0x8, 0x80 ;  /* 0x000000000080281c */ /* 0x000fc4000172e170 */
[----:B------:R-:W-:-:S11]  /*7080*/  PLOP3.LUT P2, PT, PT, PT, PT, 0x8, 0x80 ;  /* 0x000000000080781c */ /* 0x000fd60003f4e170 */
[----:B--2---:R-:W-:Y:S05]  /*7090*/  @P1 BRA.U.ANY `(.L_x_153) ;  /* 0xfffffffd00e41947 */ /* 0x004fea000393ffff */
[----:B------:R0:W-:Y:S02]  /*70a0*/  UTMACMDFLUSH ;  /* 0x00000000000079b7 */ /* 0x0001e40000000000 */
.L_x_152:
[----:B------:R-:W-:Y:S05]  /*70b0*/  BSYNC.RECONVERGENT B0 ;  /* 0x0000000000007941 */ /* 0x000fea0003800200 */
.L_x_151:
[C---:B-1----:R-:W-:Y:S01]  /*70c0*/  IADD3 R36, P3, PT, R80.reuse, 0x20000, RZ ;  /* 0x0002000050247810 */ /* 0x042fe20007f7e0ff */
[----:B------:R-:W-:Y:S01]  /*70d0*/  BSSY.RECONVERGENT B0, `(.L_x_154) ;  /* 0x0000022000007945 */ /* 0x000fe20003800200 */
[C---:B------:R-:W-:Y:S02]  /*70e0*/  IADD3 R37, P2, PT, R80.reuse, 0x20010, RZ ;  /* 0x0002001050257810 */ /* 0x040fe40007f5e0ff */
[C---:B------:R-:W-:Y:S01]  /*70f0*/  IADD3 R38, P1, PT, R80.reuse, 0x20020, RZ ;  /* 0x0002002050267810 */ /* 0x040fe20007f3e0ff */
[--C-:B------:R-:W-:Y:S01]  /*7100*/  IMAD.X R59, RZ, RZ, R81.reuse, P3 ;  /* 0x000000ffff3b7224 */ /* 0x100fe200018e0651 */
        /* <DEDUP_REMOVED lines=8> */
[----:B------:R-:W-:Y:S01]  /*7190*/  IADD3 R43, P1, PT, R80, 0x20070, RZ ;  /* 0x00020070502b7810 */ /* 0x000fe20007f3e0ff */
[----:B------:R-:W-:Y:S01]  /*71a0*/  IMAD.X R49, RZ, RZ, R81, P3 ;  /* 0x000000ffff317224 */ /* 0x000fe200018e0651 */
[----:B------:R-:W-:Y:S01]  /*71b0*/  SHF.R.U64 R44, R36, 0x3, R59 ;  /* 0x00000003242c7819 */ /* 0x000fe2000000123b */
[----:B------:R-:W-:Y:S01]  /*71c0*/  IMAD.X R45, RZ, RZ, R81, P2 ;  /* 0x000000ffff2d7224 */ /* 0x000fe200010e0651 */
[----:B------:R-:W-:Y:S01]  /*71d0*/  SHF.R.U64 R46, R37, 0x3, R57 ;  /* 0x00000003252e7819 */ /* 0x000fe20000001239 */
[----:B------:R-:W-:Y:S01]  /*71e0*/  IMAD.X R81, RZ, RZ, R81, P1 ;  /* 0x000000ffff517224 */ /* 0x000fe200008e0651 */
[----:B------:R-:W-:-:S02]  /*71f0*/  SHF.R.U64 R47, R38, 0x3, R55 ;  /* 0x00000003262f7819 */ /* 0x000fc40000001237 */
[----:B------:R-:W-:Y:S02]  /*7200*/  SHF.R.U64 R48, R39, 0x3, R53 ;  /* 0x0000000327307819 */ /* 0x000fe40000001235 */
[----:B------:R-:W-:Y:S02]  /*7210*/  LOP3.LUT R58, R36, 0x70, R44, 0x78, !PT ;  /* 0x00000070243a7812 */ /* 0x000fe400078e782c */
[----:B------:R-:W-:Y:S02]  /*7220*/  LOP3.LUT R56, R37, 0x70, R46, 0x78, !PT ;  /* 0x0000007025387812 */ /* 0x000fe400078e782e */
[----:B------:R-:W-:Y:S02]  /*7230*/  LOP3.LUT R54, R38, 0x70, R47, 0x78, !PT ;  /* 0x0000007026367812 */ /* 0x000fe400078e782f */
[----:B------:R-:W-:Y:S02]  /*7240*/  LOP3.LUT R52, R39, 0x70, R48, 0x78, !PT ;  /* 0x0000007027347812 */ /* 0x000fe400078e7830 */
[----:B------:R-:W-:-:S02]  /*7250*/  SHF.R.U64 R36, R40, 0x3, R51 ;  /* 0x0000000328247819 */ /* 0x000fc40000001233 */
[----:B------:R-:W-:Y:S02]  /*7260*/  SHF.R.U64 R37, R41, 0x3, R49 ;  /* 0x0000000329257819 */ /* 0x000fe40000001231 */
[----:B------:R-:W-:Y:S02]  /*7270*/  SHF.R.U64 R38, R42, 0x3, R45 ;  /* 0x000000032a267819 */ /* 0x000fe4000000122d */
[----:B------:R-:W-:Y:S02]  /*7280*/  SHF.R.U64 R39, R43, 0x3, R81 ;  /* 0x000000032b277819 */ /* 0x000fe40000001251 */
[----:B------:R-:W-:Y:S02]  /*7290*/  LOP3.LUT R50, R40, 0x70, R36, 0x78, !PT ;  /* 0x0000007028327812 */ /* 0x000fe400078e7824 */
[----:B------:R-:W-:Y:S02]  /*72a0*/  LOP3.LUT R48, R41, 0x70, R37, 0x78, !PT ;  /* 0x0000007029307812 */ /* 0x000fe400078e7825 */
[----:B------:R-:W-:-:S02]  /*72b0*/  LOP3.LUT R44, R42, 0x70, R38, 0x78, !PT ;  /* 0x000000702a2c7812 */ /* 0x000fc400078e7826 */
[----:B------:R-:W-:Y:S01]  /*72c0*/  LOP3.LUT R80, R43, 0x70, R39, 0x78, !PT ;  /* 0x000000702b507812 */ /* 0x000fe200078e7827 */
[----:B------:R-:W-:Y:S05]  /*72d0*/  @!P0 BRA `(.L_x_155) ;  /* 0x0000000000048947 */ /* 0x000fea0003800000 */
[----:B------:R-:W-:-:S04]  /*72e0*/  DEPBAR.LE SB0, 0x1 ;  /* 0x000080400000791a */ /* 0x000fc80000000000 */
.L_x_155:
[----:B------:R-:W-:Y:S05]  /*72f0*/  BSYNC.RECONVERGENT B0 ;  /* 0x0000000000007941 */ /* 0x000fea0003800200 */
.L_x_154:
[----:B------:R-:W-:Y:S06]  /*7300*/  BAR.SYNC.DEFER_BLOCKING 0x2, 0x80 ;  /* 0x0082000000007b1d */ /* 0x000fec0000010000 */
[----:B------:R-:W-:Y:S01]  /*7310*/  BSSY.RECONVERGENT B0, `(.L_x_156) ;  /* 0x000001e000007945 */ /* 0x000fe20003800200 */
[----:B------:R1:W-:Y:S04]  /*7320*/  ST.E.128 desc[UR22][R58.64], R4 ;  /* 0x000000043a007985 */ /* 0x0003e8000c101d16 */
[----:B------:R1:W-:Y:S04]  /*7330*/  ST.E.128 desc[UR22][R56.64], R8 ;  /* 0x0000000838007985 */ /* 0x0003e8000c101d16 */
[----:B------:R1:W-:Y:S04]  /*7340*/  ST.E.128 desc[UR22][R54.64], R12 ;  /* 0x0000000c36007985 */ /* 0x0003e8000c101d16 */
[----:B------:R1:W-:Y:S04]  /*7350*/  ST.E.128 desc[UR22][R52.64], R16 ;  /* 0x0000001034007985 */ /* 0x0003e8000c101d16 */
[----:B------:R1:W-:Y:S04]  /*7360*/  ST.E.128 desc[UR22][R50.64], R20 ;  /* 0x0000001432007985 */ /* 0x0003e8000c101d16 */
        /* <DEDUP_REMOVED lines=15> */
[----:B------:R-:W-:-:S11]  /*7460*/  UMOV UR17, 0x20 ;  /* 0x0000002000117882 */ /* 0x000fd60000000000 */
.L_x_158:
        /* <DEDUP_REMOVED lines=8> */
.L_x_157:
[----:B------:R-:W-:Y:S05]  /*74f0*/  BSYNC.RECONVERGENT B0 ;  /* 0x0000000000007941 */ /* 0x000fea0003800200 */
.L_x_156:
[----:B-1----:R-:W2:Y:S04]  /*7500*/  LDL R5, [R1+0x4] ;  /* 0x0000040001057983 */ /* 0x002ea80000100800 */
[----:B------:R-:W3:Y:S01]  /*7510*/  LDL.LU R4, [R1] ;  /* 0x0000000001047983 */ /* 0x000ee20000300800 */
[----:B------:R-:W-:Y:S01]  /*7520*/  UIADD3 UR5, UPT, UPT, UR8, 0x1, URZ ;  /* 0x0000000108057890 */ /* 0x000fe2000fffe0ff */
[----:B------:R-:W-:Y:S01]  /*7530*/  R2UR UR6, R74 ;  /* 0x000000004a0672ca */ /* 0x000fe200000e0000 */
[----:B------:R-:W-:Y:S01]  /*7540*/  UIADD3 UR7, UPT, UPT, UR7, 0x2, URZ ;  /* 0x0000000207077890 */ /* 0x000fe2000fffe0ff */
[----:B------:R-:W-:Y:S02]  /*7550*/  LOP3.LUT R79, R79, 0x1, RZ, 0x3c, !PT ;  /* 0x000000014f4f7812 */ /* 0x000fe400078e3cff */
[----:B--2---:R-:W-:-:S02]  /*7560*/  R2UR UR4, R5 ;  /* 0x00000000050472ca */ /* 0x004fc400000e0000 */
[C---:B---3--:R-:W-:Y:S01]  /*7570*/  ISETP.GT.U32.AND P0, PT, R4.reuse, 0x1, PT ;  /* 0x000000010400780c */ /* 0x048fe20003f04070 */
[----:B------:R-:W-:-:S05]  /*7580*/  VIADD R4, R4, 0xffffffff ;  /* 0xffffffff04047836 */ /* 0x000fca0000000000 */
[----:B------:R4:W-:Y:S05]  /*7590*/  STL [R1], R4 ;  /* 0x0000000401007387 */ /* 0x0009ea0000100800 */
[----:B------:R-:W-:Y:S02]  /*75a0*/  UISETP.NE.AND UP0, UPT, UR5, UR4, UPT ;  /* 0x000000040500728c */ /* 0x000fe4000bf05270 */
[----:B------:R-:W-:Y:S02]  /*75b0*/  UIADD3 UR4, UPT, UPT, UR19, 0x1, URZ ;  /* 0x0000000113047890 */ /* 0x000fe4000fffe0ff */
[----:B------:R-:W-:-:S07]  /*75c0*/  USEL UR8, UR6, UR5, !UP0 ;  /* 0x0000000506087287 */ /* 0x000fce000c000000 */
[----:B------:R-:W-:-:S07]  /*75d0*/  @UP0 UIADD3 UR4, UPT, UPT, UR19, URZ, URZ ;  /* 0x000000ff13040290 */ /* 0x000fce000fffe0ff */
[----:B------:R-:W-:Y:S01]  /*75e0*/  UMOV UR19, UR4 ;  /* 0x0000000400137c82 */ /* 0x000fe20008000000 */
[----:B------:R-:W-:Y:S05]  /*75f0*/  @P0 BRA `(.L_x_159) ;  /* 0xfffffff400280947 */ /* 0x000fea000383ffff */
[----:B------:R-:W-:-:S04]  /*7600*/  DEPBAR.LE SB0, 0x0 ;  /* 0x000080000000791a */ /* 0x000fc80000000000 */
[----:B------:R-:W-:Y:S05]  /*7610*/  EXIT ;  /* 0x000000000000794d */ /* 0x000fea0003800000 */
.L_x_303:
[----:B------:R-:W-:-:S08]  /*7620*/  NOP ;  /* 0x0000000000007918 */ /* 0x000fd00000000000 */
[----:B-12---:R-:W-:-:S00]  /*7630*/  USETMAXREG.DEALLOC.CTAPOOL 0x60 ;  /* 0x00000060000079c8 */ /* 0x006fc000080e0500 */
[----:B------:R-:W-:Y:S05]  /*7640*/  EXIT ;  /* 0x000000000000794d */ /* 0x000fea0003800000 */
.L_x_160:
[----:B------:R-:W-:-:S08]  /*7650*/  NOP ;  /* 0x0000000000007918 */ /* 0x000fd00000000000 */
[----:B------:R-:W3:Y:S02]  /*7660*/  USETMAXREG.TRY_ALLOC.CTAPOOL UP0, 0x80 ;  /* 0x00000080000079c8 */ /* 0x000ee40008000600 */
[----:B---3--:R-:W-:Y:S05]  /*7670*/  BRA.U !UP0, `(.L_x_160) ;  /* 0xfffffffd08f47547 */ /* 0x008fea000b83ffff */
[----:B------:R-:W-:Y:S02]  /*7680*/  HFMA2 R106, -RZ, RZ, 0, 0 ;  /* 0x00000000ff6a7431 */ /* 0x000fe400000001ff */
[----:B------:R-:W-:Y:S01]  /*7690*/  IMAD.SHL.U32 R60, R100, 0x4, RZ ;  /* 0x00000004643c7824 */ /* 0x000fe200078e00ff */
[----:B------:R-:W-:Y:S01]  /*76a0*/  MOV R104, 0x1 ;  /* 0x0000000100687802 */ /* 0x000fe20000000f00 */
[----:B------:R-:W-:Y:S01]  /*76b0*/  IMAD.MOV.U32 R105, RZ, RZ, 0x1 ;  /* 0x00000001ff697424 */ /* 0x000fe200078e00ff */
[----:B------:R-:W-:Y:S01]  /*76c0*/  CS2R R102, SRZ ;  /* 0x0000000000667805 */ /* 0x000fe2000001ff00 */
[----:B------:R-:W-:Y:S01]  /*76d0*/  IMAD.MOV.U32 R101, RZ, RZ, RZ ;  /* 0x000000ffff657224 */ /* 0x000fe200078e00ff */
[----:B------:R-:W3:Y:S06]  /*76e0*/  LDCU UR36, c[0x0][0x384] ;  /* 0x00007080ff2477ac */ /* 0x000eec0008000800 */
.L_x_206:
[----:B----4-:R-:W-:Y:S01]  /*76f0*/  IMAD.MOV.U32 R0, RZ, RZ, 0x33334444 ;  /* 0x33334444ff007424 */ /* 0x010fe200078e00ff */
[----:B------:R-:W-:Y:S05]  /*7700*/  YIELD ;  /* 0x0000000000007946 */ /* 0x000fea0003800000 */
[----:B------:R-:W-:Y:S01]  /*7710*/  SHF.R.U64 R0, R0, R60, 0x123333 ;  /* 0x0012333300007419 */ /* 0x000fe2000000123c */
[----:B------:R-:W-:Y:S03]  /*7720*/  BSSY.RECONVERGENT B0, `(.L_x_161) ;  /* 0x0000006000007945 */ /* 0x000fe60003800200 */
[----:B------:R-:W-:Y:S04]  /*7730*/  LOP3.LUT R107, R0, 0x7, RZ, 0xc0, !PT ;  /* 0x00000007006b7812 */ /* 0x000fe800078ec0ff */
[----:B------:R-:W-:Y:S11]  /*7740*/  ISETP.NE.AND P0, PT, R107, 0x3, PT ;  /* 0x000000036b00780c */ /* 0x000ff60003f05270 */
[----:B------:R-:W-:Y:S02]  /*7750*/  @!UPT UIADD3 URZ, UPT, UPT, URZ, URZ, URZ ;  /* 0x000000fffffff290 */ /* 0x000fe4000fffe0ff */
[----:B------:R-:W-:Y:S05]  /*7760*/  @!P0 BRA `(.L_x_162) ;  /* 0x0000000000048947 */ /* 0x000fea0003800000 */
[----:B---3--:R-:W-:Y:S05]  /*7770*/  BPT.TRAP 0x1 ;  /* 0x000000040000795c */ /* 0x008fea0000300000 */
.L_x_162:
[----:B---3--:R-:W-:Y:S05]  /*7780*/  BSYNC.RECONVERGENT B0 ;  /* 0x0000000000007941 */ /* 0x008fea0003800200 */
.L_x_161:
[----:B------:R-:W3:Y:S01]  /*7790*/  S2R R57, SR_CgaCtaId ;  /* 0x0000000000397919 */ /* 0x000ee20000008800 */
[----:B------:R-:W-:Y:S01]  /*77a0*/  MOV R56, 0x400 ;  /* 0x0000040000387802 */ /* 0x000fe20000000f00 */
[----:B------:R-:W-:Y:S01]  /*77b0*/  BSSY B0, `(.L_x_163) ;  /* 0x0000005000007945 */ /* 0x000fe20003800000 */
[----:B------:R-:W-:Y:S02]  /*77c0*/  SHF.L.U32 R0, R103, 0x1f, RZ ;  /* 0x0000001f67007819 */ /* 0x000fe400000006ff */
[----:B---3--:R-:W-:Y:S04]  /*77d0*/  LEA R56, R57, R56, 0x18 ;  /* 0x0000003839387211 */ /* 0x008fe800078ec0ff */
[----:B------:R-:W3:Y:S02]  /*77e0*/  SYNCS.PHASECHK.TRANS64.TRYWAIT P1, [R56+URZ+0x24850], R0 ;  /* 0x02485000380075a7 */ /* 0x000ee400080211ff */
[----:B---3--:R-:W-:Y:S05]  /*77f0*/  @!P1 BRA `(.L_x_164) ;  /* 0x0000009400489947 */ /* 0x008fea0003800000 */
.L_x_287:
[----:B------:R-:W-:Y:S05]  /*7800*/  BSYNC B0 ;  /* 0x0000000000007941 */ /* 0x000fea0003800000 */
.L_x_163:
[----:B------:R-:W-:Y:S04]  /*7810*/  BSSY.RECONVERGENT B0, `(.L_x_165) ;  /* 0x0000003000007945 */ /* 0x000fe80003800200 */
[----:B------:R-:W-:Y:S05]  /*7820*/  @!P0 BRA `(.L_x_166) ;  /* 0x0000000000048947 */ /* 0x000fea0003800000 */
[----:B------:R-:W-:Y:S05]  /*7830*/  BPT.TRAP 0x1 ;  /* 0x000000040000795c */ /* 0x000fea0000300000 */
.L_x_166:
[----:B------:R-:W-:Y:S05]  /*7840*/  BSYNC.RECONVERGENT B0 ;  /* 0x0000000000007941 */ /* 0x000fea0003800200 */
.L_x_165:
[----:B---3--:R-:W-:Y:S01]  /*7850*/  SHF.L.U32 R0, R104, 0x1f, RZ ;  /* 0x0000001f68007819 */ /* 0x008fe200000006ff */
[----:B------:R-:W-:Y:S03]  /*7860*/  BSSY B0, `(.L_x_167) ;  /* 0x0000003000007945 */ /* 0x000fe60003800000 */
[----:B------:R-:W3:Y:S02]  /*7870*/  SYNCS.PHASECHK.TRANS64.TRYWAIT P1, [R56+URZ+0x24888], R0 ;  /* 0x02488800380075a7 */ /* 0x000ee400080211ff */
[----:B---3--:R-:W-:Y:S05]  /*7880*/  @!P1 BRA `(.L_x_168) ;  /* 0x0000009400389947 */ /* 0x008fea0003800000 */
.L_x_288:
[----:B------:R-:W-:Y:S05]  /*7890*/  BSYNC B0 ;  /* 0x0000000000007941 */ /* 0x000fea0003800000 */
.L_x_167:
[----:B------:R-:W-:Y:S04]  /*78a0*/  BSSY.RECONVERGENT B0, `(.L_x_169) ;  /* 0x0000003000007945 */ /* 0x000fe80003800200 */
[----:B------:R-:W-:Y:S05]  /*78b0*/  @!P0 BRA `(.L_x_170) ;  /* 0x0000000000048947 */ /* 0x000fea0003800000 */
[----:B------:R-:W-:Y:S05]  /*78c0*/  BPT.TRAP 0x1 ;  /* 0x000000040000795c */ /* 0x000fea0000300000 */
.L_x_170:
[----:B------:R-:W-:Y:S05]  /*78d0*/  BSYNC.RECONVERGENT B0 ;  /* 0x0000000000007941 */ /* 0x000fea0003800200 */
.L_x_169:
[----:B---3--:R-:W-:Y:S01]  /*78e0*/  SHF.L.U32 R0, R101, 0x1f, RZ ;  /* 0x0000001f65007819 */ /* 0x008fe200000006ff */
[----:B------:R-:W3:Y:S01]  /*78f0*/  S2R R2, SR_TID.X ;  /* 0x0000000000027919 */ /* 0x000ee20000002100 */
[----:B------:R-:W-:Y:S02]  /*7900*/  BSSY B0, `(.L_x_171) ;  /* 0x000000b000007945 */ /* 0x000fe40003800000 */
[----:B------:R-:W4:Y:S01]  /*7910*/  SYNCS.PHASECHK.TRANS64.TRYWAIT P1, [R56+URZ+0x24830], R0 ;  /* 0x02483000380075a7 */ /* 0x000f2200080211ff */
[----:B------:R-:W5:Y:S01]  /*7920*/  S2R R90, SR_CTAID.X ;  /* 0x00000000005a7919 */ /* 0x000f620000002500 */
[--C-:B---3--:R-:W-:Y:S01]  /*7930*/  SHF.R.U32.HI R89, RZ, 0x3, R2.reuse ;  /* 0x00000003ff597819 */ /* 0x108fe20000011602 */
[----:B------:R-:W-:Y:S01]  /*7940*/  IMAD.U32 R75, R2, 0x10000, RZ ;  /* 0x00010000024b7824 */ /* 0x000fe200078e00ff */
[----:B------:R-:W-:Y:S02]  /*7950*/  SHF.R.U32.HI R108, RZ, 0x5, R2 ;  /* 0x00000005ff6c7819 */ /* 0x000fe40000011602 */
[----:B-----5:R-:W-:Y:S02]  /*7960*/  LOP3.LUT R3, R90, 0x1ffffff, RZ, 0xc0, !PT ;  /* 0x01ffffff5a037812 */ /* 0x020fe400078ec0ff */
[----:B------:R-:W-:Y:S02]  /*7970*/  LOP3.LUT R36, R75, 0x600010, R89, 0xc8, !PT ;  /* 0x006000104b247812 */ /* 0x000fe400078ec859 */
[----:B------:R-:W-:Y:S01]  /*7980*/  ISETP.NE.AND P0, PT, R74, R3, PT ;  /* 0x000000034a00720c */ /* 0x000fe20003f05270 */
[----:B------:R-:W-:Y:S01]  /*7990*/  @!UPT UIADD3 URZ, UPT, UPT, URZ, URZ, URZ ;  /* 0x000000fffffff290 */ /* 0x000fe2000fffe0ff */
[----:B----4-:R-:W-:Y:S11]  /*79a0*/  @!P1 BRA `(.L_x_172) ;  /* 0x0000009400049947 */ /* 0x010ff60003800000 */
.L_x_289:
[----:B------:R-:W-:Y:S05]  /*79b0*/  BSYNC B0 ;  /* 0x0000000000007941 */ /* 0x000fea0003800000 */
.L_x_171:
[----:B------:R-:W-:Y:S01]  /*79c0*/  LOP3.LUT R108, R108, 0x3, RZ, 0xc0, !PT ;  /* 0x000000036c6c7812 */ /* 0x000fe200078ec0ff */
[----:B------:R-:W-:Y:S01]  /*79d0*/  UMOV UR4, 0xffffffff ;  /* 0xffffffff00047882 */ /* 0x000fe20000000000 */
[C---:B------:R-:W-:Y:S02]  /*79e0*/  LOP3.LUT R76, R36.reuse, 0x100, RZ, 0xfc, !PT ;  /* 0x00000100244c7812 */ /* 0x040fe400078efcff */
[C---:B------:R-:W-:Y:S02]  /*79f0*/  LOP3.LUT R37, R36.reuse, 0x140, RZ, 0xfc, !PT ;  /* 0x0000014024257812 */ /* 0x040fe400078efcff */
[----:B------:R-:W-:Y:S02]  /*7a00*/  LOP3.LUT R34, R36, 0x120, RZ, 0xfc, !PT ;  /* 0x0000012024227812 */ /* 0x000fe400078efcff */
[----:B------:R-:W-:Y:S01]  /*7a10*/  SEL R13, RZ, 0x1, P0 ;  /* 0x00000001ff0d7807 */ /* 0x000fe20000000000 */
[----:B------:R-:W-:Y:S06]  /*7a20*/  BRA.DIV UR4, `(.L_x_173) ;  /* 0x0000009204f87947 */ /* 0x000fec000b800000 */
[----:B------:R4:W1:Y:S02]  /*7a30*/  SHFL.IDX PT, R14, R13, RZ, 0x1f ;  /* 0x00001fff0d0e7589 */ /* 0x00086400000e0000 */
.L_x_292:
[----:B-1----:R-:W-:Y:S11]  /*7a40*/  ISETP.NE.AND P0, PT, R14, RZ, PT ;  /* 0x000000ff0e00720c */ /* 0x002ff60003f05270 */
[----:B------:R-:W-:Y:S02]  /*7a50*/  @!UPT UIADD3 URZ, UPT, UPT, URZ, URZ, URZ ;  /* 0x000000fffffff290 */ /* 0x000fe4000fffe0ff */
[----:B------:R-:W-:Y:S05]  /*7a60*/  @!P0 BRA `(.L_x_174) ;  /* 0x0000002c00948947 */ /* 0x000fea0003800000 */
[----:B------:R-:W-:Y:S01]  /*7a70*/  LOP3.LUT R89, R89, 0x10, RZ, 0xc0, !PT ;  /* 0x0000001059597812 */ /* 0x000fe200078ec0ff */
[----:B------:R-:W-:Y:S05]  /*7a80*/  WARPSYNC.ALL ;  /* 0x0000000000007948 */ /* 0x000fea0003800000 */
[----:B------:R-:W-:Y:S01]  /*7a90*/  R2UR UR4, R76 ;  /* 0x000000004c0472ca */ /* 0x000fe200000e0000 */
[----:B------:R-:W-:Y:S01]  /*7aa0*/  IMAD R89, R74, 0x80, R89 ;  /* 0x000000804a597824 */ /* 0x000fe200078e0259 */
[----:B---3--:R-:W-:Y:S02]  /*7ab0*/  LOP3.LUT R0, R2, 0x7f, RZ, 0xc0, !PT ;  /* 0x0000007f02007812 */ /* 0x008fe400078ec0ff */
[----:B------:R-:W-:Y:S01]  /*7ac0*/  R2UR UR6, R34 ;  /* 0x00000000220672ca */ /* 0x000fe200000e0000 */
[----:B------:R-:W-:Y:S01]  /*7ad0*/  VIADD R3, R89, 0x2 ;  /* 0x0000000259037836 */ /* 0x000fe20000000000 */
[----:B------:R-:W-:Y:S01]  /*7ae0*/  R2UR UR5, R37 ;  /* 0x00000000250572ca */ /* 0x000fe200000e0000 */
[----:B------:R-:W-:Y:S01]  /*7af0*/  IMAD R90, R90, 0x80, R0 ;  /* 0x000000805a5a7824 */ /* 0x000fe200078e0200 */
[----:B------:R-:W-:Y:S01]  /*7b00*/  LOP3.LUT R36, R36, 0x160, RZ, 0xfc, !PT ;  /* 0x0000016024247812 */ /* 0x000fe200078efcff */
[C---:B------:R-:W-:Y:S02]  /*7b10*/  VIADD R0, R89.reuse, 0x1 ;  /* 0x0000000159007836 */ /* 0x040fe40000000000 */
[----:B------:R-:W-:Y:S01]  /*7b20*/  VIADD R20, R89, 0x3 ;  /* 0x0000000359147836 */ /* 0x000fe20000000000 */
[-C--:B------:R-:W-:Y:S01]  /*7b30*/  ISETP.GE.U32.AND P1, PT, R3, R90.reuse, PT ;  /* 0x0000005a0300720c */ /* 0x080fe20003f26070 */
[----:B--2-4-:R-:W1:Y:S01]  /*7b40*/  LDTM.x16 R4, tmem[UR4] ;  /* 0x00000004000479ee */ /* 0x014e620008240000 */
[-C--:B------:R-:W-:Y:S01]  /*7b50*/  ISETP.GE.U32.AND P2, PT, R0, R90.reuse, PT ;  /* 0x0000005a0000720c */ /* 0x080fe20003f46070 */
[C---:B------:R-:W-:Y:S01]  /*7b60*/  VIADD R0, R89.reuse, 0x4 ;  /* 0x0000000459007836 */ /* 0x040fe20000000000 */
[CC--:B------:R-:W-:Y:S01]  /*7b70*/  ISETP.GE.U32.AND P3, PT, R89.reuse, R90.reuse, PT ;  /* 0x0000005a5900720c */ /* 0x0c0fe20003f66070 */
[C---:B------:R-:W-:Y:S01]  /*7b80*/  VIADD R3, R89.reuse, 0x5 ;  /* 0x0000000559037836 */ /* 0x040fe20000000000 */
[-C--:B------:R-:W-:Y:S02]  /*7b90*/  ISETP.GE.U32.AND P6, PT, R20, R90.reuse, PT ;  /* 0x0000005a1400720c */ /* 0x080fe40003fc6070 */
[-C--:B------:R-:W-:Y:S01]  /*7ba0*/  ISETP.GE.U32.AND P5, PT, R0, R90.reuse, PT ;  /* 0x0000005a0000720c */ /* 0x080fe20003fa6070 */
[----:B------:R-:W-:Y:S01]  /*7bb0*/  VIADD R0, R89, 0x6 ;  /* 0x0000000659007836 */ /* 0x000fe20000000000 */
[-C--:B------:R-:W-:Y:S01]  /*7bc0*/  ISETP.GE.U32.AND P4, PT, R3, R90.reuse, PT ;  /* 0x0000005a0300720c */ /* 0x080fe20003f86070 */
[C---:B------:R-:W-:Y:S01]  /*7bd0*/  VIADD R3, R89.reuse, 0x7 ;  /* 0x0000000759037836 */ /* 0x040fe20000000000 */
[----:B------:R-:W-:Y:S01]  /*7be0*/  R2UR UR4, R36 ;  /* 0x00000000240472ca */ /* 0x000fe200000e0000 */
[----:B------:R-:W2:Y:S01]  /*7bf0*/  LDTM.x16 R20, tmem[UR6] ;  /* 0x00000006001479ee */ /* 0x000ea20008240000 */
[-C--:B------:R-:W-:Y:S01]  /*7c00*/  ISETP.GE.U32.AND P0, PT, R0, R90.reuse, PT ;  /* 0x0000005a0000720c */ /* 0x080fe20003f06070 */
[C---:B------:R-:W-:Y:S01]  /*7c10*/  VIADD R0, R89.reuse, 0x8 ;  /* 0x0000000859007836 */ /* 0x040fe20000000000 */
[----:B-1----:R-:W-:Y:S01]  /*7c20*/  SEL R67, R4, 0xff800000, P3 ;  /* 0xff80000004437807 */ /* 0x002fe20001800000 */
[----:B------:R-:W-:Y:S01]  /*7c30*/  VIADD R4, R89, 0x9 ;  /* 0x0000000959047836 */ /* 0x000fe20000000000 */
[-C--:B------:R-:W-:Y:S02]  /*7c40*/  ISETP.GE.U32.AND P3, PT, R3, R90.reuse, PT ;  /* 0x0000005a0300720c */ /* 0x080fe40003f66070 */
[----:B------:R-:W-:Y:S01]  /*7c50*/  SEL R3, R5, 0xff800000, P2 ;  /* 0xff80000005037807 */ /* 0x000fe20001000000 */
[C---:B------:R-:W-:Y:S01]  /*7c60*/  VIADD R5, R89.reuse, 0x4a ;  /* 0x0000004a59057836 */ /* 0x040fe20000000000 */
[-C--:B------:R-:W-:Y:S01]  /*7c70*/  ISETP.GE.U32.AND P2, PT, R0, R90.reuse, PT ;  /* 0x0000005a0000720c */ /* 0x080fe20003f46070 */
[----:B------:R-:W-:Y:S01]  /*7c80*/  VIADD R0, R89, 0xa ;  /* 0x0000000a59007836 */ /* 0x000fe20000000000 */
[----:B------:R-:W-:Y:S02]  /*7c90*/  SEL R84, R7, 0xff800000, P6 ;  /* 0xff80000007547807 */ /* 0x000fe40003000000 */
[----:B------:R-:W-:Y:S02]  /*7ca0*/  SEL R97, R9, 0xff800000, P4 ;  /* 0xff80000009617807 */ /* 0x000fe40002000000 */
[-C--:B------:R-:W-:Y:S01]  /*7cb0*/  ISETP.GE.U32.AND P6, PT, R0, R90.reuse, PT ;  /* 0x0000005a0000720c */ /* 0x080fe20003fc6070 */
[C---:B------:R-:W-:Y:S01]  /*7cc0*/  VIADD R0, R89.reuse, 0xc ;  /* 0x0000000c59007836 */ /* 0x040fe20000000000 */
[----:B------:R-:W-:Y:S02]  /*7cd0*/  SEL R85, R6, 0xff800000, P1 ;  /* 0xff80000006557807 */ /* 0x000fe40000800000 */
[-C--:B------:R-:W-:Y:S01]  /*7ce0*/  ISETP.GE.U32.AND P1, PT, R4, R90.reuse, PT ;  /* 0x0000005a0400720c */ /* 0x080fe20003f26070 */
[C---:B------:R-:W-:Y:S01]  /*7cf0*/  VIADD R4, R89.reuse, 0xb ;  /* 0x0000000b59047836 */ /* 0x040fe20000000000 */
[-C--:B------:R-:W-:Y:S01]  /*7d00*/  ISETP.GE.U32.AND P4, PT, R0, R90.reuse, PT ;  /* 0x0000005a0000720c */ /* 0x080fe20003f86070 */
[----:B------:R-:W-:Y:S01]  /*7d10*/  VIADD R0, R89, 0xe ;  /* 0x0000000e59007836 */ /* 0x000fe20000000000 */
[----:B------:R-:W-:Y:S02]  /*7d20*/  SEL R95, R11, 0xff800000, P3 ;  /* 0xff8000000b5f7807 */ /* 0x000fe40001800000 */
        /* <DEDUP_REMOVED lines=29> */
[----:B--2---:R-:W-:Y:S02]  /*7f00*/  SEL R54, R21, 0xff800000, P6 ;  /* 0xff80000015367807 */ /* 0x004fe40003000000 */
        /* <DEDUP_REMOVED lines=22> */
[C---:B------:R-:W-:Y:S01]  /*8070*/  VIADD R4, R89.reuse, 0x2d ;  /* 0x0000002d59047836 */ /* 0x040fe20000000000 */
[----:B------:R-:W-:Y:S02]  /*8080*/  SEL R49, R26, 0xff800000, P2 ;  /* 0xff8000001a317807 */ /* 0x000fe40001000000 */
[----:B------:R-:W1:Y:S01]  /*8090*/  LDTM.x16 R12, tmem[UR5] ;  /* 0x00000005000c79ee */ /* 0x000e620008240000 */
        /* <DEDUP_REMOVED lines=11> */
[----:B------:R-:W-:Y:S01]  /*8150*/  SEL R36, R32, 0xff800000, P3 ;  /* 0xff80000020247807 */ /* 0x000fe20001800000 */
[----:B------:R-:W-:Y:S01]  /*8160*/  VIADD R32, R89, 0x60 ;  /* 0x0000006059207836 */ /* 0x000fe20000000000 */
[----:B------:R-:W-:Y:S02]  /*8170*/  SEL R44, R31, 0xff800000, P0 ;  /* 0xff8000001f2c7807 */ /* 0x000fe40000000000 */
[-C--:B------:R-:W-:Y:S01]  /*8180*/  ISETP.GE.U32.AND P3, PT, R0, R90.reuse, PT ;  /* 0x0000005a0000720c */ /* 0x080fe20003f66070 */
[C---:B------:R-:W-:Y:S01]  /*8190*/  VIADD R0, R89.reuse, 0x45 ;  /* 0x0000004559007836 */ /* 0x040fe20000000000 */
[-C--:B------:R-:W-:Y:S01]  /*81a0*/  ISETP.GE.U32.AND P0, PT, R4, R90.reuse, PT ;  /* 0x0000005a0400720c */ /* 0x080fe20003f06070 */
[C---:B------:R-:W-:Y:S01]  /*81b0*/  VIADD R4, R89.reuse, 0x44 ;  /* 0x0000004459047836 */ /* 0x040fe20000000000 */
[----:B------:R-:W-:Y:S02]  /*81c0*/  SEL R38, R34, 0xff800000, P1 ;  /* 0xff80000022267807 */ /* 0x000fe40000800000 */
[-C--:B------:R-:W-:Y:S01]  /*81d0*/  ISETP.GE.U32.AND P1, PT, R0, R90.reuse, PT ;  /* 0x0000005a0000720c */ /* 0x080fe20003f26070 */
[----:B------:R-:W-:Y:S01]  /*81e0*/  VIADD R0, R89, 0x47 ;  /* 0x0000004759007836 */ /* 0x000fe20000000000 */
[----:B------:R-:W-:Y:S01]  /*81f0*/  SEL R37, R33, 0xff800000, P2 ;  /* 0xff80000021257807 */ /* 0x000fe20001000000 */
[C---:B------:R-:W-:Y:S01]  /*8200*/  VIADD R33, R89.reuse, 0x4f ;  /* 0x0000004f59217836 */ /* 0x040fe20000000000 */
[-C--:B------:R-:W-:Y:S01]  /*8210*/  ISETP.GE.U32.AND P2, PT, R4, R90.reuse, PT ;  /* 0x0000005a0400720c */ /* 0x080fe20003f46070 */
[C---:B------:R-:W-:Y:S01]  /*8220*/  VIADD R4, R89.reuse, 0x46 ;  /* 0x0000004659047836 */ /* 0x040fe20000000000 */
[----:B-1----:R-:W-:Y:S02]  /*8230*/  SEL R40, R12, 0xff800000, P5 ;  /* 0xff8000000c287807 */ /* 0x002fe40002800000 */
[-C--:B------:R-:W-:Y:S01]  /*8240*/  ISETP.GE.U32.AND P5, PT, R0, R90.reuse, PT ;  /* 0x0000005a0000720c */ /* 0x080fe20003fa6070 */
[----:B------:R-:W-:Y:S01]  /*8250*/  VIADD R0, R89, 0x49 ;  /* 0x0000004959007836 */ /* 0x000fe20000000000 */
[----:B------:R-:W-:Y:S02]  /*8260*/  SEL R39, R35, 0xff800000, P6 ;  /* 0xff80000023277807 */ /* 0x000fe40003000000 */
[-C--:B------:R-:W-:Y:S01]  /*8270*/  ISETP.GE.U32.AND P6, PT, R4, R90.reuse, PT ;  /* 0x0000005a0400720c */ /* 0x080fe20003fc6070 */
[----:B------:R-:W-:Y:S01]  /*8280*/  VIADD R4, R89, 0x48 ;  /* 0x0000004859047836 */ /* 0x000fe20000000000 */
[----:B------:R-:W-:Y:S02]  /*8290*/  SEL R42, R14, 0xff800000, P0 ;  /* 0xff8000000e2a7807 */ /* 0x000fe40000000000 */
[----:B------:R-:W-:Y:S02]  /*82a0*/  SEL R41, R13, 0xff800000, P4 ;  /* 0xff8000000d297807 */ /* 0x000fe40002000000 */
[-C--:B------:R-:W-:Y:S02]  /*82b0*/  ISETP.GE.U32.AND P0, PT, R0, R90.reuse, PT ;  /* 0x0000005a0000720c */ /* 0x080fe40003f06070 */
[-C--:B------:R-:W-:Y:S01]  /*82c0*/  ISETP.GE.U32.AND P4, PT, R4, R90.reuse, PT ;  /* 0x0000005a0400720c */ /* 0x080fe20003f86070 */
[C---:B------:R-:W-:Y:S01]  /*82d0*/  VIADD R4, R89.reuse, 0x4b ;  /* 0x0000004b59047836 */ /* 0x040fe20000000000 */
[----:B------:R-:W-:Y:S02]  /*82e0*/  SHF.R.U32.HI R0, RZ, 0x1, R2 ;  /* 0x00000001ff007819 */ /* 0x000fe40000011602 */
[----:B------:R-:W-:Y:S02]  /*82f0*/  SEL R66, R16, 0xff800000, P2 ;  /* 0xff80000010427807 */ /* 0x000fe40001000000 */
[----:B------:R-:W-:Y:S02]  /*8300*/  LOP3.LUT R0, R0, 0x40, RZ, 0xc0, !PT ;  /* 0x0000004000007812 */ /* 0x000fe400078ec0ff */
[-C--:B------:R-:W-:Y:S01]  /*8310*/  ISETP.GE.U32.AND P2, PT, R4, R90.reuse, PT ;  /* 0x0000005a0400720c */ /* 0x080fe20003f46070 */
[----:B------:R-:W-:Y:S01]  /*8320*/  VIADD R4, R89, 0x4c ;  /* 0x0000004c59047836 */ /* 0x000fe20000000000 */
[----:B------:R-:W-:Y:S01]  /*8330*/  SEL R43, R15, 0xff800000, P3 ;  /* 0xff8000000f2b7807 */ /* 0x000fe20001800000 */
[----:B------:R-:W-:Y:S01]  /*8340*/  IMAD.IADD R0, R56, 0x1, R0 ;  /* 0x0000000138007824 */ /* 0x000fe200078e0200 */
[----:B------:R-:W-:Y:S02]  /*8350*/  SEL R83, R17, 0xff800000, P1 ;  /* 0xff80000011537807 */ /* 0x000fe40000800000 */
[-C--:B------:R-:W-:Y:S01]  /*8360*/  ISETP.GE.U32.AND P3, PT, R5, R90.reuse, PT ;  /* 0x0000005a0500720c */ /* 0x080fe20003f66070 */
[C---:B------:R-:W-:Y:S01]  /*8370*/  VIADD R5, R89.reuse, 0x4d ;  /* 0x0000004d59057836 */ /* 0x040fe20000000000 */
[-C--:B------:R-:W-:Y:S01]  /*8380*/  ISETP.GE.U32.AND P1, PT, R4, R90.reuse, PT ;  /* 0x0000005a0400720c */ /* 0x080fe20003f26070 */
[----:B------:R-:W-:Y:S01]  /*8390*/  VIADD R4, R89, 0x4e ;  /* 0x0000004e59047836 */ /* 0x000fe20000000000 */
[----:B------:R-:W1:Y:S01]  /*83a0*/  LDS.128 R28, [R0+0x24000] ;  /* 0x02400000001c7984 */ /* 0x000e620000000c00 */
[----:B------:R-:W-:Y:S02]  /*83b0*/  SEL R82, R18, 0xff800000, P6 ;  /* 0xff80000012527807 */ /* 0x000fe40003000000 */
[----:B------:R-:W-:Y:S02]  /*83c0*/  SEL R81, R19, 0xff800000, P5 ;  /* 0xff80000013517807 */ /* 0x000fe40002800000 */
[-C--:B------:R-:W-:Y:S02]  /*83d0*/  ISETP.GE.U32.AND P6, PT, R5, R90.reuse, PT ;  /* 0x0000005a0500720c */ /* 0x080fe40003fc6070 */
[-C--:B------:R-:W-:Y:S02]  /*83e0*/  ISETP.GE.U32.AND P5, PT, R4, R90.reuse, PT ;  /* 0x0000005a0400720c */ /* 0x080fe40003fa6070 */
[----:B------:R-:W2:Y:S01]  /*83f0*/  LDTM.x16 R4, tmem[UR4] ;  /* 0x00000004000479ee */ /* 0x000ea20008240000 */
[----:B------:R-:W-:Y:S02]  /*8400*/  SEL R80, R20, 0xff800000, P4 ;  /* 0xff80000014507807 */ /* 0x000fe40002000000 */
[----:B------:R-:W3:Y:S01]  /*8410*/  LDC R20, c[0x0][0x448] ;  /* 0x00011200ff147b82 */ /* 0x000ee20000000800 */
[----:B------:R-:W-:Y:S01]  /*8420*/  SEL R79, R21, 0xff800000, P0 ;  /* 0xff800000154f7807 */ /* 0x000fe20000000000 */
[C---:B------:R-:W-:Y:S01]  /*8430*/  VIADD R21, R89.reuse, 0x62 ;  /* 0x0000006259157836 */ /* 0x040fe20000000000 */
[-C--:B------:R-:W-:Y:S01]  /*8440*/  ISETP.GE.U32.AND P0, PT, R32, R90.reuse, PT ;  /* 0x0000005a2000720c */ /* 0x080fe20003f06070 */
[C---:B------:R-:W-:Y:S01]  /*8450*/  VIADD R32, R89.reuse, 0x61 ;  /* 0x0000006159207836 */ /* 0x040fe20000000000 */
[----:B------:R-:W-:Y:S01]  /*8460*/  SEL R78, R22, 0xff800000, P3 ;  /* 0xff800000164e7807 */ /* 0x000fe20001800000 */
[----:B------:R-:W-:Y:S01]  /*8470*/  VIADD R22, R89, 0x63 ;  /* 0x0000006359167836 */ /* 0x000fe20000000000 */
[----:B------:R-:W-:Y:S02]  /*8480*/  SEL R77, R23, 0xff800000, P2 ;  /* 0xff800000174d7807 */ /* 0x000fe40001000000 */
[-C--:B------:R-:W-:Y:S02]  /*8490*/  ISETP.GE.U32.AND P3, PT, R32, R90.reuse, PT ;  /* 0x0000005a2000720c */ /* 0x080fe40003f66070 */
[----:B------:R-:W-:Y:S02]  /*84a0*/  SEL R73, R24, 0xff800000, P1 ;  /* 0xff80000018497807 */ /* 0x000fe40000800000 */
[-C--:B------:R-:W-:Y:S01]  /*84b0*/  ISETP.GE.U32.AND P2, PT, R21, R90.reuse, PT ;  /* 0x0000005a1500720c */ /* 0x080fe20003f46070 */
[C---:B------:R-:W-:Y:S01]  /*84c0*/  VIADD R21, R89.reuse, 0x64 ;  /* 0x0000006459157836 */ /* 0x040fe20000000000 */
[-C--:B------:R-:W-:Y:S01]  /*84d0*/  ISETP.GE.U32.AND P1, PT, R22, R90.reuse, PT ;  /* 0x0000005a1600720c */ /* 0x080fe20003f26070 */
[----:B------:R-:W-:Y:S01]  /*84e0*/  VIADD R22, R89, 0x65 ;  /* 0x0000006559167836 */ /* 0x000fe20000000000 */
[----:B------:R-:W-:Y:S02]  /*84f0*/  SEL R72, R25, 0xff800000, P6 ;  /* 0xff80000019487807 */ /* 0x000fe40003000000 */
[----:B------:R-:W-:Y:S01]  /*8500*/  ISETP.GE.U32.AND P6, PT, R21, R90, PT ;  /* 0x0000005a1500720c */ /* 0x000fe20003fc6070 */
[----:B------:R-:W-:Y:S01]  /*8510*/  VIADD R21, R89, 0x66 ;  /* 0x0000006659157836 */ /* 0x000fe20000000000 */
[----:B--2---:R-:W-:Y:S02]  /*8520*/  SEL R69, R4, 0xff800000, P0 ;  /* 0xff80000004457807 */ /* 0x004fe40000000000 */
[----:B------:R-:W-:Y:S02]  /*8530*/  ISETP.GE.U32.AND P0, PT, R90, UR36, PT ;  /* 0x000000245a007c0c */ /* 0x000fe4000bf06070 */
[----:B------:R-:W-:Y:S02]  /*8540*/  SEL R68, R5, 0xff800000, P3 ;  /* 0xff80000005447807 */ /* 0x000fe40001800000 */
[----:B------:R-:W-:Y:S02]  /*8550*/  SEL R4, R67, 0xff800000, !P0 ;  /* 0xff80000043047807 */ /* 0x000fe40004000000 */
[----:B------:R-:W-:Y:S01]  /*8560*/  SEL R5, R3, 0xff800000, !P0 ;  /* 0xff80000003057807 */ /* 0x000fe20004000000 */
[----:B---3--:R-:W-:Y:S01]  /*8570*/  FMUL R3, R20, 1.4426950216293334961 ;  /* 0x3fb8aa3b14037820 */ /* 0x008fe20000400000 */
[----:B------:R-:W-:Y:S01]  /*8580*/  SEL R67, R6, 0xff800000, P2 ;  /* 0xff80000006437807 */ /* 0x000fe20001000000 */
[----:B------:R-:W-:Y:S01]  /*8590*/  VIADD R20, R89, 0x69 ;  /* 0x0000006959147836 */ /* 0x000fe20000000000 */
[----:B------:R-:W-:Y:S01]  /*85a0*/  SEL R88, R7, 0xff800000, P1 ;  /* 0xff80000007587807 */ /* 0x000fe20000800000 */
[----:B-1----:R-:W-:Y:S01]  /*85b0*/  FFMA2 R28, R3.F32, R4.F32x2.HI_LO, R28.F32x2.HI_LO ;  /* 0x00000004031c7249 */ /* 0x002fe2000004001c */
[-C--:B------:R-:W-:Y:S01]  /*85c0*/  ISETP.GE.U32.AND P4, PT, R33, R90.reuse, PT ;  /* 0x0000005a2100720c */ /* 0x080fe20003f86070 */
[----:B------:R-:W1:Y:S01]  /*85d0*/  LDS.128 R4, [R0+0x24010] ;  /* 0x0240100000047984 */ /* 0x000e620000000c00 */
[----:B------:R-:W-:Y:S02]  /*85e0*/  SEL R87, R8, 0xff800000, P6 ;  /* 0xff80000008577807 */ /* 0x000fe40003000000 */
[-C--:B------:R-:W-:Y:S01]  /*85f0*/  ISETP.GE.U32.AND P1, PT, R20, R90.reuse, PT ;  /* 0x0000005a1400720c */ /* 0x080fe20003f26070 */
[----:B------:R-:W-:Y:S01]  /*8600*/  VIADD R20, R89, 0x6a ;  /* 0x0000006a59147836 */ /* 0x000fe20000000000 */
[----:B------:R-:W-:Y:S02]  /*8610*/  SEL R24, R55, 0xff800000, !P0 ;  /* 0xff80000037187807 */ /* 0x000fe40004000000 */
[----:B------:R-:W-:Y:S02]  /*8620*/  SEL R91, R13, 0xff800000, P1 ;  /* 0xff8000000d5b7807 */ /* 0x000fe40000800000 */
[----:B------:R-:W-:Y:S02]  /*8630*/  SEL R25, R54, 0xff800000, !P0 ;  /* 0xff80000036197807 */ /* 0x000fe40004000000 */
[----:B------:R-:W-:Y:S02]  /*8640*/  SEL R70, R27, 0xff800000, P4 ;  /* 0xff8000001b467807 */ /* 0x000fe40002000000 */
[----:B------:R-:W-:Y:S02]  /*8650*/  SEL R27, R52, 0xff800000, !P0 ;  /* 0xff800000341b7807 */ /* 0x000fe40004000000 */
[-C--:B------:R-:W-:Y:S01]  /*8660*/  ISETP.GE.U32.AND P4, PT, R21, R90.reuse, PT ;  /* 0x0000005a1500720c */ /* 0x080fe20003f86070 */
[----:B------:R-:W-:Y:S01]  /*8670*/  VIADD R21, R89, 0x67 ;  /* 0x0000006759157836 */ /* 0x000fe20000000000 */
[----:B------:R-:W-:Y:S02]  /*8680*/  SEL R71, R26, 0xff800000, P5 ;  /* 0xff8000001a477807 */ /* 0x000fe40002800000 */
[----:B------:R-:W-:Y:S02]  /*8690*/  SEL R26, R53, 0xff800000, !P0 ;  /* 0xff800000351a7807 */ /* 0x000fe40004000000 */
[-C--:B------:R-:W-:Y:S02]  /*86a0*/  ISETP.GE.U32.AND P5, PT, R22, R90.reuse, PT ;  /* 0x0000005a1600720c */ /* 0x080fe40003fa6070 */
[----:B------:R-:W-:Y:S02]  /*86b0*/  SEL R22, R59, 0xff800000, !P0 ;  /* 0xff8000003b167807 */ /* 0x000fe40004000000 */
[----:B------:R-:W-:Y:S02]  /*86c0*/  SEL R86, R9, 0xff800000, P5 ;  /* 0xff80000009567807 */ /* 0x000fe40002800000 */
[-C--:B------:R-:W-:Y:S01]  /*86d0*/  ISETP.GE.U32.AND P5, PT, R20, R90.reuse, PT ;  /* 0x0000005a1400720c */ /* 0x080fe20003fa6070 */
[----:B------:R-:W-:Y:S01]  /*86e0*/  VIADD R20, R89, 0x6b ;  /* 0x0000006b59147836 */ /* 0x000fe20000000000 */
[----:B------:R-:W-:Y:S02]  /*86f0*/  SEL R59, R68, 0xff800000, !P0 ;  /* 0xff800000443b7807 */ /* 0x000fe40004000000 */
[----:B------:R-:W-:Y:S02]  /*8700*/  SEL R94, R14, 0xff800000, P5 ;  /* 0xff8000000e5e7807 */ /* 0x000fe40002800000 */
[-C--:B------:R-:W-:Y:S01]  /*8710*/  ISETP.GE.U32.AND P3, PT, R21, R90.reuse, PT ;  /* 0x0000005a1500720c */ /* 0x080fe20003f66070 */
[----:B------:R-:W-:Y:S01]  /*8720*/  VIADD R21, R89, 0x68 ;  /* 0x0000006859157836 */ /* 0x000fe20000000000 */
[----:B------:R-:W-:Y:S02]  /*8730*/  SEL R68, R94, 0xff800000, !P0 ;  /* 0xff8000005e447807 */ /* 0x000fe40004000000 */
[----:B------:R-:W-:Y:S02]  /*8740*/  SEL R8, R85, 0xff800000, !P0 ;  /* 0xff80000055087807 */ /* 0x000fe40004000000 */
[----:B------:R-:W-:Y:S02]  /*8750*/  ISETP.GE.U32.AND P2, PT, R21, R90, PT ;  /* 0x0000005a1500720c */ /* 0x000fe40003f46070 */
[----:B------:R-:W-:Y:S02]  /*8760*/  SEL R85, R10, 0xff800000, P4 ;  /* 0xff8000000a557807 */ /* 0x000fe40002000000 */
[----:B------:R-:W-:Y:S02]  /*8770*/  SEL R92, R12, 0xff800000, P2 ;  /* 0xff8000000c5c7807 */ /* 0x000fe40001000000 */
[----:B------:R-:W-:Y:S02]  /*8780*/  SEL R10, R96, 0xff800000, !P0 ;  /* 0xff800000600a7807 */ /* 0x000fe40004000000 */
[----:B------:R-:W-:Y:S02]  /*8790*/  SEL R21, R60, 0xff800000, !P0 ;  /* 0xff8000003c157807 */ /* 0x000fe40004000000 */
[----:B------:R-:W-:Y:S02]  /*87a0*/  SEL R9, R84, 0xff800000, !P0 ;  /* 0xff80000054097807 */ /* 0x000fe40004000000 */
[----:B------:R-:W-:Y:S02]  /*87b0*/  SEL R84, R11, 0xff800000, P3 ;  /* 0xff8000000b547807 */ /* 0x000fe40001800000 */
[----:B------:R-:W-:Y:S01]  /*87c0*/  SEL R11, R95, 0xff800000, !P0 ;  /* 0xff8000005f0b7807 */ /* 0x000fe20004000000 */
[----:B------:R-:W-:Y:S01]  /*87d0*/  FFMA2 R30, R3.F32, R8.F32x2.HI_LO, R30.F32x2.HI_LO ;  /* 0x00000008031e7249 */ /* 0x000fe2000004001e */
[-C--:B------:R-:W-:Y:S01]  /*87e0*/  ISETP.GE.U32.AND P3, PT, R20, R90.reuse, PT ;  /* 0x0000005a1400720c */ /* 0x080fe20003f66070 */
[----:B------:R-:W-:Y:S01]  /*87f0*/  VIADD R9, R89, 0x6c ;  /* 0x0000006c59097836 */ /* 0x000fe20000000000 */
[----:B------:R-:W-:Y:S01]  /*8800*/  SEL R20, R61, 0xff800000, !P0 ;  /* 0xff8000003d147807 */ /* 0x000fe20004000000 */
[----:B------:R-:W-:Y:S01]  /*8810*/  VIADD R8, R89, 0x6d ;  /* 0x0000006d59087836 */ /* 0x000fe20000000000 */
[----:B------:R-:W-:Y:S02]  /*8820*/  SEL R93, R15, 0xff800000, P3 ;  /* 0xff8000000f5d7807 */ /* 0x000fe40001800000 */
[----:B------:R-:W-:Y:S01]  /*8830*/  LDS.128 R12, [R0+0x24030] ;  /* 0x02403000000c7984 */ /* 0x000fe20000000c00 */
[----:B------:R-:W-:Y:S02]  /*8840*/  SEL R61, R88, 0xff800000, !P0 ;  /* 0xff800000583d7807 */ /* 0x000fe40004000000 */
[----:B------:R-:W-:Y:S02]  /*8850*/  FSETP.GEU.AND P2, PT, R30, -126, PT ;  /* 0xc2fc00001e00780b */ /* 0x000fe40003f4e000 */
[-C--:B------:R-:W-:Y:S01]  /*8860*/  ISETP.GE.U32.AND P1, PT, R9, R90.reuse, PT ;  /* 0x0000005a0900720c */ /* 0x080fe20003f26070 */
[----:B------:R-:W-:Y:S01]  /*8870*/  VIADD R9, R89, 0x6f ;  /* 0x0000006f59097836 */ /* 0x000fe20000000000 */
[----:B------:R-:W-:Y:S02]  /*8880*/  P2R R109, PR, RZ, 0x4 ;  /* 0x00000004ff6d7803 */ /* 0x000fe40000000000 */
[----:B------:R-:W-:Y:S02]  /*8890*/  SEL R99, R16, 0xff800000, P1 ;  /* 0xff80000010637807 */ /* 0x000fe40000800000 */
[----:B------:R-:W-:Y:S02]  /*88a0*/  ISETP.NE.AND P5, PT, R109, RZ, PT ;  /* 0x000000ff6d00720c */ /* 0x000fe40003fa5270 */
[----:B------:R-:W-:Y:S02]  /*88b0*/  SEL R16, R65, 0xff800000, !P0 ;  /* 0xff80000041107807 */ /* 0x000fe40004000000 */
[----:B------:R-:W-:Y:S02]  /*88c0*/  SEL R65, R84, 0xff800000, !P0 ;  /* 0xff80000054417807 */ /* 0x000fe40004000000 */
[-C--:B------:R-:W-:Y:S01]  /*88d0*/  ISETP.GE.U32.AND P2, PT, R8, R90.reuse, PT ;  /* 0x0000005a0800720c */ /* 0x080fe20003f46070 */
[----:B------:R-:W-:Y:S01]  /*88e0*/  VIADD R8, R89, 0x6e ;  /* 0x0000006e59087836 */ /* 0x000fe20000000000 */
[----:B------:R-:W-:Y:S02]  /*88f0*/  FSETP.GEU.AND P6, PT, R28, -126, PT ;  /* 0xc2fc00001c00780b */ /* 0x000fe40003fce000 */
[----:B------:R-:W-:Y:S02]  /*8900*/  SEL R89, R17, 0xff800000, P2 ;  /* 0xff80000011597807 */ /* 0x000fe40001000000 */
[-C--:B------:R-:W-:Y:S01]  /*8910*/  ISETP.GE.U32.AND P1, PT, R8, R90.reuse, PT ;  /* 0x0000005a0800720c */ /* 0x080fe20003f26070 */
[----:B------:R-:W-:Y:S01]  /*8920*/  @!P5 FMUL R30, R30, 0.5 ;  /* 0x3f0000001e1ed820 */ /* 0x000fe20000400000 */
[----:B------:R-:W-:Y:S02]  /*8930*/  SEL R8, R98, 0xff800000, !P0 ;  /* 0xff80000062087807 */ /* 0x000fe40004000000 */
[----:B------:R-:W-:Y:S01]  /*8940*/  ISETP.GE.U32.AND P2, PT, R9, R90, PT ;  /* 0x0000005a0900720c */ /* 0x000fe20003f46070 */
[----:B------:R2:W-:Y:S01]  /*8950*/  MUFU.EX2 R122, R30 ;  /* 0x0000001e007a7308 */ /* 0x0005e20000000800 */
[----:B------:R-:W-:Y:S02]  /*8960*/  SEL R9, R97, 0xff800000, !P0 ;  /* 0xff80000061097807 */ /* 0x000fe40004000000 */
[----:B------:R-:W-:Y:S01]  /*8970*/  SEL R90, R19, 0xff800000, P2 ;  /* 0xff800000135a7807 */ /* 0x000fe20001000000 */
[----:B------:R-:W-:Y:S01]  /*8980*/  @!P6 FMUL R28, R28, 0.5 ;  /* 0x3f0000001c1ce820 */ /* 0x000fe20000400000 */
[----:B------:R-:W-:Y:S01]  /*8990*/  SEL R95, R18, 0xff800000, P1 ;  /* 0xff800000125f7807 */ /* 0x000fe20000800000 */
[C---:B-1----:R-:W-:Y:S01]  /*89a0*/  FFMA2 R4, R3.reuse.F32, R8.F32x2.HI_LO, R4.F32x2.HI_LO ;  /* 0x0000000803047249 */ /* 0x042fe20000040004 */
[----:B------:R-:W-:Y:S03]  /*89b0*/  SEL R17, R64, 0xff800000, !P0 ;  /* 0xff80000040117807 */ /* 0x000fe60004000000 */
[----:B------:R1:W3:Y:S01]  /*89c0*/  MUFU.EX2 R124, R28 ;  /* 0x0000001c007c7308 */ /* 0x0002e20000000800 */
[----:B------:R-:W-:Y:S01]  /*89d0*/  FFMA2 R6, R3.F32, R10.F32x2.HI_LO, R6.F32x2.HI_LO ;  /* 0x0000000a03067249 */ /* 0x000fe20000040006 */
[----:B------:R-:W-:Y:S01]  /*89e0*/  SEL R18, R63, 0xff800000, !P0 ;  /* 0xff8000003f127807 */ /* 0x000fe20004000000 */
[----:B------:R-:W4:Y:S01]  /*89f0*/  LDS.128 R8, [R0+0x24020] ;  /* 0x0240200000087984 */ /* 0x000f220000000c00 */
[----:B------:R-:W-:Y:S02]  /*8a00*/  FSETP.GEU.AND P2, PT, R4, -126, PT ;  /* 0xc2fc00000400780b */ /* 0x000fe40003f4e000 */
[----:B------:R-:W-:Y:S02]  /*8a10*/  SEL R19, R62, 0xff800000, !P0 ;  /* 0xff8000003e137807 */ /* 0x000fe40004000000 */
[----:B------:R-:W-:Y:S02]  /*8a20*/  SEL R62, R87, 0xff800000, !P0 ;  /* 0xff800000573e7807 */ /* 0x000fe40004000000 */
[----:B--2---:R-:W-:Y:S02]  /*8a30*/  SEL R30, R49, 0xff800000, !P0 ;  /* 0xff800000311e7807 */ /* 0x004fe40004000000 */
[----:B------:R-:W-:Y:S02]  /*8a40*/  SEL R63, R86, 0xff800000, !P0 ;  /* 0xff800000563f7807 */ /* 0x000fe40004000000 */
[----:B------:R-:W-:Y:S02]  /*8a50*/  SEL R64, R85, 0xff800000, !P0 ;  /* 0xff80000055407807 */ /* 0x000fe40004000000 */
[----:B------:R-:W-:Y:S01]  /*8a60*/  FSETP.GEU.AND P1, PT, R5, -126, PT ;  /* 0xc2fc00000500780b */ /* 0x000fe20003f2e000 */
[----:B------:R-:W-:Y:S01]  /*8a70*/  @!P2 FMUL R4, R4, 0.5 ;  /* 0x3f0000000404a820 */ /* 0x000fe20000400000 */
[----:B-1----:R-:W-:Y:S01]  /*8a80*/  SEL R28, R51, 0xff800000, !P0 ;  /* 0xff800000331c7807 */ /* 0x002fe20004000000 */
[----:B---3--:R-:W-:Y:S01]  /*8a90*/  @!P6 FMUL R124, R124, R124 ;  /* 0x0000007c7c7ce220 */ /* 0x008fe20000400000 */
[----:B------:R-:W-:Y:S01]  /*8aa0*/  FSETP.GEU.AND P5, PT, R7, -126, PT ;  /* 0xc2fc00000700780b */ /* 0x000fe20003fae000 */
[----:B------:R-:W1:Y:S01]  /*8ab0*/  MUFU.EX2 R120, R4 ;  /* 0x0000000400787308 */ /* 0x000e620000000800 */
[----:B------:R-:W-:Y:S02]  /*8ac0*/  ISETP.NE.AND P6, PT, R109, RZ, PT ;  /* 0x000000ff6d00720c */ /* 0x000fe40003fc5270 */
[----:B------:R-:W-:Y:S02]  /*8ad0*/  FSETP.GEU.AND P4, PT, R29, -126, PT ;  /* 0xc2fc00001d00780b */ /* 0x000fe40003f8e000 */
[----:B------:R-:W-:Y:S02]  /*8ae0*/  FSETP.GEU.AND P3, PT, R31, -126, PT ;  /* 0xc2fc00001f00780b */ /* 0x000fe40003f6e000 */
[----:B------:R-:W-:Y:S01]  /*8af0*/  SEL R23, R58, 0xff800000, !P0 ;  /* 0xff8000003a177807 */ /* 0x000fe20004000000 */
[----:B------:R-:W-:Y:S01]  /*8b00*/  @!P1 FMUL R5, R5, 0.5 ;  /* 0x3f00000005059820 */ /* 0x000fe20000400000 */
[----:B------:R-:W-:Y:S02]  /*8b10*/  SEL R58, R69, 0xff800000, !P0 ;  /* 0xff800000453a7807 */ /* 0x000fe40004000000 */
[----:B------:R-:W-:Y:S01]  /*8b20*/  SEL R69, R93, 0xff800000, !P0 ;  /* 0xff8000005d457807 */ /* 0x000fe20004000000 */
[----:B------:R-:W2:Y:S01]  /*8b30*/  MUFU.EX2 R121, R5 ;  /* 0x0000000500797308 */ /* 0x000ea20000000800 */
[----:B------:R-:W-:Y:S01]  /*8b40*/  @!P5 FMUL R7, R7, 0.5 ;  /* 0x3f0000000707d820 */ /* 0x000fe20000400000 */
[----:B------:R-:W-:Y:S01]  /*8b50*/  SEL R35, R44, 0xff800000, !P0 ;  /* 0xff8000002c237807 */ /* 0x000fe20004000000 */
[----:B------:R-:W-:Y:S01]  /*8b60*/  @!P6 FMUL R122, R122, R122 ;  /* 0x0000007a7a7ae220 */ /* 0x000fe20000400000 */
[----:B------:R-:W-:Y:S01]  /*8b70*/  @!P4 FMUL R29, R29, 0.5 ;  /* 0x3f0000001d1dc820 */ /* 0x000fe20000400000 */
[----:B------:R-:W-:Y:S01]  /*8b80*/  SEL R32, R47, 0xff800000, !P0 ;  /* 0xff8000002f207807 */ /* 0x000fe20004000000 */
[----:B------:R-:W-:Y:S01]  /*8b90*/  @!P3 FMUL R31, R31, 0.5 ;  /* 0x3f0000001f1fb820 */ /* 0x000fe20000400000 */
[----:B------:R-:W-:Y:S03]  /*8ba0*/  SEL R33, R46, 0xff800000, !P0 ;  /* 0xff8000002e217807 */ /* 0x000fe60004000000 */
[----:B------:R3:W5:Y:S01]  /*8bb0*/  MUFU.EX2 R125, R29 ;  /* 0x0000001d007d7308 */ /* 0x0007620000000800 */
[----:B------:R-:W-:Y:S01]  /*8bc0*/  SEL R34, R45, 0xff800000, !P0 ;  /* 0xff8000002d227807 */ /* 0x000fe20004000000 */
[----:B----4-:R-:W-:Y:S01]  /*8bd0*/  FFMA2 R8, R3.F32, R16.F32x2.HI_LO, R8.F32x2.HI_LO ;  /* 0x0000001003087249 */ /* 0x010fe20000040008 */
[----:B------:R-:W-:Y:S01]  /*8be0*/  SEL R45, R83, 0xff800000, !P0 ;  /* 0xff800000532d7807 */ /* 0x000fe20004000000 */
[C---:B------:R-:W-:Y:S01]  /*8bf0*/  FFMA2 R10, R3.reuse.F32, R18.F32x2.HI_LO, R10.F32x2.HI_LO ;  /* 0x00000012030a7249 */ /* 0x040fe2000004000a */
[----:B------:R-:W-:Y:S01]  /*8c00*/  SEL R44, R66, 0xff800000, !P0 ;  /* 0xff800000422c7807 */ /* 0x000fe20004000000 */
[----:B------:R-:W-:Y:S01]  /*8c10*/  FFMA2 R12, R3.F32, R20.F32x2.HI_LO, R12.F32x2.HI_LO ;  /* 0x00000014030c7249 */ /* 0x000fe2000004000c */
[----:B------:R-:W-:Y:S03]  /*8c20*/  SEL R66, R92, 0xff800000, !P0 ;  /* 0xff8000005c427807 */ /* 0x000fe60004000000 */
[----:B------:R4:W4:Y:S01]  /*8c30*/  MUFU.EX2 R123, R31 ;  /* 0x0000001f007b7308 */ /* 0x0009220000000800 */
[----:B------:R-:W-:Y:S01]  /*8c40*/  FSETP.GEU.AND P6, PT, R9, -126, PT ;  /* 0xc2fc00000900780b */ /* 0x000fe20003fce000 */
[----:B------:R-:W-:Y:S01]  /*8c50*/  FFMA2 R14, R3.F32, R22.F32x2.HI_LO, R14.F32x2.HI_LO ;  /* 0x00000016030e7249 */ /* 0x000fe2000004000e */
[----:B------:R-:W-:Y:S01]  /*8c60*/  SEL R52, R73, 0xff800000, !P0 ;  /* 0xff80000049347807 */ /* 0x000fe20004000000 */
[----:B-1----:R-:W-:Y:S01]  /*8c70*/  @!P2 FMUL R120, R120, R120 ;  /* 0x000000787878a220 */ /* 0x002fe20000400000 */
[----:B------:R-:W-:Y:S01]  /*8c80*/  SEL R73, R90, 0xff800000, !P0 ;  /* 0xff8000005a497807 */ /* 0x000fe20004000000 */
[----:B--2---:R-:W-:Y:S01]  /*8c90*/  @!P1 FMUL R121, R121, R121 ;  /* 0x0000007979799220 */ /* 0x004fe20000400000 */
[----:B------:R-:W-:Y:S03]  /*8ca0*/  FSETP.GEU.AND P2, PT, R11, -126, PT ;  /* 0xc2fc00000b00780b */ /* 0x000fe60003f4e000 */
[----:B------:R-:W1:Y:S01]  /*8cb0*/  MUFU.EX2 R110, R7 ;  /* 0x00000007006e7308 */ /* 0x000e620000000800 */
[----:B---3--:R-:W-:Y:S01]  /*8cc0*/  SEL R29, R50, 0xff800000, !P0 ;  /* 0xff800000321d7807 */ /* 0x008fe20004000000 */
[----:B-----5:R-:W-:Y:S01]  /*8cd0*/  @!P4 FMUL R125, R125, R125 ;  /* 0x0000007d7d7dc220 */ /* 0x020fe20000400000 */
[----:B------:R-:W-:Y:S02]  /*8ce0*/  FSETP.GEU.AND P4, PT, R8, -126, PT ;  /* 0xc2fc00000800780b */ /* 0x000fe40003f8e000 */
[----:B------:R-:W-:Y:S01]  /*8cf0*/  FSETP.GEU.AND P1, PT, R12, -126, PT ;  /* 0xc2fc00000c00780b */ /* 0x000fe20003f2e000 */
[----:B------:R-:W-:Y:S01]  /*8d00*/  @!P6 FMUL R9, R9, 0.5 ;  /* 0x3f0000000909e820 */ /* 0x000fe20000400000 */
[----:B------:R-:W-:Y:S02]  /*8d10*/  SEL R53, R72, 0xff800000, !P0 ;  /* 0xff80000048357807 */ /* 0x000fe40004000000 */
[----:B----4-:R-:W-:Y:S01]  /*8d20*/  SEL R31, R48, 0xff800000, !P0 ;  /* 0xff800000301f7807 */ /* 0x010fe20004000000 */
[----:B------:R-:W2:Y:S01]  /*8d30*/  MUFU.EX2 R119, R9 ;  /* 0x0000000900777308 */ /* 0x000ea20000000800 */
[----:B------:R-:W-:Y:S01]  /*8d40*/  SEL R72, R95, 0xff800000, !P0 ;  /* 0xff8000005f487807 */ /* 0x000fe20004000000 */
[----:B------:R-:W-:Y:S01]  /*8d50*/  @!P2 FMUL R11, R11, 0.5 ;  /* 0x3f0000000b0ba820 */ /* 0x000fe20000400000 */
[----:B------:R-:W-:Y:S01]  /*8d60*/  SEL R54, R71, 0xff800000, !P0 ;  /* 0xff80000047367807 */ /* 0x000fe20004000000 */
[----:B------:R-:W-:Y:S01]  /*8d70*/  @!P3 FMUL R123, R123, R123 ;  /* 0x0000007b7b7bb220 */ /* 0x000fe20000400000 */
[----:B------:R-:W-:Y:S01]  /*8d80*/  SEL R71, R89, 0xff800000, !P0 ;  /* 0xff80000059477807 */ /* 0x000fe20004000000 */
[----:B------:R-:W-:Y:S01]  /*8d90*/  @!P4 FMUL R8, R8, 0.5 ;  /* 0x3f0000000808c820 */ /* 0x000fe20000400000 */
[----:B------:R-:W-:Y:S03]  /*8da0*/  FSETP.GEU.AND P3, PT, R10, -126, PT ;  /* 0xc2fc00000a00780b */ /* 0x000fe60003f6e000 */
[----:B------:R-:W3:Y:S01]  /*8db0*/  MUFU.EX2 R117, R11 ;  /* 0x0000000b00757308 */ /* 0x000ee20000000800 */
[----:B------:R-:W-:Y:S01]  /*8dc0*/  SEL R55, R70, 0xff800000, !P0 ;  /* 0xff80000046377807 */ /* 0x000fe20004000000 */
[----:B------:R-:W-:Y:S01]  /*8dd0*/  @!P1 FMUL R12, R12, 0.5 ;  /* 0x3f0000000c0c9820 */ /* 0x000fe20000400000 */
[----:B------:R-:W-:Y:S01]  /*8de0*/  SEL R60, R67, 0xff800000, !P0 ;  /* 0xff800000433c7807 */ /* 0x000fe20004000000 */
[----:B-1----:R-:W-:Y:S01]  /*8df0*/  IMAD.MOV.U32 R23, RZ, RZ, R110 ;  /* 0x000000ffff177224 */ /* 0x002fe200078e006e */
[----:B------:R-:W-:Y:S02]  /*8e00*/  SEL R67, R91, 0xff800000, !P0 ;  /* 0xff8000005b437807 */ /* 0x000fe40004000000 */
[----:B------:R-:W-:Y:S03]  /*8e10*/  SEL R70, R99, 0xff800000, !P0 ;  /* 0xff80000063467807 */ /* 0x000fe60004000000 */
[----:B------:R-:W1:Y:S01]  /*8e20*/  MUFU.EX2 R118, R8 ;  /* 0x0000000800767308 */ /* 0x000e620000000800 */
[----:B------:R-:W-:Y:S01]  /*8e30*/  SEL R36, R36, 0xff800000, !P0 ;  /* 0xff80000024247807 */ /* 0x000fe20004000000 */
[----:B------:R-:W-:Y:S01]  /*8e40*/  @!P5 FMUL R23, R23, R23 ;  /* 0x000000171717d220 */ /* 0x000fe20000400000 */
[----:B------:R-:W-:Y:S01]  /*8e50*/  SEL R37, R37, 0xff800000, !P0 ;  /* 0xff80000025257807 */ /* 0x000fe20004000000 */
[----:B------:R-:W-:Y:S01]  /*8e60*/  @!P3 FMUL R10, R10, 0.5 ;  /* 0x3f0000000a0ab820 */ /* 0x000fe20000400000 */
[----:B------:R-:W-:Y:S01]  /*8e70*/  SEL R38, R38, 0xff800000, !P0 ;  /* 0xff80000026267807 */ /* 0x000fe20004000000 */
[----:B--2---:R-:W-:Y:S01]  /*8e80*/  @!P6 FMUL R119, R119, R119 ;  /* 0x000000777777e220 */ /* 0x004fe20000400000 */
[----:B------:R-:W-:Y:S03]  /*8e90*/  SEL R39, R39, 0xff800000, !P0 ;  /* 0xff80000027277807 */ /* 0x000fe60004000000 */
[----:B------:R2:W4:Y:S01]  /*8ea0*/  MUFU.EX2 R116, R10 ;  /* 0x0000000a00747308 */ /* 0x0005220000000800 */
[----:B------:R-:W-:Y:S01]  /*8eb0*/  SEL R40, R40, 0xff800000, !P0 ;  /* 0xff80000028287807 */ /* 0x000fe20004000000 */
[----:B---3--:R-:W-:Y:S01]  /*8ec0*/  @!P2 FMUL R117, R117, R117 ;  /* 0x000000757575a220 */ /* 0x008fe20000400000 */
[----:B------:R-:W-:Y:S02]  /*8ed0*/  SEL R41, R41, 0xff800000, !P0 ;  /* 0xff80000029297807 */ /* 0x000fe40004000000 */
[----:B------:R-:W-:Y:S02]  /*8ee0*/  SEL R42, R42, 0xff800000, !P0 ;  /* 0xff8000002a2a7807 */ /* 0x000fe40004000000 */
[----:B------:R-:W-:Y:S03]  /*8ef0*/  SEL R43, R43, 0xff800000, !P0 ;  /* 0xff8000002b2b7807 */ /* 0x000fe60004000000 */
[----:B------:R-:W3:Y:S01]  /*8f00*/  MUFU.EX2 R114, R12 ;  /* 0x0000000c00727308 */ /* 0x000ee20000000800 */
[----:B------:R-:W-:Y:S01]  /*8f10*/  SEL R46, R82, 0xff800000, !P0 ;  /* 0xff800000522e7807 */ /* 0x000fe20004000000 */
[----:B-1----:R-:W-:Y:S01]  /*8f20*/  @!P4 FMUL R118, R118, R118 ;  /* 0x000000767676c220 */ /* 0x002fe20000400000 */
[----:B------:R-:W-:Y:S02]  /*8f30*/  SEL R47, R81, 0xff800000, !P0 ;  /* 0xff800000512f7807 */ /* 0x000fe40004000000 */
[----:B------:R-:W-:Y:S02]  /*8f40*/  SEL R48, R80, 0xff800000, !P0 ;  /* 0xff80000050307807 */ /* 0x000fe40004000000 */
[----:B------:R-:W-:Y:S02]  /*8f50*/  SEL R49, R79, 0xff800000, !P0 ;  /* 0xff8000004f317807 */ /* 0x000fe40004000000 */
[----:B------:R-:W-:Y:S01]  /*8f60*/  SEL R50, R78, 0xff800000, !P0 ;  /* 0xff8000004e327807 */ /* 0x000fe20004000000 */
[----:B--2---:R-:W-:Y:S01]  /*8f70*/  LDS.128 R8, [R0+0x24090] ;  /* 0x0240900000087984 */ /* 0x004fe20000000c00 */
[----:B------:R-:W-:Y:S01]  /*8f80*/  SEL R51, R77, 0xff800000, !P0 ;  /* 0xff8000004d337807 */ /* 0x000fe20004000000 */
[----:B----4-:R-:W-:Y:S01]  /*8f90*/  @!P3 FMUL R116, R116, R116 ;  /* 0x000000747474b220 */ /* 0x010fe20000400000 */
[----:B------:R-:W-:Y:S02]  /*8fa0*/  FSETP.GEU.AND P0, PT, R6, -126, PT ;  /* 0xc2fc00000600780b */ /* 0x000fe40003f0e000 */
[----:B------:R-:W-:Y:S02]  /*8fb0*/  FSETP.GEU.AND P5, PT, R14, -126, PT ;  /* 0xc2fc00000e00780b */ /* 0x000fe40003fae000 */
[C---:B------:R-:W-:Y:S01]  /*8fc0*/  FSETP.GEU.AND P4, PT, R15.reuse, -126, PT ;  /* 0xc2fc00000f00780b */ /* 0x040fe20003f8e000 */
[----:B---3--:R-:W-:Y:S08]  /*8fd0*/  @!P1 FMUL R114, R114, R114 ;  /* 0x0000007272729220 */ /* 0x008ff00000400000 */
[----:B------:R-:W-:Y:S02]  /*8fe0*/  @!P0 FMUL R6, R6, 0.5 ;  /* 0x3f00000006068820 */ /* 0x000fe40000400000 */
[----:B------:R-:W-:Y:S02]  /*8ff0*/  @!P5 FMUL R14, R14, 0.5 ;  /* 0x3f0000000e0ed820 */ /* 0x000fe40000400000 */
[----:B------:R1:W2:Y:S01]  /*9000*/  MUFU.EX2 R83, R6 ;  /* 0x0000000600537308 */ /* 0x0002a20000000800 */
[----:B------:R-:W-:Y:S09]  /*9010*/  @!P4 FMUL R15, R15, 0.5 ;  /* 0x3f0000000f0fc820 */ /* 0x000ff20000400000 */
[----:B------:R-:W3:Y:S10]  /*9020*/  MUFU.EX2 R112, R14 ;  /* 0x0000000e00707308 */ /* 0x000ef40000000800 */
[----:B------:R-:W4:Y:S01]  /*9030*/  MUFU.EX2 R113, R15 ;  /* 0x0000000f00717308 */ /* 0x000f220000000800 */
[----:B-1----:R-:W1:Y:S01]  /*9040*/  LDS.128 R4, [R0+0x24080] ;  /* 0x0240800000047984 */ /* 0x002e620000000c00 */
[----:B--2---:R-:W-:Y:S01]  /*9050*/  @!P0 FMUL R83, R83, R83 ;  /* 0x0000005353538220 */ /* 0x004fe20000400000 */
[C---:B------:R-:W-:Y:S01]  /*9060*/  FSETP.GEU.AND P0, PT, R13.reuse, -126, PT ;  /* 0xc2fc00000d00780b */ /* 0x040fe20003f0e000 */
[----:B---3--:R-:W-:Y:S11]  /*9070*/  @!P5 FMUL R112, R112, R112 ;  /* 0x000000707070d220 */ /* 0x008ff60000400000 */
[----:B------:R-:W-:Y:S01]  /*9080*/  @!UPT UIADD3 URZ, UPT, UPT, URZ, URZ, URZ ;  /* 0x000000fffffff290 */ /* 0x000fe2000fffe0ff */
[----:B------:R-:W-:Y:S01]  /*9090*/  @!P0 FMUL R13, R13, 0.5 ;  /* 0x3f0000000d0d8820 */ /* 0x000fe20000400000 */
[----:B----4-:R-:W-:Y:S03]  /*90a0*/  @!P4 FMUL R113, R113, R113 ;  /* 0x000000717171c220 */ /* 0x010fe60000400000 */
[----:B------:R2:W3:Y:S02]  /*90b0*/  MUFU.EX2 R115, R13 ;  /* 0x0000000d00737308 */ /* 0x0004e40000000800 */
[----:B--2---:R-:W2:Y:S01]  /*90c0*/  LDS.128 R12, [R0+0x240a0] ;  /* 0x0240a000000c7984 */ /* 0x004ea20000000c00 */
[----:B---3--:R-:W-:Y:S01]  /*90d0*/  @!P0 FMUL R115, R115, R115 ;  /* 0x0000007373738220 */ /* 0x008fe20000400000 */
[C---:B-1----:R-:W-:Y:S02]  /*90e0*/  FFMA2 R4, R3.reuse.F32, R24.F32x2.HI_LO, R4.F32x2.HI_LO ;  /* 0x0000001803047249 */ /* 0x042fe40000040004 */
[C---:B------:R-:W-:Y:S02]  /*90f0*/  FFMA2 R6, R3.reuse.F32, R26.F32x2.HI_LO, R6.F32x2.HI_LO ;  /* 0x0000001a03067249 */ /* 0x040fe40000040006 */
[C---:B------:R-:W-:Y:S01]  /*9100*/  FFMA2 R8, R3.reuse.F32, R28.F32x2.HI_LO, R8.F32x2.HI_LO ;  /* 0x0000001c03087249 */ /* 0x040fe20000040008 */
[----:B------:R-:W-:Y:S01]  /*9110*/  FSETP.GEU.AND P6, PT, R4, -126, PT ;  /* 0xc2fc00000400780b */ /* 0x000fe20003fce000 */
[----:B------:R-:W-:Y:S01]  /*9120*/  FFMA2 R10, R3.F32, R30.F32x2.HI_LO, R10.F32x2.HI_LO ;  /* 0x0000001e030a7249 */ /* 0x000fe2000004000a */
[----:B------:R-:W-:Y:S02]  /*9130*/  FSETP.GEU.AND P3, PT, R5, -126, PT ;  /* 0xc2fc00000500780b */ /* 0x000fe40003f6e000 */
[----:B------:R-:W-:Y:S02]  /*9140*/  FSETP.GEU.AND P2, PT, R6, -126, PT ;  /* 0xc2fc00000600780b */ /* 0x000fe40003f4e000 */
[----:B------:R-:W-:Y:S02]  /*9150*/  FSETP.GEU.AND P1, PT, R7, -126, PT ;  /* 0xc2fc00000700780b */ /* 0x000fe40003f2e000 */
[----:B------:R-:W-:Y:S02]  /*9160*/  FSETP.GEU.AND P0, PT, R8, -126, PT ;  /* 0xc2fc00000800780b */ /* 0x000fe40003f0e000 */
[----:B------:R-:W-:Y:S02]  /*9170*/  FSETP.GEU.AND P5, PT, R9, -126, PT ;  /* 0xc2fc00000900780b */ /* 0x000fe40003fae000 */
[----:B------:R-:W-:Y:S01]  /*9180*/  FSETP.GEU.AND P4, PT, R10, -126, PT ;  /* 0xc2fc00000a00780b */ /* 0x000fe20003f8e000 */
[----:B------:R-:W-:Y:S02]  /*9190*/  @!P6 FMUL R4, R4, 0.5 ;  /* 0x3f0000000404e820 */ /* 0x000fe40000400000 */
[----:B------:R-:W-:Y:S02]  /*91a0*/  @!P3 FMUL R5, R5, 0.5 ;  /* 0x3f0000000505b820 */ /* 0x000fe40000400000 */
[----:B------:R-:W1:Y:S01]  /*91b0*/  MUFU.EX2 R110, R4 ;  /* 0x00000004006e7308 */ /* 0x000e620000000800 */
[----:B------:R-:W-:Y:S01]  /*91c0*/  @!P2 FMUL R6, R6, 0.5 ;  /* 0x3f0000000606a820 */ /* 0x000fe20000400000 */
[----:B------:R-:W-:Y:S02]  /*91d0*/  @!P1 FMUL R7, R7, 0.5 ;  /* 0x3f00000007079820 */ /* 0x000fe40000400000 */
[----:B------:R-:W-:Y:S02]  /*91e0*/  @!P0 FMUL R8, R8, 0.5 ;  /* 0x3f00000008088820 */ /* 0x000fe40000400000 */
[----:B------:R-:W-:Y:S04]  /*91f0*/  @!P5 FMUL R9, R9, 0.5 ;  /* 0x3f0000000909d820 */ /* 0x000fe80000400000 */
[----:B------:R-:W3:Y:S01]  /*9200*/  MUFU.EX2 R111, R5 ;  /* 0x00000005006f7308 */ /* 0x000ee20000000800 */
[----:B------:R-:W-:Y:S01]  /*9210*/  @!P4 FMUL R10, R10, 0.5 ;  /* 0x3f0000000a0ac820 */ /* 0x000fe20000400000 */
[C---:B--2---:R-:W-:Y:S02]  /*9220*/  FFMA2 R12, R3.reuse.F32, R32.F32x2.HI_LO, R12.F32x2.HI_LO ;  /* 0x00000020030c7249 */ /* 0x044fe4000004000c */
[----:B------:R-:W-:Y:S06]  /*9230*/  IMAD.MOV.U32 R33, RZ, RZ, R83 ;  /* 0x000000ffff217224 */ /* 0x000fec00078e0053 */
[----:B------:R-:W2:Y:S01]  /*9240*/  MUFU.EX2 R20, R6 ;  /* 0x0000000600147308 */ /* 0x000ea20000000800 */
[----:B------:R-:W-:Y:S02]  /*9250*/  FFMA2 R14, R3.F32, R34.F32x2.HI_LO, R14.F32x2.HI_LO ;  /* 0x00000022030e7249 */ /* 0x000fe4000004000e */
[----:B-1----:R-:W-:Y:S01]  /*9260*/  @!P6 FMUL R110, R110, R110 ;  /* 0x0000006e6e6ee220 */ /* 0x002fe20000400000 */
[----:B------:R-:W-:Y:S06]  /*9270*/  FSETP.GEU.AND P6, PT, R11, -126, PT ;  /* 0xc2fc00000b00780b */ /* 0x000fec0003fce000 */
[----:B------:R1:W4:Y:S01]  /*9280*/  MUFU.EX2 R109, R7 ;  /* 0x00000007006d7308 */ /* 0x0003220000000800 */
[----:B---3--:R-:W-:Y:S01]  /*9290*/  @!P3 FMUL R111, R111, R111 ;  /* 0x0000006f6f6fb220 */ /* 0x008fe20000400000 */
[----:B------:R-:W-:Y:S08]  /*92a0*/  FSETP.GEU.AND P3, PT, R12, -126, PT ;  /* 0xc2fc00000c00780b */ /* 0x000ff00003f6e000 */
[----:B------:R-:W3:Y:S01]  /*92b0*/  MUFU.EX2 R18, R8 ;  /* 0x0000000800127308 */ /* 0x000ee20000000800 */
[----:B------:R-:W-:Y:S01]  /*92c0*/  @!P6 FMUL R11, R11, 0.5 ;  /* 0x3f0000000b0be820 */ /* 0x000fe20000400000 */
[----:B--2---:R-:W-:Y:S01]  /*92d0*/  @!P2 FMUL R20, R20, R20 ;  /* 0x000000141414a220 */ /* 0x004fe20000400000 */
[----:B------:R-:W-:Y:S02]  /*92e0*/  FSETP.GEU.AND P2, PT, R13, -126, PT ;  /* 0xc2fc00000d00780b */ /* 0x000fe40003f4e000 */
[----:B------:R-:W-:Y:S05]  /*92f0*/  @!P3 FMUL R12, R12, 0.5 ;  /* 0x3f0000000c0cb820 */ /* 0x000fea0000400000 */
[----:B------:R-:W2:Y:S01]  /*9300*/  MUFU.EX2 R19, R9 ;  /* 0x0000000900137308 */ /* 0x000ea20000000800 */
[----:B-1----:R-:W1:Y:S01]  /*9310*/  LDS.128 R4, [R0+0x240b0] ;  /* 0x0240b00000047984 */ /* 0x002e620000000c00 */
[----:B----4-:R-:W-:Y:S01]  /*9320*/  @!P1 FMUL R109, R109, R109 ;  /* 0x0000006d6d6d9220 */ /* 0x010fe20000400000 */
[----:B------:R-:W-:Y:S07]  /*9330*/  FSETP.GEU.AND P1, PT, R14, -126, PT ;  /* 0xc2fc00000e00780b */ /* 0x000fee0003f2e000 */
[----:B------:R-:W4:Y:S01]  /*9340*/  MUFU.EX2 R16, R10 ;  /* 0x0000000a00107308 */ /* 0x000f220000000800 */
[----:B------:R-:W-:Y:S01]  /*9350*/  @!P2 FMUL R13, R13, 0.5 ;  /* 0x3f0000000d0da820 */ /* 0x000fe20000400000 */
[----:B---3--:R-:W-:Y:S01]  /*9360*/  @!P0 FMUL R18, R18, R18 ;  /* 0x0000001212128220 */ /* 0x008fe20000400000 */
[----:B------:R-:W-:Y:S07]  /*9370*/  FSETP.GEU.AND P0, PT, R15, -126, PT ;  /* 0xc2fc00000f00780b */ /* 0x000fee0003f0e000 */
[----:B------:R3:W5:Y:S01]  /*9380*/  MUFU.EX2 R17, R11 ;  /* 0x0000000b00117308 */ /* 0x0007620000000800 */
[----:B------:R-:W-:Y:S01]  /*9390*/  @!P1 FMUL R14, R14, 0.5 ;  /* 0x3f0000000e0e9820 */ /* 0x000fe20000400000 */
[----:B--2---:R-:W-:Y:S08]  /*93a0*/  @!P5 FMUL R19, R19, R19 ;  /* 0x000000131313d220 */ /* 0x004ff00000400000 */
[----:B------:R-:W2:Y:S01]  /*93b0*/  MUFU.EX2 R98, R12 ;  /* 0x0000000c00627308 */ /* 0x000ea20000000800 */
[----:B------:R-:W-:Y:S01]  /*93c0*/  @!P0 FMUL R15, R15, 0.5 ;  /* 0x3f0000000f0f8820 */ /* 0x000fe20000400000 */
[----:B----4-:R-:W-:Y:S08]  /*93d0*/  @!P4 FMUL R16, R16, R16 ;  /* 0x000000101010c220 */ /* 0x010ff00000400000 */
[----:B------:R-:W4:Y:S01]  /*93e0*/  MUFU.EX2 R99, R13 ;  /* 0x0000000d00637308 */ /* 0x000f220000000800 */
[----:B---3--:R-:W3:Y:S01]  /*93f0*/  LDS.128 R8, [R0+0x24100] ;  /* 0x0241000000087984 */ /* 0x008ee20000000c00 */
[----:B-----5:R-:W-:Y:S08]  /*9400*/  @!P6 FMUL R17, R17, R17 ;  /* 0x000000111111e220 */ /* 0x020ff00000400000 */
[----:B------:R-:W5:Y:S01]  /*9410*/  MUFU.EX2 R96, R14 ;  /* 0x0000000e00607308 */ /* 0x000f620000000800 */
[C---:B-1----:R-:W-:Y:S02]  /*9420*/  FFMA2 R4, R3.reuse.F32, R36.F32x2.HI_LO, R4.F32x2.HI_LO ;  /* 0x0000002403047249 */ /* 0x042fe40000040004 */
[----:B------:R-:W-:Y:S02]  /*9430*/  FFMA2 R6, R3.F32, R38.F32x2.HI_LO, R6.F32x2.HI_LO ;  /* 0x0000002603067249 */ /* 0x000fe40000040006 */
[----:B--2---:R-:W-:Y:S01]  /*9440*/  @!P3 FMUL R98, R98, R98 ;  /* 0x000000626262b220 */ /* 0x004fe20000400000 */
[----:B------:R-:W-:Y:S04]  /*9450*/  FSETP.GEU.AND P5, PT, R4, -126, PT ;  /* 0xc2fc00000400780b */ /* 0x000fe80003fae000 */
[----:B------:R1:W2:Y:S01]  /*9460*/  MUFU.EX2 R97, R15 ;  /* 0x0000000f00617308 */ /* 0x0002a20000000800 */
[----:B------:R-:W-:Y:S01]  /*9470*/  FSETP.GEU.AND P4, PT, R5, -126, PT ;  /* 0xc2fc00000500780b */ /* 0x000fe20003f8e000 */
[----:B----4-:R-:W-:Y:S01]  /*9480*/  @!P2 FMUL R99, R99, R99 ;  /* 0x000000636363a220 */ /* 0x010fe20000400000 */
[----:B------:R-:W-:Y:S02]  /*9490*/  FSETP.GEU.AND P6, PT, R6, -126, PT ;  /* 0xc2fc00000600780b */ /* 0x000fe40003fce000 */
[----:B------:R-:W-:Y:S01]  /*94a0*/  FSETP.GEU.AND P3, PT, R7, -126, PT ;  /* 0xc2fc00000700780b */ /* 0x000fe20003f6e000 */
[----:B-----5:R-:W-:Y:S03]  /*94b0*/  @!P1 FMUL R96, R96, R96 ;  /* 0x0000006060609220 */ /* 0x020fe60000400000 */
[----:B------:R-:W-:Y:S05]  /*94c0*/  @!P5 FMUL R4, R4, 0.5 ;  /* 0x3f0000000404d820 */ /* 0x000fea0000400000 */
[----:B------:R-:W-:Y:S01]  /*94d0*/  @!P4 FMUL R5, R5, 0.5 ;  /* 0x3f0000000505c820 */ /* 0x000fe20000400000 */
[----:B------:R-:W4:Y:S01]  /*94e0*/  MUFU.EX2 R94, R4 ;  /* 0x00000004005e7308 */ /* 0x000f220000000800 */
[----:B------:R-:W-:Y:S01]  /*94f0*/  @!P6 FMUL R6, R6, 0.5 ;  /* 0x3f0000000606e820 */ /* 0x000fe20000400000 */
[----:B-1----:R-:W1:Y:S01]  /*9500*/  LDS.128 R12, [R0+0x24110] ;  /* 0x02411000000c7984 */ /* 0x002e620000000c00 */
[----:B------:R-:W-:Y:S01]  /*9510*/  @!P3 FMUL R7, R7, 0.5 ;  /* 0x3f0000000707b820 */ /* 0x000fe20000400000 */
[----:B--2---:R-:W-:Y:S06]  /*9520*/  @!P0 FMUL R97, R97, R97 ;  /* 0x0000006161618220 */ /* 0x004fec0000400000 */
[----:B------:R-:W2:Y:S01]  /*9530*/  MUFU.EX2 R95, R5 ;  /* 0x00000005005f7308 */ /* 0x000ea20000000800 */
[----:B---3--:R-:W-:Y:S01]  /*9540*/  FFMA2 R8, R3.F32, R40.F32x2.HI_LO, R8.F32x2.HI_LO ;  /* 0x0000002803087249 */ /* 0x008fe20000040008 */
[----:B------:R-:W-:Y:S01]  /*9550*/  F2FP.BF16.F32.PACK_AB R40, R111, R110 ;  /* 0x0000006e6f28723e */ /* 0x000fe200000010ff */
[----:B------:R-:W-:Y:S01]  /*9560*/  FFMA2 R10, R3.F32, R42.F32x2.HI_LO, R10.F32x2.HI_LO ;  /* 0x0000002a030a7249 */ /* 0x000fe2000004000a */
[----:B------:R-:W-:Y:S02]  /*9570*/  F2FP.BF16.F32.PACK_AB R41, R109, R20 ;  /* 0x000000146d29723e */ /* 0x000fe400000010ff */
[----:B------:R-:W-:Y:S04]  /*9580*/  FSETP.GEU.AND P2, PT, R8, -126, PT ;  /* 0xc2fc00000800780b */ /* 0x000fe80003f4e000 */
[----:B------:R-:W3:Y:S01]  /*9590*/  MUFU.EX2 R92, R6 ;  /* 0x00000006005c7308 */ /* 0x000ee20000000800 */
[----:B------:R-:W-:Y:S01]  /*95a0*/  FSETP.GEU.AND P1, PT, R9, -126, PT ;  /* 0xc2fc00000900780b */ /* 0x000fe20003f2e000 */
[----:B----4-:R-:W-:Y:S01]  /*95b0*/  @!P5 FMUL R94, R94, R94 ;  /* 0x0000005e5e5ed220 */ /* 0x010fe20000400000 */
[----:B------:R-:W-:Y:S02]  /*95c0*/  FSETP.GEU.AND P0, PT, R10, -126, PT ;  /* 0xc2fc00000a00780b */ /* 0x000fe40003f0e000 */
[----:B------:R-:W-:Y:S02]  /*95d0*/  FSETP.GEU.AND P5, PT, R11, -126, PT ;  /* 0xc2fc00000b00780b */ /* 0x000fe40003fae000 */
[----:B------:R-:W-:Y:S03]  /*95e0*/  F2FP.BF16.F32.PACK_AB R42, R19, R18 ;  /* 0x00000012132a723e */ /* 0x000fe600000010ff */
[----:B------:R4:W5:Y:S01]  /*95f0*/  MUFU.EX2 R93, R7 ;  /* 0x00000007005d7308 */ /* 0x0009620000000800 */
[----:B--2---:R-:W-:Y:S01]  /*9600*/  @!P4 FMUL R95, R95, R95 ;  /* 0x0000005f5f5fc220 */ /* 0x004fe20000400000 */
[----:B------:R-:W-:Y:S01]  /*9610*/  F2FP.BF16.F32.PACK_AB R43, R17, R16 ;  /* 0x00000010112b723e */ /* 0x000fe200000010ff */
[----:B------:R-:W-:Y:S01]  /*9620*/  @!P2 FMUL R8, R8, 0.5 ;  /* 0x3f0000000808a820 */ /* 0x000fe20000400000 */
[----:B------:R-:W-:Y:S06]  /*9630*/  @!P1 FMUL R9, R9, 0.5 ;  /* 0x3f00000009099820 */ /* 0x000fec0000400000 */
[----:B------:R-:W2:Y:S01]  /*9640*/  MUFU.EX2 R90, R8 ;  /* 0x00000008005a7308 */ /* 0x000ea20000000800 */
[----:B------:R-:W-:Y:S01]  /*9650*/  @!P0 FMUL R10, R10, 0.5 ;  /* 0x3f0000000a0a8820 */ /* 0x000fe20000400000 */
[----:B------:R-:W-:Y:S01]  /*9660*/  @!P5 FMUL R11, R11, 0.5 ;  /* 0x3f0000000b0bd820 */ /* 0x000fe20000400000 */
[----:B---3--:R-:W-:Y:S07]  /*9670*/  @!P6 FMUL R92, R92, R92 ;  /* 0x0000005c5c5ce220 */ /* 0x008fee0000400000 */
[----:B------:R-:W3:Y:S01]  /*9680*/  MUFU.EX2 R91, R9 ;  /* 0x00000009005b7308 */ /* 0x000ee20000000800 */
[----:B----4-:R-:W4:Y:S01]  /*9690*/  LDS.128 R4, [R0+0x24120] ;  /* 0x0241200000047984 */ /* 0x010f220000000c00 */
[----:B-1----:R-:W-:Y:S01]  /*96a0*/  FFMA2 R12, R3.F32, R44.F32x2.HI_LO, R12.F32x2.HI_LO ;  /* 0x0000002c030c7249 */ /* 0x002fe2000004000c */
[----:B------:R-:W-:Y:S01]  /*96b0*/  F2FP.BF16.F32.PACK_AB R44, R99, R98 ;  /* 0x00000062632c723e */ /* 0x000fe200000010ff */
[----:B------:R-:W-:Y:S01]  /*96c0*/  FFMA2 R14, R3.F32, R46.F32x2.HI_LO, R14.F32x2.HI_LO ;  /* 0x0000002e030e7249 */ /* 0x000fe2000004000e */
[----:B------:R-:W-:Y:S01]  /*96d0*/  F2FP.BF16.F32.PACK_AB R45, R97, R96 ;  /* 0x00000060612d723e */ /* 0x000fe200000010ff */
[----:B-----5:R-:W-:Y:S01]  /*96e0*/  @!P3 FMUL R93, R93, R93 ;  /* 0x0000005d5d5db220 */ /* 0x020fe20000400000 */
[----:B------:R-:W-:Y:S03]  /*96f0*/  FSETP.GEU.AND P4, PT, R12, -126, PT ;  /* 0xc2fc00000c00780b */ /* 0x000fe60003f8e000 */
[----:B------:R-:W1:Y:S01]  /*9700*/  MUFU.EX2 R88, R10 ;  /* 0x0000000a00587308 */ /* 0x000e620000000800 */
[----:B------:R-:W-:Y:S01]  /*9710*/  FSETP.GEU.AND P6, PT, R13, -126, PT ;  /* 0xc2fc00000d00780b */ /* 0x000fe20003fce000 */
[----:B--2---:R-:W-:Y:S01]  /*9720*/  @!P2 FMUL R90, R90, R90 ;  /* 0x0000005a5a5aa220 */ /* 0x004fe20000400000 */
[----:B------:R-:W-:Y:S02]  /*9730*/  FSETP.GEU.AND P3, PT, R14, -126, PT ;  /* 0xc2fc00000e00780b */ /* 0x000fe40003f6e000 */
[----:B------:R-:W-:Y:S02]  /*9740*/  FSETP.GEU.AND P2, PT, R15, -126, PT ;  /* 0xc2fc00000f00780b */ /* 0x000fe40003f4e000 */
[----:B------:R-:W-:Y:S03]  /*9750*/  F2FP.BF16.F32.PACK_AB R46, R95, R94 ;  /* 0x0000005e5f2e723e */ /* 0x000fe600000010ff */
[----:B------:R2:W5:Y:S01]  /*9760*/  MUFU.EX2 R89, R11 ;  /* 0x0000000b00597308 */ /* 0x0005620000000800 */
[----:B---3--:R-:W-:Y:S01]  /*9770*/  @!P1 FMUL R91, R91, R91 ;  /* 0x0000005b5b5b9220 */ /* 0x008fe20000400000 */
[----:B------:R-:W-:Y:S01]  /*9780*/  F2FP.BF16.F32.PACK_AB R47, R93, R92 ;  /* 0x0000005c5d2f723e */ /* 0x000fe200000010ff */
[----:B------:R-:W-:Y:S01]  /*9790*/  @!P4 FMUL R12, R12, 0.5 ;  /* 0x3f0000000c0cc820 */ /* 0x000fe20000400000 */
[----:B------:R-:W-:Y:S02]  /*97a0*/  @!P6 FMUL R13, R13, 0.5 ;  /* 0x3f0000000d0de820 */ /* 0x000fe40000400000 */
[----:B------:R-:W-:Y:S04]  /*97b0*/  F2FP.BF16.F32.PACK_AB R32, R91, R90 ;  /* 0x0000005a5b20723e */ /* 0x000fe800000010ff */
[----:B------:R-:W3:Y:S01]  /*97c0*/  MUFU.EX2 R86, R12 ;  /* 0x0000000c00567308 */ /* 0x000ee20000000800 */
[----:B------:R-:W-:Y:S01]  /*97d0*/  @!P3 FMUL R14, R14, 0.5 ;  /* 0x3f0000000e0eb820 */ /* 0x000fe20000400000 */
[----:B------:R-:W-:Y:S01]  /*97e0*/  @!P2 FMUL R15, R15, 0.5 ;  /* 0x3f0000000f0fa820 */ /* 0x000fe20000400000 */
[----:B-1----:R-:W-:Y:S07]  /*97f0*/  @!P0 FMUL R88, R88, R88 ;  /* 0x0000005858588220 */ /* 0x002fee0000400000 */
[----:B------:R-:W1:Y:S01]  /*9800*/  MUFU.EX2 R87, R13 ;  /* 0x0000000d00577308 */ /* 0x000e620000000800 */
[----:B--2---:R-:W2:Y:S01]  /*9810*/  LDS.128 R8, [R0+0x24130] ;  /* 0x0241300000087984 */ /* 0x004ea20000000c00 */
[----:B-----5:R-:W-:Y:S08]  /*9820*/  @!P5 FMUL R89, R89, R89 ;  /* 0x000000595959d220 */ /* 0x020ff00000400000 */
[----:B------:R-:W5:Y:S01]  /*9830*/  MUFU.EX2 R84, R14 ;  /* 0x0000000e00547308 */ /* 0x000f620000000800 */
[----:B----4-:R-:W-:Y:S01]  /*9840*/  FFMA2 R4, R3.F32, R48.F32x2.HI_LO, R4.F32x2.HI_LO ;  /* 0x0000003003047249 */ /* 0x010fe20000040004 */
[----:B------:R-:W-:Y:S01]  /*9850*/  F2FP.BF16.F32.PACK_AB R48, R125, R124 ;  /* 0x0000007c7d30723e */ /* 0x000fe200000010ff */
[----:B------:R-:W-:Y:S01]  /*9860*/  FFMA2 R6, R3.F32, R50.F32x2.HI_LO, R6.F32x2.HI_LO ;  /* 0x0000003203067249 */ /* 0x000fe20000040006 */
[----:B------:R-:W-:Y:S01]  /*9870*/  F2FP.BF16.F32.PACK_AB R51, R23, R33 ;  /* 0x000000211733723e */ /* 0x000fe200000010ff */
[----:B---3--:R-:W-:Y:S01]  /*9880*/  @!P4 FMUL R86, R86, R86 ;  /* 0x000000565656c220 */ /* 0x008fe20000400000 */
[----:B------:R-:W-:Y:S04]  /*9890*/  FSETP.GEU.AND P1, PT, R4, -126, PT ;  /* 0xc2fc00000400780b */ /* 0x000fe80003f2e000 */
[----:B------:R3:W4:Y:S01]  /*98a0*/  MUFU.EX2 R85, R15 ;  /* 0x0000000f00557308 */ /* 0x0007220000000800 */
[----:B------:R-:W-:Y:S01]  /*98b0*/  FSETP.GEU.AND P0, PT, R5, -126, PT ;  /* 0xc2fc00000500780b */ /* 0x000fe20003f0e000 */
[----:B-1----:R-:W-:Y:S01]  /*98c0*/  @!P6 FMUL R87, R87, R87 ;  /* 0x000000575757e220 */ /* 0x002fe20000400000 */
[----:B------:R-:W-:Y:S02]  /*98d0*/  FSETP.GEU.AND P5, PT, R6, -126, PT ;  /* 0xc2fc00000600780b */ /* 0x000fe40003fae000 */
[----:B------:R-:W-:Y:S02]  /*98e0*/  FSETP.GEU.AND P4, PT, R7, -126, PT ;  /* 0xc2fc00000700780b */ /* 0x000fe40003f8e000 */
[----:B------:R-:W-:Y:S01]  /*98f0*/  F2FP.BF16.F32.PACK_AB R49, R123, R122 ;  /* 0x0000007a7b31723e */ /* 0x000fe200000010ff */
[----:B-----5:R-:W-:Y:S01]  /*9900*/  @!P3 FMUL R84, R84, R84 ;  /* 0x000000545454b220 */ /* 0x020fe20000400000 */
[----:B------:R-:W-:Y:S01]  /*9910*/  F2FP.BF16.F32.PACK_AB R50, R121, R120 ;  /* 0x000000787932723e */ /* 0x000fe200000010ff */
[----:B------:R-:W-:Y:S01]  /*9920*/  @!P1 FMUL R4, R4, 0.5 ;  /* 0x3f00000004049820 */ /* 0x000fe20000400000 */
[----:B------:R-:W-:Y:S03]  /*9930*/  F2FP.BF16.F32.PACK_AB R34, R87, R86 ;  /* 0x000000565722723e */ /* 0x000fe600000010ff */
[----:B------:R-:W-:Y:S01]  /*9940*/  @!P0 FMUL R5, R5, 0.5 ;  /* 0x3f00000005058820 */ /* 0x000fe20000400000 */
[----:B------:R-:W1:Y:S01]  /*9950*/  MUFU.EX2 R24, R4 ;  /* 0x0000000400187308 */ /* 0x000e620000000800 */
[----:B------:R-:W-:Y:S01]  /*9960*/  @!P5 FMUL R6, R6, 0.5 ;  /* 0x3f0000000606d820 */ /* 0x000fe20000400000 */
[----:B---3--:R-:W3:Y:S01]  /*9970*/  LDS.128 R12, [R0+0x24180] ;  /* 0x02418000000c7984 */ /* 0x008ee20000000c00 */
[----:B------:R-:W-:Y:S01]  /*9980*/  @!P4 FMUL R7, R7, 0.5 ;  /* 0x3f0000000707c820 */ /* 0x000fe20000400000 */
[----:B----4-:R-:W-:Y:S06]  /*9990*/  @!P2 FMUL R85, R85, R85 ;  /* 0x000000555555a220 */ /* 0x010fec0000400000 */
[----:B------:R-:W4:Y:S01]  /*99a0*/  MUFU.EX2 R21, R5 ;  /* 0x0000000500157308 */ /* 0x000f220000000800 */
[----:B------:R-:W-:Y:S01]  /*99b0*/  F2FP.BF16.F32.PACK_AB R35, R85, R84 ;  /* 0x000000545523723e */ /* 0x000fe200000010ff */
[----:B--2---:R-:W-:Y:S01]  /*99c0*/  FFMA2 R8, R3.F32, R52.F32x2.HI_LO, R8.F32x2.HI_LO ;  /* 0x0000003403087249 */ /* 0x004fe20000040008 */
[----:B------:R-:W-:Y:S01]  /*99d0*/  F2FP.BF16.F32.PACK_AB R52, R119, R118 ;  /* 0x000000767734723e */ /* 0x000fe200000010ff */
[----:B------:R-:W-:Y:S01]  /*99e0*/  FFMA2 R10, R3.F32, R54.F32x2.HI_LO, R10.F32x2.HI_LO ;  /* 0x00000036030a7249 */ /* 0x000fe2000004000a */
[----:B------:R-:W-:Y:S02]  /*99f0*/  F2FP.BF16.F32.PACK_AB R53, R117, R116 ;  /* 0x000000747535723e */ /* 0x000fe400000010ff */
[----:B------:R-:W-:Y:S03]  /*9a00*/  FSETP.GEU.AND P6, PT, R8, -126, PT ;  /* 0xc2fc00000800780b */ /* 0x000fe60003fce000 */
[----:B------:R-:W2:Y:S01]  /*9a10*/  MUFU.EX2 R26, R6 ;  /* 0x00000006001a7308 */ /* 0x000ea20000000800 */
[----:B------:R-:W-:Y:S01]  /*9a20*/  FSETP.GEU.AND P3, PT, R9, -126, PT ;  /* 0xc2fc00000900780b */ /* 0x000fe20003f6e000 */
[----:B-1----:R-:W-:Y:S01]  /*9a30*/  @!P1 FMUL R24, R24, R24 ;  /* 0x0000001818189220 */ /* 0x002fe20000400000 */
[----:B------:R-:W-:Y:S02]  /*9a40*/  FSETP.GEU.AND P2, PT, R10, -126, PT ;  /* 0xc2fc00000a00780b */ /* 0x000fe40003f4e000 */
[----:B------:R-:W-:Y:S02]  /*9a50*/  FSETP.GEU.AND P1, PT, R11, -126, PT ;  /* 0xc2fc00000b00780b */ /* 0x000fe40003f2e000 */
[----:B------:R-:W-:Y:S03]  /*9a60*/  F2FP.BF16.F32.PACK_AB R54, R115, R114 ;  /* 0x000000727336723e */ /* 0x000fe600000010ff */
[----:B------:R1:W5:Y:S01]  /*9a70*/  MUFU.EX2 R25, R7 ;  /* 0x0000000700197308 */ /* 0x0003620000000800 */
[----:B----4-:R-:W-:Y:S01]  /*9a80*/  @!P0 FMUL R21, R21, R21 ;  /* 0x0000001515158220 */ /* 0x010fe20000400000 */
[----:B------:R-:W-:Y:S01]  /*9a90*/  F2FP.BF16.F32.PACK_AB R55, R113, R112 ;  /* 0x000000707137723e */ /* 0x000fe200000010ff */
[----:B------:R-:W-:Y:S01]  /*9aa0*/  @!P6 FMUL R8, R8, 0.5 ;  /* 0x3f0000000808e820 */ /* 0x000fe20000400000 */
[----:B------:R-:W-:Y:S02]  /*9ab0*/  @!P3 FMUL R9, R9, 0.5 ;  /* 0x3f0000000909b820 */ /* 0x000fe40000400000 */
[----:B------:R-:W-:Y:S04]  /*9ac0*/  F2FP.BF16.F32.PACK_AB R36, R21, R24 ;  /* 0x000000181524723e */ /* 0x000fe800000010ff */
[----:B------:R-:W4:Y:S01]  /*9ad0*/  MUFU.EX2 R28, R8 ;  /* 0x00000008001c7308 */ /* 0x000f220000000800 */
[----:B------:R-:W-:Y:S01]  /*9ae0*/  @!P2 FMUL R10, R10, 0.5 ;  /* 0x3f0000000a0aa820 */ /* 0x000fe20000400000 */
[----:B------:R-:W-:Y:S01]  /*9af0*/  @!P1 FMUL R11, R11, 0.5 ;  /* 0x3f0000000b0b9820 */ /* 0x000fe20000400000 */
[----:B--2---:R-:W-:Y:S07]  /*9b00*/  @!P5 FMUL R26, R26, R26 ;  /* 0x0000001a1a1ad220 */ /* 0x004fee0000400000 */
[----:B------:R-:W2:Y:S01]  /*9b10*/  MUFU.EX2 R27, R9 ;  /* 0x00000009001b7308 */ /* 0x000ea20000000800 */
[----:B-1----:R-:W1:Y:S01]  /*9b20*/  LDS.128 R4, [R0+0x24190] ;  /* 0x0241900000047984 */ /* 0x002e620000000c00 */
[C---:B---3--:R-:W-:Y:S02]  /*9b30*/  FFMA2 R12, R3.reuse.F32, R58.F32x2.HI_LO, R12.F32x2.HI_LO ;  /* 0x0000003a030c7249 */ /* 0x048fe4000004000c */
[----:B------:R-:W-:Y:S02]  /*9b40*/  FFMA2 R14, R3.F32, R60.F32x2.HI_LO, R14.F32x2.HI_LO ;  /* 0x0000003c030e7249 */ /* 0x000fe4000004000e */
[----:B-----5:R-:W-:Y:S01]  /*9b50*/  @!P4 FMUL R25, R25, R25 ;  /* 0x000000191919c220 */ /* 0x020fe20000400000 */
[----:B------:R-:W-:Y:S03]  /*9b60*/  FSETP.GEU.AND P0, PT, R12, -126, PT ;  /* 0xc2fc00000c00780b */ /* 0x000fe60003f0e000 */
[----:B------:R-:W3:Y:S01]  /*9b70*/  MUFU.EX2 R58, R10 ;  /* 0x0000000a003a7308 */ /* 0x000ee20000000800 */
[----:B------:R-:W-:Y:S01]  /*9b80*/  FSETP.GEU.AND P5, PT, R13, -126, PT ;  /* 0xc2fc00000d00780b */ /* 0x000fe20003fae000 */
[----:B----4-:R-:W-:Y:S01]  /*9b90*/  @!P6 FMUL R28, R28, R28 ;  /* 0x0000001c1c1ce220 */ /* 0x010fe20000400000 */
[----:B------:R-:W-:Y:S02]  /*9ba0*/  FSETP.GEU.AND P4, PT, R14, -126, PT ;  /* 0xc2fc00000e00780b */ /* 0x000fe40003f8e000 */
[----:B------:R-:W-:Y:S01]  /*9bb0*/  FSETP.GEU.AND P6, PT, R15, -126, PT ;  /* 0xc2fc00000f00780b */ /* 0x000fe20003fce000 */
[----:B------:R-:W-:Y:S01]  /*9bc0*/  IMAD.MOV.U32 R60, RZ, RZ, R28 ;  /* 0x000000ffff3c7224 */ /* 0x000fe200078e001c */
[----:B------:R-:W-:Y:S03]  /*9bd0*/  F2FP.BF16.F32.PACK_AB R37, R25, R26 ;  /* 0x0000001a1925723e */ /* 0x000fe600000010ff */
[----:B------:R4:W5:Y:S01]  /*9be0*/  MUFU.EX2 R59, R11 ;  /* 0x0000000b003b7308 */ /* 0x0009620000000800 */
[----:B--2---:R-:W-:Y:S01]  /*9bf0*/  @!P3 FMUL R27, R27, R27 ;  /* 0x0000001b1b1bb220 */ /* 0x004fe20000400000 */
[----:B------:R-:W-:Y:S03]  /*9c00*/  @!P0 FMUL R12, R12, 0.5 ;  /* 0x3f0000000c0c8820 */ /* 0x000fe60000400000 */
[----:B------:R-:W-:Y:S02]  /*9c10*/  IMAD.MOV.U32 R61, RZ, RZ, R27 ;  /* 0x000000ffff3d7224 */ /* 0x000fe400078e001b */
[----:B------:R-:W-:Y:S01]  /*9c20*/  @!P5 FMUL R13, R13, 0.5 ;  /* 0x3f0000000d0dd820 */ /* 0x000fe20000400000 */
[----:B------:R-:W-:Y:S02]  /*9c30*/  F2FP.BF16.F32.PACK_AB R38, R27, R28 ;  /* 0x0000001c1b26723e */ /* 0x000fe400000010ff */
[----:B------:R-:W2:Y:S01]  /*9c40*/  MUFU.EX2 R30, R12 ;  /* 0x0000000c001e7308 */ /* 0x000ea20000000800 */
[----:B------:R-:W-:Y:S01]  /*9c50*/  @!P4 FMUL R14, R14, 0.5 ;  /* 0x3f0000000e0ec820 */ /* 0x000fe20000400000 */
[----:B------:R-:W-:Y:S01]  /*9c60*/  @!P6 FMUL R15, R15, 0.5 ;  /* 0x3f0000000f0fe820 */ /* 0x000fe20000400000 */
[----:B---3--:R-:W-:Y:S07]  /*9c70*/  @!P2 FMUL R58, R58, R58 ;  /* 0x0000003a3a3aa220 */ /* 0x008fee0000400000 */
[----:B------:R-:W3:Y:S01]  /*9c80*/  MUFU.EX2 R29, R13 ;  /* 0x0000000d001d7308 */ /* 0x000ee20000000800 */
[----:B----4-:R-:W4:Y:S01]  /*9c90*/  LDS.128 R8, [R0+0x241a0] ;  /* 0x0241a00000087984 */ /* 0x010f220000000c00 */
[----:B-----5:R-:W-:Y:S05]  /*9ca0*/  @!P1 FMUL R59, R59, R59 ;  /* 0x0000003b3b3b9220 */ /* 0x020fea0000400000 */
[----:B------:R-:W-:Y:S03]  /*9cb0*/  F2FP.BF16.F32.PACK_AB R39, R59, R58 ;  /* 0x0000003a3b27723e */ /* 0x000fe600000010ff */
[----:B------:R-:W-:Y:S01]  /*9cc0*/  MUFU.EX2 R22, R14 ;  /* 0x0000000e00167308 */ /* 0x000fe20000000800 */
[C---:B-1----:R-:W-:Y:S02]  /*9cd0*/  FFMA2 R4, R3.reuse.F32, R62.F32x2.HI_LO, R4.F32x2.HI_LO ;  /* 0x0000003e03047249 */ /* 0x042fe40000040004 */
[----:B------:R-:W-:Y:S02]  /*9ce0*/  IMAD.MOV.U32 R63, RZ, RZ, R25 ;  /* 0x000000ffff3f7224 */ /* 0x000fe400078e0019 */
[----:B------:R-:W-:Y:S02]  /*9cf0*/  FFMA2 R6, R3.F32, R64.F32x2.HI_LO, R6.F32x2.HI_LO ;  /* 0x0000004003067249 */ /* 0x000fe40000040006 */
[----:B------:R-:W-:Y:S02]  /*9d00*/  IMAD.MOV.U32 R64, RZ, RZ, R24 ;  /* 0x000000ffff407224 */ /* 0x000fe400078e0018 */
[----:B--2---:R-:W-:Y:S01]  /*9d10*/  @!P0 FMUL R30, R30, R30 ;  /* 0x0000001e1e1e8220 */ /* 0x004fe20000400000 */
[----:B------:R-:W-:Y:S01]  /*9d20*/  FSETP.GEU.AND P3, PT, R4, -126, PT ;  /* 0xc2fc00000400780b */ /* 0x000fe20003f6e000 */
[----:B------:R-:W-:Y:S01]  /*9d30*/  IMAD.MOV.U32 R62, RZ, RZ, R26 ;  /* 0x000000ffff3e7224 */ /* 0x000fe200078e001a */
[----:B------:R1:W2:Y:S01]  /*9d40*/  MUFU.EX2 R31, R15 ;  /* 0x0000000f001f7308 */ /* 0x0002a20000000800 */
[----:B------:R-:W-:Y:S01]  /*9d50*/  FSETP.GEU.AND P1, PT, R6, -126, PT ;  /* 0xc2fc00000600780b */ /* 0x000fe20003f2e000 */
[----:B---3--:R-:W-:Y:S01]  /*9d60*/  @!P5 FMUL R29, R29, R29 ;  /* 0x0000001d1d1dd220 */ /* 0x008fe20000400000 */
[----:B------:R-:W-:Y:S01]  /*9d70*/  FSETP.GEU.AND P2, PT, R5, -126, PT ;  /* 0xc2fc00000500780b */ /* 0x000fe20003f4e000 */
[----:B------:R-:W-:Y:S01]  /*9d80*/  IMAD.MOV.U32 R65, RZ, RZ, R21 ;  /* 0x000000ffff417224 */ /* 0x000fe200078e0015 */
[----:B------:R-:W-:Y:S02]  /*9d90*/  FSETP.GEU.AND P0, PT, R7, -126, PT ;  /* 0xc2fc00000700780b */ /* 0x000fe40003f0e000 */
[----:B------:R-:W-:Y:S04]  /*9da0*/  F2FP.BF16.F32.PACK_AB R24, R29, R30 ;  /* 0x0000001e1d18723e */ /* 0x000fe800000010ff */
[----:B------:R-:W-:Y:S03]  /*9db0*/  @!P3 FMUL R4, R4, 0.5 ;  /* 0x3f0000000404b820 */ /* 0x000fe60000400000 */
[----:B------:R-:W-:Y:S02]  /*9dc0*/  @!P1 FMUL R6, R6, 0.5 ;  /* 0x3f00000006069820 */ /* 0x000fe40000400000 */
[----:B------:R-:W-:Y:S01]  /*9dd0*/  @!P2 FMUL R5, R5, 0.5 ;  /* 0x3f0000000505a820 */ /* 0x000fe20000400000 */
[----:B------:R-:W3:Y:S01]  /*9de0*/  MUFU.EX2 R4, R4 ;  /* 0x0000000400047308 */ /* 0x000ee20000000800 */
[----:B-1----:R1:W5:Y:S01]  /*9df0*/  LDS.128 R12, [R0+0x241b0] ;  /* 0x0241b000000c7984 */ /* 0x0023620000000c00 */
[----:B------:R-:W-:Y:S01]  /*9e00*/  NOP ;  /* 0x0000000000007918 */ /* 0x000fe20000000000 */
[----:B--2---:R-:W-:Y:S01]  /*9e10*/  @!P6 FMUL R31, R31, R31 ;  /* 0x0000001f1f1fe220 */ /* 0x004fe20000400000 */
[----:B------:R-:W-:Y:S06]  /*9e20*/  @!P0 FMUL R7, R7, 0.5 ;  /* 0x3f00000007078820 */ /* 0x000fec0000400000 */
[----:B------:R2:W1:Y:S01]  /*9e30*/  MUFU.EX2 R82, R6 ;  /* 0x0000000600527308 */ /* 0x0004620000000800 */
[C---:B----4-:R-:W-:Y:S01]  /*9e40*/  FFMA2 R8, R3.reuse.F32, R66.F32x2.HI_LO, R8.F32x2.HI_LO ;  /* 0x0000004203087249 */ /* 0x050fe20000040008 */
[----:B------:R-:W-:Y:S01]  /*9e50*/  BAR.SYNC.DEFER_BLOCKING 0x3, 0x100 ;  /* 0x00c4000000007b1d */ /* 0x000fe20000010000 */
[----:B------:R-:W-:Y:S02]  /*9e60*/  FFMA2 R10, R3.F32, R68.F32x2.HI_LO, R10.F32x2.HI_LO ;  /* 0x00000044030a7249 */ /* 0x000fe4000004000a */
[----:B------:R-:W-:Y:S01]  /*9e70*/  IMAD.MOV.U32 R66, RZ, RZ, R30 ;  /* 0x000000ffff427224 */ /* 0x000fe200078e001e */
[----:B------:R-:W-:Y:S01]  /*9e80*/  FSETP.GEU.AND P5, PT, R8, -126, PT ;  /* 0xc2fc00000800780b */ /* 0x000fe20003fae000 */
[----:B------:R-:W-:Y:S03]  /*9e90*/  IMAD.MOV.U32 R67, RZ, RZ, R29 ;  /* 0x000000ffff437224 */ /* 0x000fe600078e001d */
[----:B------:R-:W4:Y:S01]  /*9ea0*/  MUFU.EX2 R5, R5 ;  /* 0x0000000500057308 */ /* 0x000f220000000800 */
[----:B---3--:R-:W-:Y:S01]  /*9eb0*/  @!P3 FMUL R4, R4, R4 ;  /* 0x000000040404b220 */ /* 0x008fe20000400000 */
[----:B------:R-:W-:Y:S01]  /*9ec0*/  FSETP.GEU.AND P6, PT, R10, -126, PT ;  /* 0xc2fc00000a00780b */ /* 0x000fe20003fce000 */
[----:B------:R-:W-:Y:S01]  /*9ed0*/  IMAD.MOV.U32 R69, RZ, RZ, R31 ;  /* 0x000000ffff457224 */ /* 0x000fe200078e001f */
[----:B------:R-:W-:Y:S06]  /*9ee0*/  FSETP.GEU.AND P3, PT, R11, -126, PT ;  /* 0xc2fc00000b00780b */ /* 0x000fec0003f6e000 */
[----:B------:R-:W3:Y:S01]  /*9ef0*/  MUFU.EX2 R83, R7 ;  /* 0x0000000700537308 */ /* 0x000ee20000000800 */
[----:B--2---:R-:W-:Y:S02]  /*9f00*/  IMAD.MOV.U32 R6, RZ, RZ, R22 ;  /* 0x000000ffff067224 */ /* 0x004fe400078e0016 */
[----:B-1----:R-:W-:Y:S01]  /*9f10*/  @!P1 FMUL R82, R82, R82 ;  /* 0x0000005252529220 */ /* 0x002fe20000400000 */
[----:B------:R-:W-:Y:S01]  /*9f20*/  @!P5 FMUL R8, R8, 0.5 ;  /* 0x3f0000000808d820 */ /* 0x000fe20000400000 */
[----:B------:R-:W-:Y:S01]  /*9f30*/  SHF.R.U32.HI R0, RZ, 0x4, R2 ;  /* 0x00000004ff007819 */ /* 0x000fe20000011602 */
[----:B------:R-:W-:Y:S01]  /*9f40*/  @!P4 FMUL R6, R6, R6 ;  /* 0x000000060606c220 */ /* 0x000fe20000400000 */
[----:B------:R-:W-:Y:S01]  /*9f50*/  FSETP.GEU.AND P4, PT, R9, -126, PT ;  /* 0xc2fc00000900780b */ /* 0x000fe20003f8e000 */
[----:B------:R-:W-:Y:S02]  /*9f60*/  @!P6 FMUL R10, R10, 0.5 ;  /* 0x3f0000000a0ae820 */ /* 0x000fe40000400000 */
[----:B------:R-:W1:Y:S01]  /*9f70*/  MUFU.EX2 R80, R8 ;  /* 0x0000000800507308 */ /* 0x000e620000000800 */
[----:B----4-:R-:W-:Y:S01]  /*9f80*/  @!P2 FMUL R5, R5, R5 ;  /* 0x000000050505a220 */ /* 0x010fe20000400000 */
[----:B------:R-:W-:Y:S01]  /*9f90*/  LOP3.LUT R0, R0, 0x8, RZ, 0xc0, !PT ;  /* 0x0000000800007812 */ /* 0x000fe200078ec0ff */
[----:B------:R-:W-:Y:S01]  /*9fa0*/  @!P3 FMUL R11, R11, 0.5 ;  /* 0x3f0000000b0bb820 */ /* 0x000fe20000400000 */
[----:B------:R-:W-:Y:S01]  /*9fb0*/  F2FP.BF16.F32.PACK_AB R25, R31, R6 ;  /* 0x000000061f19723e */ /* 0x000fe200000010ff */
[----:B------:R-:W-:Y:S01]  /*9fc0*/  IMAD.MOV.U32 R68, RZ, RZ, R6 ;  /* 0x000000ffff447224 */ /* 0x000fe200078e0006 */
[----:B------:R-:W-:Y:S01]  /*9fd0*/  F2FP.BF16.F32.PACK_AB R26, R5, R4 ;  /* 0x00000004051a723e */ /* 0x000fe200000010ff */
[----:B------:R-:W-:Y:S03]  /*9fe0*/  IMAD.IADD R22, R76, 0x1, -R0 ;  /* 0x000000014c167824 */ /* 0x000fe600078e0a00 */
[----:B------:R-:W2:Y:S01]  /*9ff0*/  MUFU.EX2 R78, R10 ;  /* 0x0000000a004e7308 */ /* 0x000ea20000000800 */
[----:B-----5:R-:W-:Y:S02]  /*a000*/  FFMA2 R12, R3.F32, R70.F32x2.HI_LO, R12.F32x2.HI_LO ;  /* 0x00000046030c7249 */ /* 0x020fe4000004000c */
[----:B------:R-:W-:Y:S02]  /*a010*/  IMAD.MOV.U32 R70, RZ, RZ, R4 ;  /* 0x000000ffff467224 */ /* 0x000fe400078e0004 */
[----:B------:R-:W-:Y:S01]  /*a020*/  @!P4 FMUL R9, R9, 0.5 ;  /* 0x3f0000000909c820 */ /* 0x000fe20000400000 */
[----:B------:R-:W-:Y:S01]  /*a030*/  FFMA2 R14, R3.F32, R72.F32x2.HI_LO, R14.F32x2.HI_LO ;  /* 0x00000048030e7249 */ /* 0x000fe2000004000e */
[----:B------:R-:W-:Y:S01]  /*a040*/  SHF.R.U32.HI R0, RZ, 0x15, R22 ;  /* 0x00000015ff007819 */ /* 0x000fe20000011616 */
[----:B---3--:R-:W-:Y:S01]  /*a050*/  @!P0 FMUL R83, R83, R83 ;  /* 0x0000005353538220 */ /* 0x008fe20000400000 */
[----:B------:R-:W-:Y:S01]  /*a060*/  FSETP.GEU.AND P2, PT, R12, -126, PT ;  /* 0xc2fc00000c00780b */ /* 0x000fe20003f4e000 */
[----:B------:R-:W3:Y:S01]  /*a070*/  MUFU.EX2 R81, R9 ;  /* 0x0000000900517308 */ /* 0x000ee20000000800 */
[----:B-1----:R-:W-:Y:S01]  /*a080*/  @!P5 FMUL R80, R80, R80 ;  /* 0x000000505050d220 */ /* 0x002fe20000400000 */
[----:B------:R-:W-:Y:S01]  /*a090*/  FSETP.GEU.AND P1, PT, R13, -126, PT ;  /* 0xc2fc00000d00780b */ /* 0x000fe20003f2e000 */
[----:B------:R-:W-:Y:S01]  /*a0a0*/  IMAD.MOV.U32 R22, RZ, RZ, R33 ;  /* 0x000000ffff167224 */ /* 0x000fe200078e0021 */
[----:B------:R-:W-:Y:S01]  /*a0b0*/  FSETP.GEU.AND P5, PT, R14, -126, PT ;  /* 0xc2fc00000e00780b */ /* 0x000fe20003fae000 */
[----:B------:R-:W-:Y:S01]  /*a0c0*/  IMAD.MOV.U32 R71, RZ, RZ, R5 ;  /* 0x000000ffff477224 */ /* 0x000fe200078e0005 */
[----:B------:R-:W-:Y:S01]  /*a0d0*/  ISETP.NE.AND P0, PT, R108, R0, PT ;  /* 0x000000006c00720c */ /* 0x000fe20003f05270 */
[----:B------:R-:W-:Y:S03]  /*a0e0*/  IMAD.MOV.U32 R108, RZ, RZ, R20 ;  /* 0x000000ffff6c7224 */ /* 0x000fe600078e0014 */
[----:B------:R-:W1:Y:S01]  /*a0f0*/  MUFU.EX2 R79, R11 ;  /* 0x0000000b004f7308 */ /* 0x000e620000000800 */
[----:B--2---:R-:W-:Y:S01]  /*a100*/  @!P6 FMUL R78, R78, R78 ;  /* 0x0000004e4e4ee220 */ /* 0x004fe20000400000 */
[----:B------:R-:W-:Y:S01]  /*a110*/  F2FP.BF16.F32.PACK_AB R33, R89, R88 ;  /* 0x000000585921723e */ /* 0x000fe200000010ff */
[----:B------:R-:W-:Y:S01]  /*a120*/  @!P2 FMUL R12, R12, 0.5 ;  /* 0x3f0000000c0ca820 */ /* 0x000fe20000400000 */
[----:B------:R-:W-:Y:S01]  /*a130*/  F2FP.BF16.F32.PACK_AB R27, R83, R82 ;  /* 0x00000052531b723e */ /* 0x000fe200000010ff */
[----:B------:R-:W-:Y:S05]  /*a140*/  @!P1 FMUL R13, R13, 0.5 ;  /* 0x3f0000000d0d9820 */ /* 0x000fea0000400000 */
[----:B------:R-:W2:Y:S01]  /*a150*/  MUFU.EX2 R76, R12 ;  /* 0x0000000c004c7308 */ /* 0x000ea20000000800 */
[----:B---3--:R-:W-:Y:S01]  /*a160*/  @!P4 FMUL R81, R81, R81 ;  /* 0x000000515151c220 */ /* 0x008fe20000400000 */
[----:B------:R-:W-:Y:S01]  /*a170*/  FSETP.GEU.AND P4, PT, R15, -126, PT ;  /* 0xc2fc00000f00780b */ /* 0x000fe20003f8e000 */
[----:B------:R-:W-:Y:S03]  /*a180*/  @!P5 FMUL R14, R14, 0.5 ;  /* 0x3f0000000e0ed820 */ /* 0x000fe60000400000 */
[----:B------:R-:W-:Y:S04]  /*a190*/  F2FP.BF16.F32.PACK_AB R28, R81, R80 ;  /* 0x00000050511c723e */ /* 0x000fe800000010ff */
[----:B------:R-:W3:Y:S01]  /*a1a0*/  MUFU.EX2 R77, R13 ;  /* 0x0000000d004d7308 */ /* 0x000ee20000000800 */
[----:B-1----:R-:W-:Y:S05]  /*a1b0*/  @!P3 FMUL R79, R79, R79 ;  /* 0x0000004f4f4fb220 */ /* 0x002fea0000400000 */
[----:B------:R-:W-:Y:S01]  /*a1c0*/  F2FP.BF16.F32.PACK_AB R29, R79, R78 ;  /* 0x0000004e4f1d723e */ /* 0x000fe200000010ff */
[----:B------:R-:W-:Y:S03]  /*a1d0*/  @!P4 FMUL R15, R15, 0.5 ;  /* 0x3f0000000f0fc820 */ /* 0x000fe60000400000 */
[----:B------:R-:W1:Y:S01]  /*a1e0*/  MUFU.EX2 R72, R14 ;  /* 0x0000000e00487308 */ /* 0x000e620000000800 */
[----:B--2---:R-:W-:Y:S09]  /*a1f0*/  @!P2 FMUL R76, R76, R76 ;  /* 0x0000004c4c4ca220 */ /* 0x004ff20000400000 */
[----:B------:R-:W2:Y:S01]  /*a200*/  MUFU.EX2 R73, R15 ;  /* 0x0000000f00497308 */ /* 0x000ea20000000800 */
[----:B---3--:R-:W-:Y:S05]  /*a210*/  @!P1 FMUL R77, R77, R77 ;  /* 0x0000004d4d4d9220 */ /* 0x008fea0000400000 */
[----:B------:R-:W-:Y:S01]  /*a220*/  F2FP.BF16.F32.PACK_AB R30, R77, R76 ;  /* 0x0000004c4d1e723e */ /* 0x000fe200000010ff */
[----:B-1----:R-:W-:Y:S01]  /*a230*/  @!P5 FMUL R72, R72, R72 ;  /* 0x000000484848d220 */ /* 0x002fe20000400000 */
[----:B--2---:R-:W-:Y:S05]  /*a240*/  @!P4 FMUL R73, R73, R73 ;  /* 0x000000494949c220 */ /* 0x004fea0000400000 */
[----:B------:R-:W-:Y:S01]  /*a250*/  F2FP.BF16.F32.PACK_AB R31, R73, R72 ;  /* 0x00000048491f723e */ /* 0x000fe200000010ff */
[----:B------:R-:W-:Y:S06]  /*a260*/  @!P0 BRA `(.L_x_175) ;  /* 0x0000000000408947 */ /* 0x000fec0003800000 */
[----:B------:R-:W1:Y:S01]  /*a270*/  LDCU.64 UR8, c[0x4][0x80] ;  /* 0x01001000ff0877ac */ /* 0x000e620008000a00 */
[----:B------:R-:W-:Y:S01]  /*a280*/  MOV R15, 0x0 ;  /* 0x00000000000f7802 */ /* 0x000fe20000000f00 */
[----:B------:R-:W-:Y:S02]  /*a290*/  HFMA2 R12, -RZ, RZ, 0, 5.9604644775390625e-08 ;  /* 0x00000001ff0c7431 */ /* 0x000fe400000001ff */
[----:B------:R-:W-:Y:S02]  /*a2a0*/  IMAD.MOV.U32 R8, RZ, RZ, 0x1be ;  /* 0x000001beff087424 */ /* 0x000fe400078e00ff */
[----:B------:R-:W-:Y:S01]  /*a2b0*/  IMAD.MOV.U32 R13, RZ, RZ, RZ ;  /* 0x000000ffff0d7224 */ /* 0x000fe200078e00ff */
[----:B------:R-:W2:Y:S01]  /*a2c0*/  LDCU.64 UR6, c[0x4][0x88] ;  /* 0x01001100ff0677ac */ /* 0x000ea20008000a00 */
[----:B------:R-:W3:Y:S01]  /*a2d0*/  LDC.64 R14, c[0x4][R15] ;  /* 0x010000000f0e7b82 */ /* 0x000ee20000000a00 */
[----:B------:R-:W4:Y:S01]  /*a2e0*/  LDCU.64 UR4, c[0x4][0x10] ;  /* 0x01000200ff0477ac */ /* 0x000f220008000a00 */
[----:B-1----:R-:W-:Y:S01]  /*a2f0*/  MOV R5, UR9 ;  /* 0x0000000900057c02 */ /* 0x002fe20008000f00 */
[----:B------:R-:W-:Y:S01]  /*a300*/  IMAD.U32 R4, RZ, RZ, UR8 ;  /* 0x00000008ff047e24 */ /* 0x000fe2000f8e00ff */
[----:B--2---:R-:W-:Y:S01]  /*a310*/  MOV R7, UR7 ;  /* 0x0000000700077c02 */ /* 0x004fe20008000f00 */
[----:B------:R-:W-:Y:S01]  /*a320*/  IMAD.U32 R6, RZ, RZ, UR6 ;  /* 0x00000006ff067e24 */ /* 0x000fe2000f8e00ff */
[----:B----4-:R-:W-:Y:S01]  /*a330*/  MOV R11, UR5 ;  /* 0x00000005000b7c02 */ /* 0x010fe20008000f00 */
[----:B------:R-:W-:Y:S02]  /*a340*/  IMAD.U32 R10, RZ, RZ, UR4 ;  /* 0x00000004ff0a7e24 */ /* 0x000fe4000f8e00ff */
[----:B------:R-:W-:Y:S07]  /*a350*/  LEPC R20, `(.L_x_175) ;  /* 0x000000001014794e */ /* 0x000fee0000000000 */
[----:B---3--:R-:W-:Y:S05]  /*a360*/  CALL.ABS.NOINC R14 ;  /* 0x000000000e007343 */ /* 0x008fea0003c00000 */
.L_x_175:
[--C-:B------:R-:W-:Y:S01]  /*a370*/  SHF.R.U32.HI R20, RZ, 0x3, R2.reuse ;  /* 0x00000003ff147819 */ /* 0x100fe20000011602 */
[----:B------:R-:W-:Y:S05]  /*a380*/  WARPSYNC.ALL ;  /* 0x0000000000007948 */ /* 0x000fea0003800000 */
[----:B------:R-:W-:Y:S02]  /*a390*/  SHF.R.U32.HI R21, RZ, 0x4, R2 ;  /* 0x00000004ff157819 */ /* 0x000fe40000011602 */
[----:B------:R-:W-:Y:S02]  /*a3a0*/  LOP3.LUT R20, R75, 0x600010, R20, 0xc8, !PT ;  /* 0x006000104b147812 */ /* 0x000fe400078ec814 */
[----:B------:R-:W-:Y:S02]  /*a3b0*/  LOP3.LUT R21, R21, 0x8, RZ, 0xc0, !PT ;  /* 0x0000000815157812 */ /* 0x000fe400078ec0ff */
[----:B------:R-:W-:Y:S05]  /*a3c0*/  LOP3.LUT R20, R20, 0x100, RZ, 0xfc, !PT ;  /* 0x0000010014147812 */ /* 0x000fea00078efcff */
[----:B------:R-:W-:Y:S05]  /*a3d0*/  IMAD.IADD R20, R20, 0x1, -R21 ;  /* 0x0000000114147824 */ /* 0x000fea00078e0a15 */
[----:B------:R-:W-:Y:S11]  /*a3e0*/  R2UR UR4, R20 ;  /* 0x00000000140472ca */ /* 0x000ff600000e0000 */
[----:B------:R-:W-:Y:S02]  /*a3f0*/  @!UPT UIADD3 URZ, UPT, UPT, URZ, URZ, URZ ;  /* 0x000000fffffff290 */ /* 0x000fe4000fffe0ff */
[----:B------:R1:W-:Y:S02]  /*a400*/  STTM.x8 tmem[UR4], R48 ;  /* 0x00000030000079ed */ /* 0x0003e400081c0004 */
[----:B-1----:R-:W-:Y:S01]  /*a410*/  SHF.R.U32.HI R48, RZ, 0x5, R2 ;  /* 0x00000005ff307819 */ /* 0x002fe20000011602 */
[----:B------:R-:W-:Y:S03]  /*a420*/  IMAD.MOV.U32 R55, RZ, RZ, R20 ;  /* 0x000000ffff377224 */ /* 0x000fe600078e0014 */
[----:B------:R-:W-:Y:S01]  /*a430*/  LOP3.LUT R48, R48, 0x3, RZ, 0xc0, !PT ;  /* 0x0000000330307812 */ /* 0x000fe200078ec0ff */
[----:B------:R-:W-:Y:S05]  /*a440*/  VIADD R0, R55, 0x10 ;  /* 0x0000001037007836 */ /* 0x000fea0000000000 */
[----:B------:R-:W-:Y:S04]  /*a450*/  SHF.R.U32.HI R0, RZ, 0x15, R0 ;  /* 0x00000015ff007819 */ /* 0x000fe80000011600 */
[----:B------:R-:W-:Y:S11]  /*a460*/  ISETP.NE.AND P0, PT, R48, R0, PT ;  /* 0x000000003000720c */ /* 0x000ff60003f05270 */
[----:B------:R-:W-:Y:S02]  /*a470*/  @!UPT UIADD3 URZ, UPT, UPT, URZ, URZ, URZ ;  /* 0x000000fffffff290 */ /* 0x000fe4000fffe0ff */
[----:B------:R-:W-:Y:S05]  /*a480*/  @!P0 BRA `(.L_x_176) ;  /* 0x0000000000408947 */ /* 0x000fea0003800000 */
        /* <DEDUP_REMOVED lines=16> */
.L_x_176:
[----:B------:R-:W-:Y:S05]  /*a590*/  WARPSYNC.ALL ;  /* 0x0000000000007948 */ /* 0x000fea0003800000 */
[C---:B------:R-:W-:Y:S01]  /*a5a0*/  R2UR UR4, R55.reuse ;  /* 0x00000000370472ca */ /* 0x040fe200000e0000 */
[----:B------:R-:W-:Y:S05]  /*a5b0*/  VIADD R0, R55, 0x20 ;  /* 0x0000002037007836 */ /* 0x000fea0000000000 */
[----:B------:R-:W-:Y:S04]  /*a5c0*/  SHF.R.U32.HI R0, RZ, 0x15, R0 ;  /* 0x00000015ff007819 */ /* 0x000fe80000011600 */
[----:B------:R-:W-:Y:S03]  /*a5d0*/  ISETP.NE.AND P0, PT, R48, R0, PT ;  /* 0x000000003000720c */ /* 0x000fe60003f05270 */
[----:B------:R1:W-:Y:S10]  /*a5e0*/  STTM.x8 tmem[UR4+0x10], R40 ;  /* 0x00001028000079ed */ /* 0x0003f400081c0004 */
[----:B------:R-:W-:Y:S05]  /*a5f0*/  @!P0 BRA `(.L_x_177) ;  /* 0x0000000000408947 */ /* 0x000fea0003800000 */
[----:B------:R-:W2:Y:S01]  /*a600*/  LDCU.64 UR8, c[0x4][0x80] ;  /* 0x01001000ff0877ac */ /* 0x000ea20008000a00 */
[----:B------:R-:W-:Y:S01]  /*a610*/  MOV R15, 0x0 ;  /* 0x00000000000f7802 */ /* 0x000fe20000000f00 */
[----:B------:R-:W-:Y:S02]  /*a620*/  HFMA2 R12, -RZ, RZ, 0, 5.9604644775390625e-08 ;  /* 0x00000001ff0c7431 */ /* 0x000fe400000001ff */
[----:B------:R-:W-:Y:S02]  /*a630*/  IMAD.MOV.U32 R8, RZ, RZ, 0x1be ;  /* 0x000001beff087424 */ /* 0x000fe400078e00ff */
[----:B------:R-:W-:Y:S01]  /*a640*/  IMAD.MOV.U32 R13, RZ, RZ, RZ ;  /* 0x000000ffff0d7224 */ /* 0x000fe200078e00ff */
[----:B------:R-:W3:Y:S01]  /*a650*/  LDCU.64 UR6, c[0x4][0x88] ;  /* 0x01001100ff0677ac */ /* 0x000ee20008000a00 */
[----:B------:R-:W4:Y:S01]  /*a660*/  LDC.64 R14, c[0x4][R15] ;  /* 0x010000000f0e7b82 */ /* 0x000f220000000a00 */
[----:B------:R-:W5:Y:S01]  /*a670*/  LDCU.64 UR4, c[0x4][0x10] ;  /* 0x01000200ff0477ac */ /* 0x000f620008000a00 */
[----:B--2---:R-:W-:Y:S01]  /*a680*/  MOV R5, UR9 ;  /* 0x0000000900057c02 */ /* 0x004fe20008000f00 */
[----:B------:R-:W-:Y:S01]  /*a690*/  IMAD.U32 R4, RZ, RZ, UR8 ;  /* 0x00000008ff047e24 */ /* 0x000fe2000f8e00ff */
[----:B---3--:R-:W-:Y:S01]  /*a6a0*/  MOV R7, UR7 ;  /* 0x0000000700077c02 */ /* 0x008fe20008000f00 */
[----:B------:R-:W-:Y:S01]  /*a6b0*/  IMAD.U32 R6, RZ, RZ, UR6 ;  /* 0x00000006ff067e24 */ /* 0x000fe2000f8e00ff */
[----:B-----5:R-:W-:Y:S01]  /*a6c0*/  MOV R11, UR5 ;  /* 0x00000005000b7c02 */ /* 0x020fe20008000f00 */
[----:B------:R-:W-:Y:S02]  /*a6d0*/  IMAD.U32 R10, RZ, RZ, UR4 ;  /* 0x00000004ff0a7e24 */ /* 0x000fe4000f8e00ff */
[----:B------:R-:W-:Y:S07]  /*a6e0*/  LEPC R20, `(.L_x_177) ;  /* 0x000000001014794e */ /* 0x000fee0000000000 */
[----:B-1--4-:R-:W-:Y:S05]  /*a6f0*/  CALL.ABS.NOINC R14 ;  /* 0x000000000e007343 */ /* 0x012fea0003c00000 */
.L_x_177:
[----:B------:R-:W-:Y:S05]  /*a700*/  WARPSYNC.ALL ;  /* 0x0000000000007948 */ /* 0x000fea0003800000 */
[C---:B------:R-:W-:Y:S01]  /*a710*/  R2UR UR4, R55.reuse ;  /* 0x00000000370472ca */ /* 0x040fe200000e0000 */
[----:B------:R-:W-:Y:S05]  /*a720*/  VIADD R0, R55, 0x30 ;  /* 0x0000003037007836 */ /* 0x000fea0000000000 */
[----:B------:R-:W-:Y:S04]  /*a730*/  SHF.R.U32.HI R0, RZ, 0x15, R0 ;  /* 0x00000015ff007819 */ /* 0x000fe80000011600 */
[----:B------:R-:W-:Y:S03]  /*a740*/  ISETP.NE.AND P0, PT, R48, R0, PT ;  /* 0x000000003000720c */ /* 0x000fe60003f05270 */
[----:B------:R2:W-:Y:S10]  /*a750*/  STTM.x8 tmem[UR4+0x20], R32 ;  /* 0x00002020000079ed */ /* 0x0005f400081c0004 */
[----:B------:R-:W-:Y:S05]  /*a760*/  @!P0 BRA `(.L_x_178) ;  /* 0x0000000000408947 */ /* 0x000fea0003800000 */
[----:B------:R-:W3:Y:S01]  /*a770*/  LDCU.64 UR8, c[0x4][0x80] ;  /* 0x01001000ff0877ac */ /* 0x000ee20008000a00 */
[----:B------:R-:W-:Y:S01]  /*a780*/  MOV R15, 0x0 ;  /* 0x00000000000f7802 */ /* 0x000fe20000000f00 */
[----:B------:R-:W-:Y:S02]  /*a790*/  HFMA2 R12, -RZ, RZ, 0, 5.9604644775390625e-08 ;  /* 0x00000001ff0c7431 */ /* 0x000fe400000001ff */
[----:B------:R-:W-:Y:S02]  /*a7a0*/  IMAD.MOV.U32 R8, RZ, RZ, 0x1be ;  /* 0x000001beff087424 */ /* 0x000fe400078e00ff */
[----:B------:R-:W-:Y:S01]  /*a7b0*/  IMAD.MOV.U32 R13, RZ, RZ, RZ ;  /* 0x000000ffff0d7224 */ /* 0x000fe200078e00ff */
[----:B------:R-:W4:Y:S01]  /*a7c0*/  LDCU.64 UR6, c[0x4][0x88] ;  /* 0x01001100ff0677ac */ /* 0x000f220008000a00 */
[----:B------:R-:W1:Y:S01]  /*a7d0*/  LDC.64 R14, c[0x4][R15] ;  /* 0x010000000f0e7b82 */ /* 0x000e620000000a00 */
[----:B------:R-:W5:Y:S01]  /*a7e0*/  LDCU.64 UR4, c[0x4][0x10] ;  /* 0x01000200ff0477ac */ /* 0x000f620008000a00 */
[----:B---3--:R-:W-:Y:S01]  /*a7f0*/  MOV R5, UR9 ;  /* 0x0000000900057c02 */ /* 0x008fe20008000f00 */
[----:B------:R-:W-:Y:S01]  /*a800*/  IMAD.U32 R4, RZ, RZ, UR8 ;  /* 0x00000008ff047e24 */ /* 0x000fe2000f8e00ff */
[----:B----4-:R-:W-:Y:S01]  /*a810*/  MOV R7, UR7 ;  /* 0x0000000700077c02 */ /* 0x010fe20008000f00 */
[----:B------:R-:W-:Y:S01]  /*a820*/  IMAD.U32 R6, RZ, RZ, UR6 ;  /* 0x00000006ff067e24 */ /* 0x000fe2000f8e00ff */
[----:B-----5:R-:W-:Y:S01]  /*a830*/  MOV R11, UR5 ;  /* 0x00000005000b7c02 */ /* 0x020fe20008000f00 */
[----:B------:R-:W-:Y:S02]  /*a840*/  IMAD.U32 R10, RZ, RZ, UR4 ;  /* 0x00000004ff0a7e24 */ /* 0x000fe4000f8e00ff */
[----:B------:R-:W-:Y:S07]  /*a850*/  LEPC R20, `(.L_x_178) ;  /* 0x000000001014794e */ /* 0x000fee0000000000 */
[----:B-12---:R-:W-:Y:S05]  /*a860*/  CALL.ABS.NOINC R14 ;  /* 0x000000000e007343 */ /* 0x006fea0003c00000 */
.L_x_178:
[----:B------:R-:W-:Y:S05]  /*a870*/  WARPSYNC.ALL ;  /* 0x0000000000007948 */ /* 0x000fea0003800000 */
[----:B------:R-:W-:Y:S11]  /*a880*/  R2UR UR4, R55 ;  /* 0x00000000370472ca */ /* 0x000ff600000e0000 */
[----:B------:R-:W-:Y:S02]  /*a890*/  @!UPT UIADD3 URZ, UPT, UPT, URZ, URZ, URZ ;  /* 0x000000fffffff290 */ /* 0x000fe4000fffe0ff */
[----:B------:R3:W-:Y:S01]  /*a8a0*/  STTM.x8 tmem[UR4+0x30], R24 ;  /* 0x00003018000079ed */ /* 0x0007e200081c0004 */
[----:B------:R-:W-:Y:S05]  /*a8b0*/  BRA `(.L_x_179) ;  /* 0x0000001c00547947 */ /* 0x000fea0003800000 */
.L_x_174:
[----:B---3--:R-:W-:Y:S01]  /*a8c0*/  SHF.R.U32.HI R0, RZ, 0x1, R2 ;  /* 0x00000001ff007819 */ /* 0x008fe20000011602 */
[----:B------:R-:W1:Y:S01]  /*a8d0*/  LDC R3, c[0x0][0x448] ;  /* 0x00011200ff037b82 */ /* 0x000e620000000800 */
[----:B------:R-:W-:Y:S05]  /*a8e0*/  WARPSYNC.ALL ;  /* 0x0000000000007948 */ /* 0x000fea0003800000 */
[----:B------:R-:W-:Y:S02]  /*a8f0*/  R2UR UR4, R76 ;  /* 0x000000004c0472ca */ /* 0x000fe400000e0000 */
[----:B------:R-:W-:Y:S02]  /*a900*/  LOP3.LUT R0, R0, 0x40, RZ, 0xc0, !PT ;  /* 0x0000004000007812 */ /* 0x000fe400078ec0ff */
[----:B------:R-:W-:Y:S02]  /*a910*/  LOP3.LUT R36, R36, 0x160, RZ, 0xfc, !PT ;  /* 0x0000016024247812 */ /* 0x000fe400078efcff */
[----:B------:R-:W-:Y:S05]  /*a920*/  IADD3 R0, PT, PT, R56, R0, RZ ;  /* 0x0000000038007210 */ /* 0x000fea0007ffe0ff */
[----:B--2---:R-:W2:Y:S02]  /*a930*/  LDS.128 R4, [R0+0x24000] ;  /* 0x0240000000047984 */ /* 0x004ea40000000c00 */
[----:B------:R-:W2:Y:S06]  /*a940*/  LDTM.x16 R16, tmem[UR4] ;  /* 0x00000004001079ee */ /* 0x000eac0008240000 */
[----:B------:R-:W3:Y:S01]  /*a950*/  LDS.128 R8, [R0+0x24010] ;  /* 0x0240100000087984 */ /* 0x000ee20000000c00 */
[----:B------:R-:W-:Y:S07]  /*a960*/  R2UR UR4, R34 ;  /* 0x00000000220472ca */ /* 0x000fee00000e0000 */
[----:B----4-:R-:W4:Y:S01]  /*a970*/  LDS.128 R12, [R0+0x24020] ;  /* 0x02402000000c7984 */ /* 0x010f220000000c00 */
[----:B-1----:R-:W-:Y:S04]  /*a980*/  FMUL R3, R3, 1.4426950216293334961 ;  /* 0x3fb8aa3b03037820 */ /* 0x002fe80000400000 */
[C---:B--2---:R-:W-:Y:S02]  /*a990*/  FFMA2 R4, R3.reuse.F32, R16.F32x2.HI_LO, R4.F32x2.HI_LO ;  /* 0x0000001003047249 */ /* 0x044fe40000040004 */
[----:B------:R-:W-:Y:S03]  /*a9a0*/  FFMA2 R6, R3.F32, R18.F32x2.HI_LO, R6.F32x2.HI_LO ;  /* 0x0000001203067249 */ /* 0x000fe60000040006 */
[----:B------:R-:W-:Y:S02]  /*a9b0*/  FSETP.GEU.AND P2, PT, R4, -126, PT ;  /* 0xc2fc00000400780b */ /* 0x000fe40003f4e000 */
[----:B------:R-:W-:Y:S01]  /*a9c0*/  FSETP.GEU.AND P1, PT, R5, -126, PT ;  /* 0xc2fc00000500780b */ /* 0x000fe20003f2e000 */
[C---:B---3--:R-:W-:Y:S01]  /*a9d0*/  FFMA2 R8, R3.reuse.F32, R20.F32x2.HI_LO, R8.F32x2.HI_LO ;  /* 0x0000001403087249 */ /* 0x048fe20000040008 */
[----:B------:R-:W-:Y:S01]  /*a9e0*/  FSETP.GEU.AND P6, PT, R6, -126, PT ;  /* 0xc2fc00000600780b */ /* 0x000fe20003fce000 */
[----:B------:R-:W-:Y:S01]  /*a9f0*/  FFMA2 R10, R3.F32, R22.F32x2.HI_LO, R10.F32x2.HI_LO ;  /* 0x00000016030a7249 */ /* 0x000fe2000004000a */
[----:B------:R-:W-:Y:S02]  /*aa00*/  FSETP.GEU.AND P5, PT, R7, -126, PT ;  /* 0xc2fc00000700780b */ /* 0x000fe40003fae000 */
[----:B------:R-:W-:Y:S02]  /*aa10*/  FSETP.GEU.AND P4, PT, R8, -126, PT ;  /* 0xc2fc00000800780b */ /* 0x000fe40003f8e000 */
[----:B------:R-:W-:Y:S01]  /*aa20*/  FSETP.GEU.AND P3, PT, R9, -126, PT ;  /* 0xc2fc00000900780b */ /* 0x000fe20003f6e000 */
[----:B----4-:R-:W-:Y:S01]  /*aa30*/  FFMA2 R12, R3.F32, R24.F32x2.HI_LO, R12.F32x2.HI_LO ;  /* 0x00000018030c7249 */ /* 0x010fe2000004000c */
[----:B------:R-:W-:Y:S01]  /*aa40*/  FSETP.GEU.AND P0, PT, R10, -126, PT ;  /* 0xc2fc00000a00780b */ /* 0x000fe20003f0e000 */
[----:B------:R-:W-:Y:S02]  /*aa50*/  @!P2 FMUL R4, R4, 0.5 ;  /* 0x3f0000000404a820 */ /* 0x000fe40000400000 */
[----:B------:R-:W-:Y:S01]  /*aa60*/  @!P1 FMUL R5, R5, 0.5 ;  /* 0x3f00000005059820 */ /* 0x000fe20000400000 */
[----:B------:R-:W-:Y:S01]  /*aa70*/  FFMA2 R32, R3.F32, R26.F32x2.HI_LO, R14.F32x2.HI_LO ;  /* 0x0000001a03207249 */ /* 0x000fe2000004000e */
[----:B------:R-:W1:Y:S01]  /*aa80*/  MUFU.EX2 R124, R4 ;  /* 0x00000004007c7308 */ /* 0x000e620000000800 */
[----:B------:R-:W-:Y:S01]  /*aa90*/  @!P6 FMUL R6, R6, 0.5 ;  /* 0x3f0000000606e820 */ /* 0x000fe20000400000 */
[----:B------:R-:W-:Y:S02]  /*aaa0*/  @!P5 FMUL R7, R7, 0.5 ;  /* 0x3f0000000707d820 */ /* 0x000fe40000400000 */
[----:B------:R-:W-:Y:S02]  /*aab0*/  @!P4 FMUL R8, R8, 0.5 ;  /* 0x3f0000000808c820 */ /* 0x000fe40000400000 */
[----:B------:R-:W-:Y:S04]  /*aac0*/  @!P3 FMUL R9, R9, 0.5 ;  /* 0x3f0000000909b820 */ /* 0x000fe80000400000 */
[----:B------:R-:W2:Y:S01]  /*aad0*/  MUFU.EX2 R125, R5 ;  /* 0x00000005007d7308 */ /* 0x000ea20000000800 */
[----:B------:R-:W-:Y:S09]  /*aae0*/  @!P0 FMUL R10, R10, 0.5 ;  /* 0x3f0000000a0a8820 */ /* 0x000ff20000400000 */
[----:B------:R-:W3:Y:S01]  /*aaf0*/  MUFU.EX2 R122, R6 ;  /* 0x00000006007a7308 */ /* 0x000ee20000000800 */
[----:B-1----:R-:W-:Y:S01]  /*ab00*/  @!P2 FMUL R124, R124, R124 ;  /* 0x0000007c7c7ca220 */ /* 0x002fe20000400000 */
[----:B------:R-:W-:Y:S08]  /*ab10*/  FSETP.GEU.AND P2, PT, R11, -126, PT ;  /* 0xc2fc00000b00780b */ /* 0x000ff00003f4e000 */
[----:B------:R1:W4:Y:S01]  /*ab20*/  MUFU.EX2 R123, R7 ;  /* 0x00000007007b7308 */ /* 0x0003220000000800 */
[----:B--2---:R-:W-:Y:S01]  /*ab30*/  @!P1 FMUL R125, R125, R125 ;  /* 0x0000007d7d7d9220 */ /* 0x004fe20000400000 */
[----:B------:R-:W-:Y:S04]  /*ab40*/  FSETP.GEU.AND P1, PT, R12, -126, PT ;  /* 0xc2fc00000c00780b */ /* 0x000fe80003f2e000 */
[----:B------:R-:W-:Y:S01]  /*ab50*/  F2FP.BF16.F32.PACK_AB R48, R125, R124 ;  /* 0x0000007c7d30723e */ /* 0x000fe200000010ff */
[----:B------:R-:W-:Y:S03]  /*ab60*/  @!P2 FMUL R11, R11, 0.5 ;  /* 0x3f0000000b0ba820 */ /* 0x000fe60000400000 */
[----:B------:R-:W2:Y:S01]  /*ab70*/  MUFU.EX2 R120, R8 ;  /* 0x0000000800787308 */ /* 0x000ea20000000800 */
[----:B---3--:R-:W-:Y:S01]  /*ab80*/  @!P6 FMUL R122, R122, R122 ;  /* 0x0000007a7a7ae220 */ /* 0x008fe20000400000 */
[----:B------:R-:W-:Y:S03]  /*ab90*/  FSETP.GEU.AND P6, PT, R13, -126, PT ;  /* 0xc2fc00000d00780b */ /* 0x000fe60003fce000 */
[----:B------:R-:W-:Y:S05]  /*aba0*/  @!P1 FMUL R12, R12, 0.5 ;  /* 0x3f0000000c0c9820 */ /* 0x000fea0000400000 */
[----:B------:R-:W3:Y:S01]  /*abb0*/  MUFU.EX2 R121, R9 ;  /* 0x0000000900797308 */ /* 0x000ee20000000800 */
[----:B-1----:R-:W1:Y:S01]  /*abc0*/  LDS.128 R4, [R0+0x24030] ;  /* 0x0240300000047984 */ /* 0x002e620000000c00 */
[----:B----4-:R-:W-:Y:S01]  /*abd0*/  @!P5 FMUL R123, R123, R123 ;  /* 0x0000007b7b7bd220 */ /* 0x010fe20000400000 */
[----:B------:R-:W-:Y:S02]  /*abe0*/  FSETP.GEU.AND P5, PT, R32, -126, PT ;  /* 0xc2fc00002000780b */ /* 0x000fe40003fae000 */
[----:B------:R-:W-:Y:S05]  /*abf0*/  @!P6 FMUL R13, R13, 0.5 ;  /* 0x3f0000000d0de820 */ /* 0x000fea0000400000 */
[----:B------:R-:W4:Y:S01]  /*ac00*/  MUFU.EX2 R39, R10 ;  /* 0x0000000a00277308 */ /* 0x000f220000000800 */
[----:B--2---:R-:W-:Y:S01]  /*ac10*/  @!P4 FMUL R120, R120, R120 ;  /* 0x000000787878c220 */ /* 0x004fe20000400000 */
[----:B------:R-:W-:Y:S02]  /*ac20*/  FSETP.GEU.AND P4, PT, R33, -126, PT ;  /* 0xc2fc00002100780b */ /* 0x000fe40003f8e000 */
[----:B------:R-:W-:Y:S06]  /*ac30*/  F2FP.BF16.F32.PACK_AB R49, R123, R122 ;  /* 0x0000007a7b31723e */ /* 0x000fec00000010ff */
[----:B------:R2:W5:Y:S01]  /*ac40*/  MUFU.EX2 R38, R11 ;  /* 0x0000000b00267308 */ /* 0x0005620000000800 */
[----:B------:R-:W-:Y:S01]  /*ac50*/  @!P5 FMUL R32, R32, 0.5 ;  /* 0x3f0000002020d820 */ /* 0x000fe20000400000 */
[----:B---3--:R-:W-:Y:S03]  /*ac60*/  @!P3 FMUL R121, R121, R121 ;  /* 0x000000797979b220 */ /* 0x008fe60000400000 */
[----:B------:R-:W-:Y:S05]  /*ac70*/  @!P4 FMUL R33, R33, 0.5 ;  /* 0x3f0000002121c820 */ /* 0x000fea0000400000 */
[----:B------:R-:W3:Y:S01]  /*ac80*/  MUFU.EX2 R118, R12 ;  /* 0x0000000c00767308 */ /* 0x000ee20000000800 */
[----:B----4-:R-:W-:Y:S01]  /*ac90*/  @!P0 FMUL R39, R39, R39 ;  /* 0x0000002727278220 */ /* 0x010fe20000400000 */
[----:B------:R-:W-:Y:S08]  /*aca0*/  F2FP.BF16.F32.PACK_AB R50, R121, R120 ;  /* 0x000000787932723e */ /* 0x000ff000000010ff */
[----:B------:R-:W4:Y:S01]  /*acb0*/  MUFU.EX2 R119, R13 ;  /* 0x0000000d00777308 */ /* 0x000f220000000800 */
[----:B--2---:R-:W2:Y:S01]  /*acc0*/  LDS.128 R8, [R0+0x24080] ;  /* 0x0240800000087984 */ /* 0x004ea20000000c00 */
[----:B-----5:R-:W-:Y:S05]  /*acd0*/  @!P2 FMUL R38, R38, R38 ;  /* 0x000000262626a220 */ /* 0x020fea0000400000 */
[----:B------:R-:W-:Y:S03]  /*ace0*/  F2FP.BF16.F32.PACK_AB R51, R38, R39 ;  /* 0x000000272633723e */ /* 0x000fe600000010ff */
[----:B------:R-:W5:Y:S01]  /*acf0*/  MUFU.EX2 R116, R32 ;  /* 0x0000002000747308 */ /* 0x000f620000000800 */
[C---:B-1----:R-:W-:Y:S02]  /*ad00*/  FFMA2 R4, R3.reuse.F32, R28.F32x2.HI_LO, R4.F32x2.HI_LO ;  /* 0x0000001c03047249 */ /* 0x042fe40000040004 */
[----:B------:R-:W-:Y:S02]  /*ad10*/  FFMA2 R6, R3.F32, R30.F32x2.HI_LO, R6.F32x2.HI_LO ;  /* 0x0000001e03067249 */ /* 0x000fe40000040006 */
[----:B------:R-:W1:Y:S01]  /*ad20*/  LDS.128 R28, [R0+0x24090] ;  /* 0x02409000001c7984 */ /* 0x000e620000000c00 */
[----:B------:R-:W-:Y:S01]  /*ad30*/  FSETP.GEU.AND P3, PT, R4, -126, PT ;  /* 0xc2fc00000400780b */ /* 0x000fe20003f6e000 */
[----:B---3--:R-:W-:Y:S03]  /*ad40*/  @!P1 FMUL R118, R118, R118 ;  /* 0x0000007676769220 */ /* 0x008fe60000400000 */
[----:B------:R3:W3:Y:S01]  /*ad50*/  MUFU.EX2 R117, R33 ;  /* 0x0000002100757308 */ /* 0x0006e20000000800 */
[----:B------:R-:W-:Y:S01]  /*ad60*/  FSETP.GEU.AND P0, PT, R5, -126, PT ;  /* 0xc2fc00000500780b */ /* 0x000fe20003f0e000 */
[----:B----4-:R-:W-:Y:S01]  /*ad70*/  @!P6 FMUL R119, R119, R119 ;  /* 0x000000777777e220 */ /* 0x010fe20000400000 */
[----:B------:R-:W-:Y:S01]  /*ad80*/  FSETP.GEU.AND P2, PT, R6, -126, PT ;  /* 0xc2fc00000600780b */ /* 0x000fe20003f4e000 */
[----:B------:R-:W2:Y:S01]  /*ad90*/  LDTM.x16 R12, tmem[UR4] ;  /* 0x00000004000c79ee */ /* 0x000ea20008240000 */
[----:B------:R-:W-:Y:S02]  /*ada0*/  R2UR UR4, R37 ;  /* 0x00000000250472ca */ /* 0x000fe400000e0000 */
[----:B------:R-:W-:Y:S01]  /*adb0*/  FSETP.GEU.AND P1, PT, R7, -126, PT ;  /* 0xc2fc00000700780b */ /* 0x000fe20003f2e000 */
[----:B-----5:R-:W-:Y:S01]  /*adc0*/  @!P5 FMUL R116, R116, R116 ;  /* 0x000000747474d220 */ /* 0x020fe20000400000 */
[----:B------:R-:W-:Y:S01]  /*add0*/  F2FP.BF16.F32.PACK_AB R52, R119, R118 ;  /* 0x000000767734723e */ /* 0x000fe200000010ff */
[----:B------:R-:W-:Y:S04]  /*ade0*/  @!P3 FMUL R4, R4, 0.5 ;  /* 0x3f0000000404b820 */ /* 0x000fe80000400000 */
[----:B------:R-:W-:Y:S01]  /*adf0*/  @!P0 FMUL R5, R5, 0.5 ;  /* 0x3f00000005058820 */ /* 0x000fe20000400000 */
[----:B------:R-:W4:Y:S01]  /*ae00*/  MUFU.EX2 R114, R4 ;  /* 0x0000000400727308 */ /* 0x000f220000000800 */
[----:B------:R-:W-:Y:S01]  /*ae10*/  @!P2 FMUL R6, R6, 0.5 ;  /* 0x3f0000000606a820 */ /* 0x000fe20000400000 */
[----:B---3--:R-:W-:Y:S01]  /*ae20*/  LDS.128 R32, [R0+0x240b0] ;  /* 0x0240b00000207984 */ /* 0x008fe20000000c00 */
[----:B------:R-:W-:Y:S02]  /*ae30*/  @!P4 FMUL R117, R117, R117 ;  /* 0x000000757575c220 */ /* 0x000fe40000400000 */
[----:B------:R-:W-:Y:S05]  /*ae40*/  @!P1 FMUL R7, R7, 0.5 ;  /* 0x3f00000007079820 */ /* 0x000fea0000400000 */
[----:B------:R-:W3:Y:S01]  /*ae50*/  MUFU.EX2 R115, R5 ;  /* 0x0000000500737308 */ /* 0x000ee20000000800 */
[----:B------:R-:W-:Y:S01]  /*ae60*/  F2FP.BF16.F32.PACK_AB R53, R117, R116 ;  /* 0x000000747535723e */ /* 0x000fe200000010ff */
[C---:B--2---:R-:W-:Y:S08]  /*ae70*/  FFMA2 R8, R3.reuse.F32, R12.F32x2.HI_LO, R8.F32x2.HI_LO ;  /* 0x0000000c03087249 */ /* 0x044ff00000040008 */
[----:B------:R-:W2:Y:S01]  /*ae80*/  MUFU.EX2 R112, R6 ;  /* 0x0000000600707308 */ /* 0x000ea20000000800 */
[----:B------:R-:W-:Y:S01]  /*ae90*/  FFMA2 R10, R3.F32, R14.F32x2.HI_LO, R10.F32x2.HI_LO ;  /* 0x0000000e030a7249 */ /* 0x000fe2000004000a */
[----:B------:R-:W-:Y:S01]  /*aea0*/  FSETP.GEU.AND P6, PT, R8, -126, PT ;  /* 0xc2fc00000800780b */ /* 0x000fe20003fce000 */
[----:B----4-:R-:W-:Y:S01]  /*aeb0*/  @!P3 FMUL R114, R114, R114 ;  /* 0x000000727272b220 */ /* 0x010fe20000400000 */
[----:B------:R-:W-:Y:S01]  /*aec0*/  FSETP.GEU.AND P5, PT, R9, -126, PT ;  /* 0xc2fc00000900780b */ /* 0x000fe20003fae000 */
[C---:B-1----:R-:W-:Y:S01]  /*aed0*/  FFMA2 R28, R3.reuse.F32, R16.F32x2.HI_LO, R28.F32x2.HI_LO ;  /* 0x00000010031c7249 */ /* 0x042fe2000004001c */
[----:B------:R-:W-:Y:S04]  /*aee0*/  FSETP.GEU.AND P4, PT, R10, -126, PT ;  /* 0xc2fc00000a00780b */ /* 0x000fe80003f8e000 */
[----:B------:R1:W4:Y:S01]  /*aef0*/  MUFU.EX2 R113, R7 ;  /* 0x0000000700717308 */ /* 0x0003220000000800 */
[----:B------:R-:W-:Y:S01]  /*af00*/  FFMA2 R30, R3.F32, R18.F32x2.HI_LO, R30.F32x2.HI_LO ;  /* 0x00000012031e7249 */ /* 0x000fe2000004001e */
[----:B------:R-:W-:Y:S01]  /*af10*/  FSETP.GEU.AND P3, PT, R11, -126, PT ;  /* 0xc2fc00000b00780b */ /* 0x000fe20003f6e000 */
[----:B---3--:R-:W-:Y:S01]  /*af20*/  @!P0 FMUL R115, R115, R115 ;  /* 0x0000007373738220 */ /* 0x008fe20000400000 */
[----:B------:R-:W-:Y:S01]  /*af30*/  FSETP.GEU.AND P0, PT, R28, -126, PT ;  /* 0xc2fc00001c00780b */ /* 0x000fe20003f0e000 */
[----:B------:R-:W-:Y:S01]  /*af40*/  @!P6 FMUL R8, R8, 0.5 ;  /* 0x3f0000000808e820 */ /* 0x000fe20000400000 */
[----:B--2---:R-:W-:Y:S01]  /*af50*/  @!P2 FMUL R112, R112, R112 ;  /* 0x000000707070a220 */ /* 0x004fe20000400000 */
[----:B------:R-:W-:Y:S01]  /*af60*/  @!P5 FMUL R9, R9, 0.5 ;  /* 0x3f0000000909d820 */ /* 0x000fe20000400000 */
[----:B------:R-:W-:Y:S02]  /*af70*/  FSETP.GEU.AND P2, PT, R29, -126, PT ;  /* 0xc2fc00001d00780b */ /* 0x000fe40003f4e000 */
[----:B------:R-:W2:Y:S01]  /*af80*/  MUFU.EX2 R110, R8 ;  /* 0x00000008006e7308 */ /* 0x000ea20000000800 */
[----:B------:R-:W-:Y:S01]  /*af90*/  @!P4 FMUL R10, R10, 0.5 ;  /* 0x3f0000000a0ac820 */ /* 0x000fe20000400000 */
[----:B------:R-:W-:Y:S03]  /*afa0*/  F2FP.BF16.F32.PACK_AB R54, R115, R114 ;  /* 0x000000727336723e */ /* 0x000fe600000010ff */
[----:B------:R-:W-:Y:S01]  /*afb0*/  @!P3 FMUL R11, R11, 0.5 ;  /* 0x3f0000000b0bb820 */ /* 0x000fe20000400000 */
[----:B-1----:R-:W1:Y:S01]  /*afc0*/  LDS.128 R4, [R0+0x240a0] ;  /* 0x0240a00000047984 */ /* 0x002e620000000c00 */
[----:B------:R-:W-:Y:S01]  /*afd0*/  @!P0 FMUL R28, R28, 0.5 ;  /* 0x3f0000001c1c8820 */ /* 0x000fe20000400000 */
[----:B----4-:R-:W-:Y:S02]  /*afe0*/  @!P1 FMUL R113, R113, R113 ;  /* 0x0000007171719220 */ /* 0x010fe40000400000 */
[----:B------:R-:W3:Y:S01]  /*aff0*/  MUFU.EX2 R111, R9 ;  /* 0x00000009006f7308 */ /* 0x000ee20000000800 */
[----:B------:R-:W-:Y:S01]  /*b000*/  FSETP.GEU.AND P1, PT, R30, -126, PT ;  /* 0xc2fc00001e00780b */ /* 0x000fe20003f2e000 */
[----:B------:R-:W-:Y:S01]  /*b010*/  @!P2 FMUL R29, R29, 0.5 ;  /* 0x3f0000001d1da820 */ /* 0x000fe20000400000 */
[----:B------:R-:W-:Y:S07]  /*b020*/  F2FP.BF16.F32.PACK_AB R55, R113, R112 ;  /* 0x000000707137723e */ /* 0x000fee00000010ff */
[----:B------:R-:W4:Y:S01]  /*b030*/  MUFU.EX2 R42, R28 ;  /* 0x0000001c002a7308 */ /* 0x000f220000000800 */
[----:B--2---:R-:W-:Y:S01]  /*b040*/  @!P6 FMUL R110, R110, R110 ;  /* 0x0000006e6e6ee220 */ /* 0x004fe20000400000 */
[----:B------:R-:W-:Y:S02]  /*b050*/  FSETP.GEU.AND P6, PT, R31, -126, PT ;  /* 0xc2fc00001f00780b */ /* 0x000fe40003fce000 */
[----:B------:R-:W-:Y:S06]  /*b060*/  @!P1 FMUL R30, R30, 0.5 ;  /* 0x3f0000001e1e9820 */ /* 0x000fec0000400000 */
[----:B------:R-:W2:Y:S01]  /*b070*/  MUFU.EX2 R43, R29 ;  /* 0x0000001d002b7308 */ /* 0x000ea20000000800 */
[----:B---3--:R-:W-:Y:S04]  /*b080*/  @!P5 FMUL R111, R111, R111 ;  /* 0x0000006f6f6fd220 */ /* 0x008fe80000400000 */
[----:B------:R-:W-:Y:S05]  /*b090*/  @!P6 FMUL R31, R31, 0.5 ;  /* 0x3f0000001f1fe820 */ /* 0x000fea0000400000 */
[----:B------:R-:W3:Y:S01]  /*b0a0*/  MUFU.EX2 R45, R30 ;  /* 0x0000001e002d7308 */ /* 0x000ee20000000800 */
[----:B----4-:R-:W-:Y:S09]  /*b0b0*/  @!P0 FMUL R42, R42, R42 ;  /* 0x0000002a2a2a8220 */ /* 0x010ff20000400000 */
[----:B------:R-:W4:Y:S01]  /*b0c0*/  MUFU.EX2 R44, R31 ;  /* 0x0000001f002c7308 */ /* 0x000f220000000800 */
[----:B--2---:R-:W-:Y:S01]  /*b0d0*/  @!P2 FMUL R43, R43, R43 ;  /* 0x0000002b2b2ba220 */ /* 0x004fe20000400000 */
[C---:B-1----:R-:W-:Y:S02]  /*b0e0*/  FFMA2 R4, R3.reuse.F32, R20.F32x2.HI_LO, R4.F32x2.HI_LO ;  /* 0x0000001403047249 */ /* 0x042fe40000040004 */
[C---:B------:R-:W-:Y:S06]  /*b0f0*/  FFMA2 R6, R3.reuse.F32, R22.F32x2.HI_LO, R6.F32x2.HI_LO ;  /* 0x0000001603067249 */ /* 0x040fec0000040006 */
[----:B------:R-:W1:Y:S01]  /*b100*/  MUFU.EX2 R41, R10 ;  /* 0x0000000a00297308 */ /* 0x000e620000000800 */
[C---:B------:R-:W-:Y:S01]  /*b110*/  FFMA2 R32, R3.reuse.F32, R24.F32x2.HI_LO, R32.F32x2.HI_LO ;  /* 0x0000001803207249 */ /* 0x040fe20000040020 */
[----:B------:R-:W-:Y:S01]  /*b120*/  FSETP.GEU.AND P5, PT, R4, -126, PT ;  /* 0xc2fc00000400780b */ /* 0x000fe20003fae000 */
[----:B------:R-:W-:Y:S01]  /*b130*/  FFMA2 R34, R3.F32, R26.F32x2.HI_LO, R34.F32x2.HI_LO ;  /* 0x0000001a03227249 */ /* 0x000fe20000040022 */
[----:B------:R-:W-:Y:S01]  /*b140*/  FSETP.GEU.AND P0, PT, R7, -126, PT ;  /* 0xc2fc00000700780b */ /* 0x000fe20003f0e000 */
[----:B------:R-:W-:Y:S01]  /*b150*/  LDS.128 R24, [R0+0x24130] ;  /* 0x0241300000187984 */ /* 0x000fe20000000c00 */
[----:B------:R-:W-:Y:S01]  /*b160*/  FSETP.GEU.AND P2, PT, R32, -126, PT ;  /* 0xc2fc00002000780b */ /* 0x000fe20003f4e000 */
[----:B---3--:R-:W-:Y:S03]  /*b170*/  @!P1 FMUL R45, R45, R45 ;  /* 0x0000002d2d2d9220 */ /* 0x008fe60000400000 */
[----:B------:R2:W3:Y:S01]  /*b180*/  MUFU.EX2 R109, R11 ;  /* 0x0000000b006d7308 */ /* 0x0004e20000000800 */
[----:B------:R-:W-:Y:S01]  /*b190*/  FSETP.GEU.AND P1, PT, R33, -126, PT ;  /* 0xc2fc00002100780b */ /* 0x000fe20003f2e000 */
[----:B----4-:R-:W-:Y:S01]  /*b1a0*/  @!P6 FMUL R44, R44, R44 ;  /* 0x0000002c2c2ce220 */ /* 0x010fe20000400000 */
[----:B------:R-:W-:Y:S01]  /*b1b0*/  FSETP.GEU.AND P6, PT, R34, -126, PT ;  /* 0xc2fc00002200780b */ /* 0x000fe20003fce000 */
[----:B------:R-:W4:Y:S01]  /*b1c0*/  LDS.128 R28, [R0+0x24100] ;  /* 0x02410000001c7984 */ /* 0x000f220000000c00 */
[----:B------:R-:W-:Y:S02]  /*b1d0*/  @!P5 FMUL R4, R4, 0.5 ;  /* 0x3f0000000404d820 */ /* 0x000fe40000400000 */
[----:B------:R-:W-:Y:S01]  /*b1e0*/  @!P0 FMUL R7, R7, 0.5 ;  /* 0x3f00000007078820 */ /* 0x000fe20000400000 */
[----:B-1----:R-:W-:Y:S02]  /*b1f0*/  @!P4 FMUL R41, R41, R41 ;  /* 0x000000292929c220 */ /* 0x002fe40000400000 */
[----:B------:R-:W1:Y:S01]  /*b200*/  MUFU.EX2 R98, R4 ;  /* 0x0000000400627308 */ /* 0x000e620000000800 */
[----:B------:R-:W-:Y:S01]  /*b210*/  FSETP.GEU.AND P4, PT, R5, -126, PT ;  /* 0xc2fc00000500780b */ /* 0x000fe20003f8e000 */
[----:B------:R-:W-:Y:S02]  /*b220*/  @!P2 FMUL R32, R32, 0.5 ;  /* 0x3f0000002020a820 */ /* 0x000fe40000400000 */
[----:B------:R-:W-:Y:S02]  /*b230*/  @!P1 FMUL R33, R33, 0.5 ;  /* 0x3f00000021219820 */ /* 0x000fe40000400000 */
[----:B------:R-:W-:Y:S01]  /*b240*/  @!P6 FMUL R34, R34, 0.5 ;  /* 0x3f0000002222e820 */ /* 0x000fe20000400000 */
[----:B--2---:R-:W4:Y:S01]  /*b250*/  LDTM.x16 R8, tmem[UR4] ;  /* 0x00000004000879ee */ /* 0x004f220008240000 */
[----:B------:R-:W-:Y:S02]  /*b260*/  R2UR UR4, R36 ;  /* 0x00000000240472ca */ /* 0x000fe400000e0000 */
[----:B------:R-:W2:Y:S01]  /*b270*/  MUFU.EX2 R97, R7 ;  /* 0x0000000700617308 */ /* 0x000ea20000000800 */
[----:B---3--:R-:W-:Y:S01]  /*b280*/  @!P3 FMUL R109, R109, R109 ;  /* 0x0000006d6d6db220 */ /* 0x008fe20000400000 */
[----:B------:R-:W-:Y:S02]  /*b290*/  FSETP.GEU.AND P3, PT, R6, -126, PT ;  /* 0xc2fc00000600780b */ /* 0x000fe40003f6e000 */
[----:B------:R-:W-:Y:S06]  /*b2a0*/  @!P4 FMUL R5, R5, 0.5 ;  /* 0x3f0000000505c820 */ /* 0x000fec0000400000 */
[----:B------:R-:W3:Y:S01]  /*b2b0*/  MUFU.EX2 R94, R32 ;  /* 0x00000020005e7308 */ /* 0x000ee20000000800 */
[----:B-1----:R-:W-:Y:S01]  /*b2c0*/  @!P5 FMUL R98, R98, R98 ;  /* 0x000000626262d220 */ /* 0x002fe20000400000 */
[----:B------:R-:W-:Y:S03]  /*b2d0*/  FSETP.GEU.AND P5, PT, R35, -126, PT ;  /* 0xc2fc00002300780b */ /* 0x000fe60003fae000 */
[----:B------:R-:W-:Y:S05]  /*b2e0*/  @!P3 FMUL R6, R6, 0.5 ;  /* 0x3f0000000606b820 */ /* 0x000fea0000400000 */
[----:B------:R-:W1:Y:S01]  /*b2f0*/  MUFU.EX2 R99, R5 ;  /* 0x0000000500637308 */ /* 0x000e620000000800 */
[----:B--2---:R-:W-:Y:S04]  /*b300*/  @!P0 FMUL R97, R97, R97 ;  /* 0x0000006161618220 */ /* 0x004fe80000400000 */
[----:B------:R-:W-:Y:S05]  /*b310*/  @!P5 FMUL R35, R35, 0.5 ;  /* 0x3f0000002323d820 */ /* 0x000fea0000400000 */
[----:B------:R2:W5:Y:S01]  /*b320*/  MUFU.EX2 R96, R6 ;  /* 0x0000000600607308 */ /* 0x0005620000000800 */
[----:B---3--:R-:W-:Y:S01]  /*b330*/  @!P2 FMUL R94, R94, R94 ;  /* 0x0000005e5e5ea220 */ /* 0x008fe20000400000 */
[C---:B----4-:R-:W-:Y:S02]  /*b340*/  FFMA2 R28, R3.reuse.F32, R8.F32x2.HI_LO, R28.F32x2.HI_LO ;  /* 0x00000008031c7249 */ /* 0x050fe4000004001c */
[----:B------:R-:W-:Y:S02]  /*b350*/  FFMA2 R30, R3.F32, R10.F32x2.HI_LO, R30.F32x2.HI_LO ;  /* 0x0000000a031e7249 */ /* 0x000fe4000004001e */
[----:B------:R-:W-:Y:S04]  /*b360*/  LDS.128 R8, [R0+0x24120] ;  /* 0x0241200000087984 */ /* 0x000fe80000000c00 */
[----:B------:R-:W3:Y:S01]  /*b370*/  MUFU.EX2 R95, R33 ;  /* 0x00000021005f7308 */ /* 0x000ee20000000800 */
[----:B------:R-:W-:Y:S01]  /*b380*/  FSETP.GEU.AND P0, PT, R30, -126, PT ;  /* 0xc2fc00001e00780b */ /* 0x000fe20003f0e000 */
[----:B-1----:R-:W-:Y:S01]  /*b390*/  @!P4 FMUL R99, R99, R99 ;  /* 0x000000636363c220 */ /* 0x002fe20000400000 */
[----:B------:R-:W-:Y:S02]  /*b3a0*/  FSETP.GEU.AND P4, PT, R28, -126, PT ;  /* 0xc2fc00001c00780b */ /* 0x000fe40003f8e000 */
[----:B------:R-:W-:Y:S05]  /*b3b0*/  FSETP.GEU.AND P2, PT, R31, -126, PT ;  /* 0xc2fc00001f00780b */ /* 0x000fea0003f4e000 */
[----:B------:R-:W1:Y:S01]  /*b3c0*/  MUFU.EX2 R92, R34 ;  /* 0x00000022005c7308 */ /* 0x000e620000000800 */
[----:B--2---:R-:W2:Y:S01]  /*b3d0*/  LDS.128 R4, [R0+0x24110] ;  /* 0x0241100000047984 */ /* 0x004ea20000000c00 */
[----:B-----5:R-:W-:Y:S01]  /*b3e0*/  @!P3 FMUL R96, R96, R96 ;  /* 0x000000606060b220 */ /* 0x020fe20000400000 */
[----:B------:R-:W-:Y:S01]  /*b3f0*/  FSETP.GEU.AND P3, PT, R29, -126, PT ;  /* 0xc2fc00001d00780b */ /* 0x000fe20003f6e000 */
[----:B------:R-:W-:Y:S06]  /*b400*/  @!P0 FMUL R30, R30, 0.5 ;  /* 0x3f0000001e1e8820 */ /* 0x000fec0000400000 */
[----:B------:R-:W4:Y:S01]  /*b410*/  MUFU.EX2 R93, R35 ;  /* 0x00000023005d7308 */ /* 0x000f220000000800 */
[----:B------:R-:W-:Y:S01]  /*b420*/  @!P4 FMUL R28, R28, 0.5 ;  /* 0x3f0000001c1cc820 */ /* 0x000fe20000400000 */
[----:B------:R-:W-:Y:S01]  /*b430*/  @!P2 FMUL R31, R31, 0.5 ;  /* 0x3f0000001f1fa820 */ /* 0x000fe20000400000 */
[----:B---3--:R-:W-:Y:S07]  /*b440*/  @!P1 FMUL R95, R95, R95 ;  /* 0x0000005f5f5f9220 */ /* 0x008fee0000400000 */
[----:B------:R-:W3:Y:S01]  /*b450*/  MUFU.EX2 R90, R28 ;  /* 0x0000001c005a7308 */ /* 0x000ee20000000800 */
[----:B------:R-:W-:Y:S01]  /*b460*/  @!P3 FMUL R29, R29, 0.5 ;  /* 0x3f0000001d1db820 */ /* 0x000fe20000400000 */
[----:B-1----:R-:W-:Y:S01]  /*b470*/  @!P6 FMUL R92, R92, R92 ;  /* 0x0000005c5c5ce220 */ /* 0x002fe20000400000 */
[----:B------:R-:W-:Y:S07]  /*b480*/  F2FP.BF16.F32.PACK_AB R46, R95, R94 ;  /* 0x0000005e5f2e723e */ /* 0x000fee00000010ff */
[----:B------:R-:W1:Y:S01]  /*b490*/  MUFU.EX2 R91, R29 ;  /* 0x0000001d005b7308 */ /* 0x000e620000000800 */
[----:B----4-:R-:W-:Y:S05]  /*b4a0*/  @!P5 FMUL R93, R93, R93 ;  /* 0x0000005d5d5dd220 */ /* 0x010fea0000400000 */
[----:B------:R-:W-:Y:S04]  /*b4b0*/  F2FP.BF16.F32.PACK_AB R47, R93, R92 ;  /* 0x0000005c5d2f723e */ /* 0x000fe800000010ff */
[----:B------:R-:W4:Y:S01]  /*b4c0*/  MUFU.EX2 R88, R30 ;  /* 0x0000001e00587308 */ /* 0x000f220000000800 */
[----:B---3--:R-:W-:Y:S09]  /*b4d0*/  @!P4 FMUL R90, R90, R90 ;  /* 0x0000005a5a5ac220 */ /* 0x008ff20000400000 */
[----:B------:R-:W3:Y:S01]  /*b4e0*/  MUFU.EX2 R89, R31 ;  /* 0x0000001f00597308 */ /* 0x000ee20000000800 */
[C---:B--2---:R-:W-:Y:S02]  /*b4f0*/  FFMA2 R4, R3.reuse.F32, R12.F32x2.HI_LO, R4.F32x2.HI_LO ;  /* 0x0000000c03047249 */ /* 0x044fe40000040004 */
[C---:B------:R-:W-:Y:S02]  /*b500*/  FFMA2 R6, R3.reuse.F32, R14.F32x2.HI_LO, R6.F32x2.HI_LO ;  /* 0x0000000e03067249 */ /* 0x040fe40000040006 */
[C---:B------:R-:W-:Y:S01]  /*b510*/  FFMA2 R8, R3.reuse.F32, R16.F32x2.HI_LO, R8.F32x2.HI_LO ;  /* 0x0000001003087249 */ /* 0x040fe20000040008 */
[----:B------:R-:W-:Y:S01]  /*b520*/  FSETP.GEU.AND P1, PT, R4, -126, PT ;  /* 0xc2fc00000400780b */ /* 0x000fe20003f2e000 */
[----:B------:R-:W-:Y:S01]  /*b530*/  FFMA2 R32, R3.F32, R18.F32x2.HI_LO, R10.F32x2.HI_LO ;  /* 0x0000001203207249 */ /* 0x000fe2000004000a */
[----:B------:R-:W-:Y:S01]  /*b540*/  FSETP.GEU.AND P6, PT, R5, -126, PT ;  /* 0xc2fc00000500780b */ /* 0x000fe20003fce000 */
[C---:B------:R-:W-:Y:S01]  /*b550*/  FFMA2 R24, R3.reuse.F32, R20.F32x2.HI_LO, R24.F32x2.HI_LO ;  /* 0x0000001403187249 */ /* 0x040fe20000040018 */
[----:B------:R-:W-:Y:S01]  /*b560*/  FSETP.GEU.AND P5, PT, R6, -126, PT ;  /* 0xc2fc00000600780b */ /* 0x000fe20003fae000 */
[----:B------:R-:W-:Y:S01]  /*b570*/  FFMA2 R26, R3.F32, R22.F32x2.HI_LO, R26.F32x2.HI_LO ;  /* 0x00000016031a7249 */ /* 0x000fe2000004001a */
[----:B------:R-:W-:Y:S01]  /*b580*/  FSETP.GEU.AND P4, PT, R7, -126, PT ;  /* 0xc2fc00000700780b */ /* 0x000fe20003f8e000 */
[----:B------:R-:W-:Y:S01]  /*b590*/  LDS.128 R20, [R0+0x24190] ;  /* 0x0241900000147984 */ /* 0x000fe20000000c00 */
[----:B-1----:R-:W-:Y:S01]  /*b5a0*/  @!P3 FMUL R91, R91, R91 ;  /* 0x0000005b5b5bb220 */ /* 0x002fe20000400000 */
[----:B------:R-:W-:Y:S01]  /*b5b0*/  FSETP.GEU.AND P3, PT, R8, -126, PT ;  /* 0xc2fc00000800780b */ /* 0x000fe20003f6e000 */
[----:B----4-:R-:W-:Y:S01]  /*b5c0*/  @!P0 FMUL R88, R88, R88 ;  /* 0x0000005858588220 */ /* 0x010fe20000400000 */
[----:B------:R-:W-:Y:S01]  /*b5d0*/  FSETP.GEU.AND P0, PT, R9, -126, PT ;  /* 0xc2fc00000900780b */ /* 0x000fe20003f0e000 */
[----:B---3--:R-:W-:Y:S01]  /*b5e0*/  @!P2 FMUL R89, R89, R89 ;  /* 0x000000595959a220 */ /* 0x008fe20000400000 */
[----:B------:R-:W-:Y:S01]  /*b5f0*/  @!P1 FMUL R4, R4, 0.5 ;  /* 0x3f00000004049820 */ /* 0x000fe20000400000 */
[----:B------:R-:W-:Y:S01]  /*b600*/  FSETP.GEU.AND P2, PT, R32, -126, PT ;  /* 0xc2fc00002000780b */ /* 0x000fe20003f4e000 */
[----:B------:R-:W1:Y:S01]  /*b610*/  LDS.128 R28, [R0+0x24180] ;  /* 0x02418000001c7984 */ /* 0x000e620000000c00 */
[----:B------:R-:W-:Y:S01]  /*b620*/  @!P6 FMUL R5, R5, 0.5 ;  /* 0x3f0000000505e820 */ /* 0x000fe20000400000 */
[----:B------:R-:W2:Y:S01]  /*b630*/  MUFU.EX2 R86, R4 ;  /* 0x0000000400567308 */ /* 0x000ea20000000800 */
[----:B------:R-:W-:Y:S01]  /*b640*/  @!P5 FMUL R6, R6, 0.5 ;  /* 0x3f0000000606d820 */ /* 0x000fe20000400000 */
[----:B------:R-:W-:Y:S03]  /*b650*/  @!P4 FMUL R7, R7, 0.5 ;  /* 0x3f0000000707c820 */ /* 0x000fe60000400000 */
[----:B------:R-:W-:Y:S02]  /*b660*/  @!P3 FMUL R8, R8, 0.5 ;  /* 0x3f0000000808b820 */ /* 0x000fe40000400000 */
[----:B------:R-:W-:Y:S03]  /*b670*/  @!P0 FMUL R9, R9, 0.5 ;  /* 0x3f00000009098820 */ /* 0x000fe60000400000 */
[----:B------:R-:W3:Y:S01]  /*b680*/  MUFU.EX2 R87, R5 ;  /* 0x0000000500577308 */ /* 0x000ee20000000800 */
[----:B------:R-:W-:Y:S09]  /*b690*/  @!P2 FMUL R32, R32, 0.5 ;  /* 0x3f0000002020a820 */ /* 0x000ff20000400000 */
[----:B------:R-:W4:Y:S01]  /*b6a0*/  MUFU.EX2 R84, R6 ;  /* 0x0000000600547308 */ /* 0x000f220000000800 */
[----:B--2---:R-:W-:Y:S01]  /*b6b0*/  @!P1 FMUL R86, R86, R86 ;  /* 0x0000005656569220 */ /* 0x004fe20000400000 */
[----:B------:R-:W-:Y:S08]  /*b6c0*/  FSETP.GEU.AND P1, PT, R33, -126, PT ;  /* 0xc2fc00002100780b */ /* 0x000ff00003f2e000 */
[----:B------:R-:W2:Y:S01]  /*b6d0*/  MUFU.EX2 R85, R7 ;  /* 0x0000000700557308 */ /* 0x000ea20000000800 */
[----:B---3--:R-:W-:Y:S01]  /*b6e0*/  @!P6 FMUL R87, R87, R87 ;  /* 0x000000575757e220 */ /* 0x008fe20000400000 */
[----:B------:R-:W-:Y:S04]  /*b6f0*/  FSETP.GEU.AND P6, PT, R24, -126, PT ;  /* 0xc2fc00001800780b */ /* 0x000fe80003fce000 */
[----:B------:R-:W-:Y:S01]  /*b700*/  F2FP.BF16.F32.PACK_AB R34, R87, R86 ;  /* 0x000000565722723e */ /* 0x000fe200000010ff */
[----:B------:R-:W-:Y:S03]  /*b710*/  @!P1 FMUL R33, R33, 0.5 ;  /* 0x3f00000021219820 */ /* 0x000fe60000400000 */
[----:B------:R-:W3:Y:S01]  /*b720*/  MUFU.EX2 R64, R8 ;  /* 0x0000000800407308 */ /* 0x000ee20000000800 */
[----:B----4-:R-:W-:Y:S01]  /*b730*/  @!P5 FMUL R84, R84, R84 ;  /* 0x000000545454d220 */ /* 0x010fe20000400000 */
[----:B------:R-:W-:Y:S03]  /*b740*/  FSETP.GEU.AND P5, PT, R25, -126, PT ;  /* 0xc2fc00001900780b */ /* 0x000fe60003fae000 */
[----:B------:R-:W-:Y:S05]  /*b750*/  @!P6 FMUL R24, R24, 0.5 ;  /* 0x3f0000001818e820 */ /* 0x000fea0000400000 */
[----:B------:R4:W5:Y:S01]  /*b760*/  MUFU.EX2 R65, R9 ;  /* 0x0000000900417308 */ /* 0x0009620000000800 */
        /* <DEDUP_REMOVED lines=9> */
[----:B----4-:R-:W1:Y:S01]  /*b800*/  LDTM.x16 R4, tmem[UR4] ;  /* 0x00000004000479ee */ /* 0x010e620008240000 */
[----:B-----5:R-:W-:Y:S03]  /*b810*/  @!P0 FMUL R65, R65, R65 ;  /* 0x0000004141418220 */ /* 0x020fe60000400000 */
[----:B------:R-:W-:Y:S05]  /*b820*/  @!P3 FMUL R27, R27, 0.5 ;  /* 0x3f0000001b1bb820 */ /* 0x000fea0000400000 */
[----:B------:R-:W4:Y:S01]  /*b830*/  MUFU.EX2 R60, R24 ;  /* 0x00000018003c7308 */ /* 0x000f220000000800 */
[----:B--2---:R-:W-:Y:S01]  /*b840*/  @!P2 FMUL R62, R62, R62 ;  /* 0x0000003e3e3ea220 */ /* 0x004fe20000400000 */
[----:B------:R-:W-:Y:S02]  /*b850*/  F2FP.BF16.F32.PACK_AB R32, R91, R90 ;  /* 0x0000005a5b20723e */ /* 0x000fe400000010ff */
[----:B------:R-:W-:Y:S06]  /*b860*/  F2FP.BF16.F32.PACK_AB R36, R65, R64 ;  /* 0x000000404124723e */ /* 0x000fec00000010ff */
[----:B------:R-:W2:Y:S01]  /*b870*/  MUFU.EX2 R61, R25 ;  /* 0x00000019003d7308 */ /* 0x000ea20000000800 */
[----:B---3--:R-:W-:Y:S01]  /*b880*/  @!P1 FMUL R63, R63, R63 ;  /* 0x0000003f3f3f9220 */ /* 0x008fe20000400000 */
[----:B------:R-:W-:Y:S04]  /*b890*/  F2FP.BF16.F32.PACK_AB R33, R89, R88 ;  /* 0x000000585921723e */ /* 0x000fe800000010ff */
[----:B------:R-:W-:Y:S04]  /*b8a0*/  F2FP.BF16.F32.PACK_AB R37, R63, R62 ;  /* 0x0000003e3f25723e */ /* 0x000fe800000010ff */
[----:B------:R-:W3:Y:S01]  /*b8b0*/  MUFU.EX2 R58, R26 ;  /* 0x0000001a003a7308 */ /* 0x000ee20000000800 */
[C---:B-1----:R-:W-:Y:S02]  /*b8c0*/  FFMA2 R28, R3.reuse.F32, R4.F32x2.HI_LO, R28.F32x2.HI_LO ;  /* 0x00000004031c7249 */ /* 0x042fe4000004001c */
[C---:B------:R-:W-:Y:S02]  /*b8d0*/  FFMA2 R30, R3.reuse.F32, R6.F32x2.HI_LO, R30.F32x2.HI_LO ;  /* 0x00000006031e7249 */ /* 0x040fe4000004001e */
[----:B------:R-:W1:Y:S01]  /*b8e0*/  LDS.128 R4, [R0+0x241a0] ;  /* 0x0241a00000047984 */ /* 0x000e620000000c00 */
[----:B------:R-:W-:Y:S01]  /*b8f0*/  FFMA2 R20, R3.F32, R8.F32x2.HI_LO, R20.F32x2.HI_LO ;  /* 0x0000000803147249 */ /* 0x000fe20000040014 */
[----:B------:R-:W-:Y:S03]  /*b900*/  FSETP.GEU.AND P2, PT, R29, -126, PT ;  /* 0xc2fc00001d00780b */ /* 0x000fe60003f4e000 */
[----:B------:R-:W5:Y:S01]  /*b910*/  MUFU.EX2 R59, R27 ;  /* 0x0000001b003b7308 */ /* 0x000f620000000800 */
[----:B------:R-:W-:Y:S01]  /*b920*/  FFMA2 R22, R3.F32, R10.F32x2.HI_LO, R22.F32x2.HI_LO ;  /* 0x0000000a03167249 */ /* 0x000fe20000040016 */
[----:B------:R-:W-:Y:S01]  /*b930*/  FSETP.GEU.AND P1, PT, R30, -126, PT ;  /* 0xc2fc00001e00780b */ /* 0x000fe20003f2e000 */
[----:B----4-:R-:W-:Y:S01]  /*b940*/  @!P6 FMUL R60, R60, R60 ;  /* 0x0000003c3c3ce220 */ /* 0x010fe20000400000 */
[----:B------:R-:W-:Y:S01]  /*b950*/  FSETP.GEU.AND P0, PT, R28, -126, PT ;  /* 0xc2fc00001c00780b */ /* 0x000fe20003f0e000 */
[----:B------:R4:W1:Y:S01]  /*b960*/  LDS.128 R8, [R0+0x241b0] ;  /* 0x0241b00000087984 */ /* 0x0008620000000c00 */
[----:B------:R-:W-:Y:S01]  /*b970*/  NOP ;  /* 0x0000000000007918 */ /* 0x000fe20000000000 */
[----:B--2---:R-:W-:Y:S01]  /*b980*/  @!P5 FMUL R61, R61, R61 ;  /* 0x0000003d3d3dd220 */ /* 0x004fe20000400000 */
[----:B------:R-:W-:Y:S01]  /*b990*/  FSETP.GEU.AND P6, PT, R31, -126, PT ;  /* 0xc2fc00001f00780b */ /* 0x000fe20003fce000 */
[----:B---3--:R-:W-:Y:S01]  /*b9a0*/  @!P4 FMUL R58, R58, R58 ;  /* 0x0000003a3a3ac220 */ /* 0x008fe20000400000 */
[----:B------:R-:W-:Y:S01]  /*b9b0*/  FSETP.GEU.AND P5, PT, R20, -126, PT ;  /* 0xc2fc00001400780b */ /* 0x000fe20003fae000 */
[----:B------:R-:W-:Y:S01]  /*b9c0*/  @!P2 FMUL R29, R29, 0.5 ;  /* 0x3f0000001d1da820 */ /* 0x000fe20000400000 */
[----:B------:R-:W-:Y:S01]  /*b9d0*/  BAR.SYNC.DEFER_BLOCKING 0x3, 0x100 ;  /* 0x00c4000000007b1d */ /* 0x000fe20000010000 */
[----:B------:R-:W-:Y:S02]  /*b9e0*/  FSETP.GEU.AND P4, PT, R21, -126, PT ;  /* 0xc2fc00001500780b */ /* 0x000fe40003f8e000 */
[----:B------:R-:W-:Y:S01]  /*b9f0*/  @!P1 FMUL R30, R30, 0.5 ;  /* 0x3f0000001e1e9820 */ /* 0x000fe20000400000 */
[----:B-----5:R-:W-:Y:S01]  /*ba00*/  @!P3 FMUL R59, R59, R59 ;  /* 0x0000003b3b3bb220 */ /* 0x020fe20000400000 */
[----:B------:R-:W-:Y:S01]  /*ba10*/  FSETP.GEU.AND P3, PT, R22, -126, PT ;  /* 0xc2fc00001600780b */ /* 0x000fe20003f6e000 */
[----:B------:R-:W2:Y:S01]  /*ba20*/  MUFU.EX2 R67, R29 ;  /* 0x0000001d00437308 */ /* 0x000ea20000000800 */
[----:B------:R-:W-:Y:S02]  /*ba30*/  @!P0 FMUL R28, R28, 0.5 ;  /* 0x3f0000001c1c8820 */ /* 0x000fe40000400000 */
[----:B------:R-:W-:Y:S02]  /*ba40*/  @!P6 FMUL R31, R31, 0.5 ;  /* 0x3f0000001f1fe820 */ /* 0x000fe40000400000 */
[----:B------:R-:W-:Y:S05]  /*ba50*/  @!P5 FMUL R20, R20, 0.5 ;  /* 0x3f0000001414d820 */ /* 0x000fea0000400000 */
[----:B------:R-:W3:Y:S01]  /*ba60*/  MUFU.EX2 R68, R30 ;  /* 0x0000001e00447308 */ /* 0x000ee20000000800 */
[----:B------:R-:W-:Y:S01]  /*ba70*/  @!P4 FMUL R21, R21, 0.5 ;  /* 0x3f0000001515c820 */ /* 0x000fe20000400000 */
[----:B----4-:R-:W-:Y:S01]  /*ba80*/  SHF.R.U32.HI R0, RZ, 0x4, R2 ;  /* 0x00000004ff007819 */ /* 0x010fe20000011602 */
[----:B------:R-:W-:Y:S03]  /*ba90*/  @!P3 FMUL R22, R22, 0.5 ;  /* 0x3f0000001616b820 */ /* 0x000fe60000400000 */
[----:B------:R-:W-:Y:S04]  /*baa0*/  LOP3.LUT R40, R0, 0x8, RZ, 0xc0, !PT ;  /* 0x0000000800287812 */ /* 0x000fe800078ec0ff */
[----:B------:R-:W4:Y:S01]  /*bab0*/  MUFU.EX2 R66, R28 ;  /* 0x0000001c00427308 */ /* 0x000f220000000800 */
[----:B--2---:R-:W-:Y:S01]  /*bac0*/  @!P2 FMUL R67, R67, R67 ;  /* 0x000000434343a220 */ /* 0x004fe20000400000 */
[C---:B-1----:R-:W-:Y:S01]  /*bad0*/  FFMA2 R4, R3.reuse.F32, R12.F32x2.HI_LO, R4.F32x2.HI_LO ;  /* 0x0000000c03047249 */ /* 0x042fe20000040004 */
[----:B------:R-:W-:Y:S01]  /*bae0*/  IADD3 R0, PT, PT, R76, -R40, RZ ;  /* 0x800000284c007210 */ /* 0x000fe20007ffe0ff */
[----:B------:R-:W-:Y:S01]  /*baf0*/  FFMA2 R6, R3.F32, R14.F32x2.HI_LO, R6.F32x2.HI_LO ;  /* 0x0000000e03067249 */ /* 0x000fe20000040006 */
[----:B------:R-:W-:Y:S02]  /*bb00*/  F2FP.BF16.F32.PACK_AB R40, R111, R110 ;  /* 0x0000006e6f28723e */ /* 0x000fe400000010ff */
[----:B------:R-:W-:Y:S03]  /*bb10*/  FSETP.GEU.AND P2, PT, R4, -126, PT ;  /* 0xc2fc00000400780b */ /* 0x000fe60003f4e000 */
[----:B------:R-:W1:Y:S01]  /*bb20*/  MUFU.EX2 R69, R31 ;  /* 0x0000001f00457308 */ /* 0x000e620000000800 */
[----:B---3--:R-:W-:Y:S01]  /*bb30*/  @!P1 FMUL R68, R68, R68 ;  /* 0x0000004444449220 */ /* 0x008fe20000400000 */
[----:B------:R-:W-:Y:S01]  /*bb40*/  FSETP.GEU.AND P1, PT, R5, -126, PT ;  /* 0xc2fc00000500780b */ /* 0x000fe20003f2e000 */
[C---:B------:R-:W-:Y:S01]  /*bb50*/  FFMA2 R8, R3.reuse.F32, R16.F32x2.HI_LO, R8.F32x2.HI_LO ;  /* 0x0000001003087249 */ /* 0x040fe20000040008 */
[----:B------:R-:W-:Y:S01]  /*bb60*/  SHF.R.U32.HI R0, RZ, 0x15, R0 ;  /* 0x00000015ff007819 */ /* 0x000fe20000011600 */
[----:B------:R-:W-:Y:S01]  /*bb70*/  FFMA2 R10, R3.F32, R18.F32x2.HI_LO, R10.F32x2.HI_LO ;  /* 0x00000012030a7249 */ /* 0x000fe2000004000a */
[----:B------:R-:W-:Y:S04]  /*bb80*/  MOV R18, R42 ;  /* 0x0000002a00127202 */ /* 0x000fe80000000f00 */
[----:B------:R-:W2:Y:S01]  /*bb90*/  MUFU.EX2 R70, R20 ;  /* 0x0000001400467308 */ /* 0x000ea20000000800 */
[----:B----4-:R-:W-:Y:S01]  /*bba0*/  @!P0 FMUL R66, R66, R66 ;  /* 0x0000004242428220 */ /* 0x010fe20000400000 */
[----:B------:R-:W-:Y:S01]  /*bbb0*/  FSETP.GEU.AND P0, PT, R23, -126, PT ;  /* 0xc2fc00001700780b */ /* 0x000fe20003f0e000 */
[----:B------:R-:W-:Y:S01]  /*bbc0*/  @!P2 FMUL R4, R4, 0.5 ;  /* 0x3f0000000404a820 */ /* 0x000fe20000400000 */
[----:B------:R-:W-:Y:S01]  /*bbd0*/  F2FP.BF16.F32.PACK_AB R42, R43, R42 ;  /* 0x0000002a2b2a723e */ /* 0x000fe200000010ff */
[----:B------:R-:W-:Y:S05]  /*bbe0*/  @!P1 FMUL R5, R5, 0.5 ;  /* 0x3f00000005059820 */ /* 0x000fea0000400000 */
[----:B------:R-:W3:Y:S01]  /*bbf0*/  MUFU.EX2 R71, R21 ;  /* 0x0000001500477308 */ /* 0x000ee20000000800 */
[----:B-1----:R-:W-:Y:S01]  /*bc00*/  @!P6 FMUL R69, R69, R69 ;  /* 0x000000454545e220 */ /* 0x002fe20000400000 */
[----:B------:R-:W-:Y:S02]  /*bc10*/  FSETP.GEU.AND P6, PT, R6, -126, PT ;  /* 0xc2fc00000600780b */ /* 0x000fe40003fce000 */
[----:B------:R-:W-:Y:S02]  /*bc20*/  MOV R19, R43 ;  /* 0x0000002b00137202 */ /* 0x000fe40000000f00 */
[-C--:B------:R-:W-:Y:S01]  /*bc30*/  MOV R16, R45.reuse ;  /* 0x0000002d00107202 */ /* 0x080fe20000000f00 */
[----:B------:R-:W-:Y:S03]  /*bc40*/  @!P0 FMUL R23, R23, 0.5 ;  /* 0x3f00000017178820 */ /* 0x000fe60000400000 */
[----:B------:R-:W1:Y:S01]  /*bc50*/  MUFU.EX2 R82, R22 ;  /* 0x0000001600527308 */ /* 0x000e620000000800 */
[----:B--2---:R-:W-:Y:S01]  /*bc60*/  @!P5 FMUL R70, R70, R70 ;  /* 0x000000464646d220 */ /* 0x004fe20000400000 */
[----:B------:R-:W-:Y:S02]  /*bc70*/  FSETP.GEU.AND P5, PT, R7, -126, PT ;  /* 0xc2fc00000700780b */ /* 0x000fe40003fae000 */
[----:B------:R-:W-:Y:S02]  /*bc80*/  F2FP.BF16.F32.PACK_AB R43, R44, R45 ;  /* 0x0000002d2c2b723e */ /* 0x000fe400000010ff */
[----:B------:R-:W-:Y:S01]  /*bc90*/  MOV R17, R44 ;  /* 0x0000002c00117202 */ /* 0x000fe20000000f00 */
[----:B------:R-:W-:Y:S03]  /*bca0*/  @!P6 FMUL R6, R6, 0.5 ;  /* 0x3f0000000606e820 */ /* 0x000fe60000400000 */
[----:B------:R-:W2:Y:S01]  /*bcb0*/  MUFU.EX2 R80, R4 ;  /* 0x0000000400507308 */ /* 0x000ea20000000800 */
[----:B---3--:R-:W-:Y:S01]  /*bcc0*/  @!P4 FMUL R71, R71, R71 ;  /* 0x000000474747c220 */ /* 0x008fe20000400000 */
[----:B------:R-:W-:Y:S02]  /*bcd0*/  FSETP.GEU.AND P4, PT, R8, -126, PT ;  /* 0xc2fc00000800780b */ /* 0x000fe40003f8e000 */
[----:B------:R-:W-:Y:S02]  /*bce0*/  F2FP.BF16.F32.PACK_AB R44, R99, R98 ;  /* 0x00000062632c723e */ /* 0x000fe400000010ff */
[----:B------:R-:W-:Y:S01]  /*bcf0*/  F2FP.BF16.F32.PACK_AB R45, R97, R96 ;  /* 0x00000060612d723e */ /* 0x000fe200000010ff */
[----:B------:R-:W-:Y:S03]  /*bd00*/  @!P5 FMUL R7, R7, 0.5 ;  /* 0x3f0000000707d820 */ /* 0x000fe60000400000 */
[----:B------:R-:W3:Y:S01]  /*bd10*/  MUFU.EX2 R81, R5 ;  /* 0x0000000500517308 */ /* 0x000ee20000000800 */
[----:B-1----:R-:W-:Y:S01]  /*bd20*/  @!P3 FMUL R82, R82, R82 ;  /* 0x000000525252b220 */ /* 0x002fe20000400000 */
[----:B------:R-:W-:Y:S02]  /*bd30*/  FSETP.GEU.AND P3, PT, R9, -126, PT ;  /* 0xc2fc00000900780b */ /* 0x000fe40003f6e000 */
[----:B------:R-:W-:Y:S02]  /*bd40*/  MOV R22, R39 ;  /* 0x0000002700167202 */ /* 0x000fe40000000f00 */
[----:B------:R-:W-:Y:S01]  /*bd50*/  F2FP.BF16.F32.PACK_AB R39, R59, R58 ;  /* 0x0000003a3b27723e */ /* 0x000fe200000010ff */
[----:B------:R-:W-:Y:S03]  /*bd60*/  @!P4 FMUL R8, R8, 0.5 ;  /* 0x3f0000000808c820 */ /* 0x000fe60000400000 */
[----:B------:R-:W1:Y:S01]  /*bd70*/  MUFU.EX2 R83, R23 ;  /* 0x0000001700537308 */ /* 0x000e620000000800 */
[----:B--2---:R-:W-:Y:S01]  /*bd80*/  @!P2 FMUL R80, R80, R80 ;  /* 0x000000505050a220 */ /* 0x004fe20000400000 */
[C---:B------:R-:W-:Y:S02]  /*bd90*/  FSETP.GEU.AND P2, PT, R10.reuse, -126, PT ;  /* 0xc2fc00000a00780b */ /* 0x040fe40003f4e000 */
[----:B------:R-:W-:Y:S02]  /*bda0*/  F2FP.BF16.F32.PACK_AB R24, R67, R66 ;  /* 0x000000424318723e */ /* 0x000fe400000010ff */
[----:B------:R-:W-:Y:S01]  /*bdb0*/  F2FP.BF16.F32.PACK_AB R25, R69, R68 ;  /* 0x000000444519723e */ /* 0x000fe200000010ff */
        /* <DEDUP_REMOVED lines=9> */
[----:B------:R-:W-:Y:S02]  /*be50*/  ISETP.NE.AND P0, PT, R108, R0, PT ;  /* 0x000000006c00720c */ /* 0x000fe40003f05270 */
[----:B------:R-:W-:Y:S02]  /*be60*/  MOV R23, R38 ;  /* 0x0000002600177202 */ /* 0x000fe40000000f00 */
[-C--:B------:R-:W-:Y:S01]  /*be70*/  MOV R108, R41.reuse ;  /* 0x00000029006c7202 */ /* 0x080fe20000000f00 */
[----:B------:R-:W-:Y:S03]  /*be80*/  @!P1 FMUL R11, R11, 0.5 ;  /* 0x3f0000000b0b9820 */ /* 0x000fe60000400000 */
[----:B------:R-:W1:Y:S01]  /*be90*/  MUFU.EX2 R76, R8 ;  /* 0x00000008004c7308 */ /* 0x000e620000000800 */
[----:B--2---:R-:W-:Y:S01]  /*bea0*/  @!P6 FMUL R78, R78, R78 ;  /* 0x0000004e4e4ee220 */ /* 0x004fe20000400000 */
[----:B------:R-:W-:Y:S02]  /*beb0*/  F2FP.BF16.F32.PACK_AB R41, R109, R41 ;  /* 0x000000296d29723e */ /* 0x000fe400000010ff */
[----:B------:R-:W-:Y:S02]  /*bec0*/  F2FP.BF16.F32.PACK_AB R38, R61, R60 ;  /* 0x0000003c3d26723e */ /* 0x000fe400000010ff */
[----:B------:R-:W-:Y:S04]  /*bed0*/  F2FP.BF16.F32.PACK_AB R27, R83, R82 ;  /* 0x00000052531b723e */ /* 0x000fe800000010ff */
[----:B------:R-:W2:Y:S01]  /*bee0*/  MUFU.EX2 R77, R9 ;  /* 0x00000009004d7308 */ /* 0x000ea20000000800 */
[----:B---3--:R-:W-:Y:S05]  /*bef0*/  @!P5 FMUL R79, R79, R79 ;  /* 0x0000004f4f4fd220 */ /* 0x008fea0000400000 */
[----:B------:R-:W-:Y:S04]  /*bf00*/  F2FP.BF16.F32.PACK_AB R29, R79, R78 ;  /* 0x0000004e4f1d723e */ /* 0x000fe800000010ff */
[----:B------:R-:W3:Y:S01]  /*bf10*/  MUFU.EX2 R72, R10 ;  /* 0x0000000a00487308 */ /* 0x000ee20000000800 */
[----:B-1----:R-:W-:Y:S09]  /*bf20*/  @!P4 FMUL R76, R76, R76 ;  /* 0x0000004c4c4cc220 */ /* 0x002ff20000400000 */
[----:B------:R-:W1:Y:S01]  /*bf30*/  MUFU.EX2 R73, R11 ;  /* 0x0000000b00497308 */ /* 0x000e620000000800 */
[----:B--2---:R-:W-:Y:S05]  /*bf40*/  @!P3 FMUL R77, R77, R77 ;  /* 0x0000004d4d4db220 */ /* 0x004fea0000400000 */
[----:B------:R-:W-:Y:S01]  /*bf50*/  F2FP.BF16.F32.PACK_AB R30, R77, R76 ;  /* 0x0000004c4d1e723e */ /* 0x000fe200000010ff */
[----:B---3--:R-:W-:Y:S01]  /*bf60*/  @!P2 FMUL R72, R72, R72 ;  /* 0x000000484848a220 */ /* 0x008fe20000400000 */
[----:B-1----:R-:W-:Y:S05]  /*bf70*/  @!P1 FMUL R73, R73, R73 ;  /* 0x0000004949499220 */ /* 0x002fea0000400000 */
        /* <DEDUP_REMOVED lines=18> */
.L_x_180:
        /* <DEDUP_REMOVED lines=10> */
[--C-:B-1----:R-:W-:Y:S02]  /*c140*/  SHF.R.U32.HI R55, RZ, 0x3, R2.reuse ;  /* 0x00000003ff377819 */ /* 0x102fe40000011602 */
[----:B------:R-:W-:Y:S02]  /*c150*/  SHF.R.U32.HI R48, RZ, 0x5, R2 ;  /* 0x00000005ff307819 */ /* 0x000fe40000011602 */
[----:B------:R-:W-:Y:S02]  /*c160*/  LOP3.LUT R55, R75, 0x600010, R55, 0xc8, !PT ;  /* 0x006000104b377812 */ /* 0x000fe400078ec837 */
[----:B------:R-:W-:Y:S02]  /*c170*/  LOP3.LUT R48, R48, 0x3, RZ, 0xc0, !PT ;  /* 0x0000000330307812 */ /* 0x000fe400078ec0ff */
[----:B------:R-:W-:Y:S05]  /*c180*/  LOP3.LUT R55, R55, 0x100, RZ, 0xfc, !PT ;  /* 0x0000010037377812 */ /* 0x000fea00078efcff */
[----:B------:R-:W-:Y:S04]  /*c190*/  IMAD.IADD R55, R55, 0x1, -R20 ;  /* 0x0000000137377824 */ /* 0x000fe800078e0a14 */
        /* <DEDUP_REMOVED lines=21> */
.L_x_181:
        /* <DEDUP_REMOVED lines=23> */
.L_x_182:
        /* <DEDUP_REMOVED lines=23> */
.L_x_183:
[----:B------:R-:W-:Y:S05]  /*c5d0*/  WARPSYNC.ALL ;  /* 0x0000000000007948 */ /* 0x000fea0003800000 */
[----:B------:R-:W-:Y:S11]  /*c5e0*/  R2UR UR4, R55 ;  /* 0x00000000370472ca */ /* 0x000ff600000e0000 */
[----:B------:R-:W-:Y:S02]  /*c5f0*/  @!UPT UIADD3 URZ, UPT, UPT, URZ, URZ, URZ ;  /* 0x000000fffffff290 */ /* 0x000fe4000fffe0ff */
[----:B------:R4:W-:Y:S02]  /*c600*/  STTM.x8 tmem[UR4+0x30], R24 ;  /* 0x00003018000079ed */ /* 0x0009e400081c0004 */
.L_x_179:
[----:B------:R-:W-:Y:S01]  /*c610*/  ISETP.NE.AND P0, PT, R107, 0x3, PT ;  /* 0x000000036b00780c */ /* 0x000fe20003f05270 */
[----:B------:R-:W1:Y:S01]  /*c620*/  FENCE.VIEW.ASYNC.T ;  /* 0x00000000000073c6 */ /* 0x000e620000000200 */
[----:B------:R-:W-:Y:S11]  /*c630*/  BSSY.RECONVERGENT B0, `(.L_x_184) ;  /* 0x0000003000007945 */ /* 0x000ff60003800200 */
[----:B------:R-:W-:Y:S05]  /*c640*/  @!P0 BRA `(.L_x_185) ;  /* 0x0000000000048947 */ /* 0x000fea0003800000 */
[----:B------:R-:W-:Y:S05]  /*c650*/  BPT.TRAP 0x1 ;  /* 0x000000040000795c */ /* 0x000fea0000300000 */
.L_x_185:
[----:B------:R-:W-:Y:S05]  /*c660*/  BSYNC.RECONVERGENT B0 ;  /* 0x0000000000007941 */ /* 0x000fea0003800200 */
.L_x_184:
[----:B-1----:R1:W-:Y:S01]  /*c670*/  SYNCS.ARRIVE.TRANS64.A1T0 RZ, [R56+URZ+0x24880], RZ ;  /* 0x024880ff38ff79a7 */ /* 0x0023e200081000ff */
[----:B------:R-:W-:Y:S04]  /*c680*/  BSSY.RECONVERGENT B0, `(.L_x_186) ;  /* 0x0000004000007945 */ /* 0x000fe80003800200 */
[----:B------:R-:W-:Y:S05]  /*c690*/  @!P0 BRA `(.L_x_187) ;  /* 0x0000000000088947 */ /* 0x000fea0003800000 */
[----:B------:R-:W-:Y:S05]  /*c6a0*/  BPT.TRAP 0x1 ;  /* 0x000000040000795c */ /* 0x000fea0000300000 */
[----:B------:R-:W-:Y:S05]  /*c6b0*/  BPT.TRAP 0x1 ;  /* 0x000000040000795c */ /* 0x000fea0000300000 */
.L_x_187:
[----:B------:R-:W-:Y:S05]  /*c6c0*/  BSYNC.RECONVERGENT B0 ;  /* 0x0000000000007941 */ /* 0x000fea0003800200 */
.L_x_186:
[----:B------:R-:W-:Y:S01]  /*c6d0*/  IADD3 R0, PT, PT, R56, 0x24858, RZ ;  /* 0x0002485838007810 */ /* 0x000fe20007ffe0ff */
[----:B------:R-:W-:Y:S03]  /*c6e0*/  BSSY.RECONVERGENT B0, `(.L_x_188) ;  /* 0x0000005000007945 */ /* 0x000fe60003800200 */
[----:B------:R-:W-:Y:S04]  /*c6f0*/  PRMT R0, R57, 0x654, R0 ;  /* 0x0000065439007816 */ /* 0x000fe80000000000 */
[----:B------:R1:W-:Y:S01]  /*c700*/  SYNCS.ARRIVE.TRANS64.RED.A1T0 RZ, [R0+URZ], RZ ;  /* 0x000000ff00ff79a7 */ /* 0x0003e200081004ff */
[----:B------:R-:W-:Y:S05]  /*c710*/  @!P0 BRA `(.L_x_189) ;  /* 0x0000000000048947 */ /* 0x000fea0003800000 */
[----:B------:R-:W-:Y:S05]  /*c720*/  BPT.TRAP 0x1 ;  /* 0x000000040000795c */ /* 0x000fea0000300000 */
.L_x_189:
[----:B------:R-:W-:Y:S05]  /*c730*/  BSYNC.RECONVERGENT B0 ;  /* 0x0000000000007941 */ /* 0x000fea0003800200 */
.L_x_188:
[----:B-1----:R-:W-:Y:S01]  /*c740*/  IADD3 R0, PT, PT, R56, 0x24838, RZ ;  /* 0x0002483838007810 */ /* 0x002fe20007ffe0ff */
[----:B------:R-:W-:Y:S03]  /*c750*/  BSSY.RECONVERGENT B0, `(.L_x_190) ;  /* 0x0000005000007945 */ /* 0x000fe60003800200 */
[----:B------:R-:W-:Y:S04]  /*c760*/  PRMT R0, R57, 0x654, R0 ;  /* 0x0000065439007816 */ /* 0x000fe80000000000 */
[----:B------:R1:W-:Y:S01]  /*c770*/  SYNCS.ARRIVE.TRANS64.RED.A1T0 RZ, [R0+URZ], RZ ;  /* 0x000000ff00ff79a7 */ /* 0x0003e200081004ff */
[----:B------:R-:W-:Y:S05]  /*c780*/  @!P0 BRA `(.L_x_191) ;  /* 0x0000000000048947 */ /* 0x000fea0003800000 */
[----:B------:R-:W-:Y:S05]  /*c790*/  BPT.TRAP 0x1 ;  /* 0x000000040000795c */ /* 0x000fea0000300000 */
.L_x_191:
[----:B------:R-:W-:Y:S05]  /*c7a0*/  BSYNC.RECONVERGENT B0 ;  /* 0x0000000000007941 */ /* 0x000fea0003800200 */
.L_x_190:
[----:B-1----:R-:W-:Y:S01]  /*c7b0*/  SHF.L.U32 R0, R102, 0x1f, RZ ;  /* 0x0000001f66007819 */ /* 0x002fe200000006ff */
[----:B------:R-:W-:Y:S03]  /*c7c0*/  BSSY B0, `(.L_x_192) ;  /* 0x0000003000007945 */ /* 0x000fe60003800000 */
[----:B------:R-:W1:Y:S02]  /*c7d0*/  SYNCS.PHASECHK.TRANS64.TRYWAIT P1, [R56+URZ+0x24840], R0 ;  /* 0x02484000380075a7 */ /* 0x000e6400080211ff */
[----:B-1----:R-:W-:Y:S05]  /*c7e0*/  @!P1 BRA `(.L_x_193) ;  /* 0x0000004400ac9947 */ /* 0x002fea0003800000 */
.L_x_293:
[----:B------:R-:W-:Y:S05]  /*c7f0*/  BSYNC B0 ;  /* 0x0000000000007941 */ /* 0x000fea0003800000 */
.L_x_192:
[----:B------:R-:W-:Y:S04]  /*c800*/  BSSY.RECONVERGENT B0, `(.L_x_194) ;  /* 0x0000003000007945 */ /* 0x000fe80003800200 */
[----:B------:R-:W-:Y:S05]  /*c810*/  @!P0 BRA `(.L_x_195) ;  /* 0x0000000000048947 */ /* 0x000fea0003800000 */
[----:B------:R-:W-:Y:S05]  /*c820*/  BPT.TRAP 0x1 ;  /* 0x000000040000795c */ /* 0x000fea0000300000 */
.L_x_195:
[----:B------:R-:W-:Y:S05]  /*c830*/  BSYNC.RECONVERGENT B0 ;  /* 0x0000000000007941 */ /* 0x000fea0003800200 */
.L_x_194:
[----:B------:R-:W-:Y:S01]  /*c840*/  SHF.L.U32 R0, R106, 0x1f, RZ ;  /* 0x0000001f6a007819 */ /* 0x000fe200000006ff */
[----:B------:R-:W-:Y:S03]  /*c850*/  BSSY B0, `(.L_x_196) ;  /* 0x0000003000007945 */ /* 0x000fe60003800000 */
[----:B------:R-:W1:Y:S02]  /*c860*/  SYNCS.PHASECHK.TRANS64.TRYWAIT P1, [R56+URZ+0x24860], R0 ;  /* 0x02486000380075a7 */ /* 0x000e6400080211ff */
[----:B-1----:R-:W-:Y:S05]  /*c870*/  @!P1 BRA `(.L_x_197) ;  /* 0x00000044009c9947 */ /* 0x002fea0003800000 */
.L_x_294:
[----:B------:R-:W-:Y:S05]  /*c880*/  BSYNC B0 ;  /* 0x0000000000007941 */ /* 0x000fea0003800000 */
.L_x_196:
[----:B------:R-:W-:Y:S04]  /*c890*/  BSSY.RECONVERGENT B0, `(.L_x_198) ;  /* 0x0000003000007945 */ /* 0x000fe80003800200 */
[----:B------:R-:W-:Y:S05]  /*c8a0*/  @!P0 BRA `(.L_x_199) ;  /* 0x0000000000048947 */ /* 0x000fea0003800000 */
[----:B------:R-:W-:Y:S05]  /*c8b0*/  BPT.TRAP 0x1 ;  /* 0x000000040000795c */ /* 0x000fea0000300000 */
.L_x_199:
[----:B------:R-:W-:Y:S05]  /*c8c0*/  BSYNC.RECONVERGENT B0 ;  /* 0x0000000000007941 */ /* 0x000fea0003800200 */
.L_x_198:
[----:B------:R-:W-:Y:S02]  /*c8d0*/  SHF.L.U32 R3, R105, 0x1f, RZ ;  /* 0x0000001f69037819 */ /* 0x000fe400000006ff */
[----:B------:R-:W-:Y:S02]  /*c8e0*/  SHF.R.U32.HI R0, RZ, 0x3, R2 ;  /* 0x00000003ff007819 */ /* 0x000fe40000011602 */
[----:B------:R-:W1:Y:S02]  /*c8f0*/  SYNCS.PHASECHK.TRANS64.TRYWAIT P0, [R56+URZ+0x24898], R3 ;  /* 0x02489803380075a7 */ /* 0x000e6400080011ff */
[----:B------:R-:W-:Y:S04]  /*c900*/  LOP3.LUT R75, R75, 0x600010, R0, 0xc8, !PT ;  /* 0x006000104b4b7812 */ /* 0x000fe800078ec800 */
[----:B------:R-:W-:Y:S01]  /*c910*/  LOP3.LUT R0, R75, 0x100, RZ, 0xfc, !PT ;  /* 0x000001004b007812 */ /* 0x000fe200078efcff */
[----:B-1----:R-:W-:Y:S06]  /*c920*/  @!P0 BRA `(.L_x_200) ;  /* 0x0000004400848947 */ /* 0x002fec0003800000 */
.L_x_295:
[----:B------:R-:W-:Y:S01]  /*c930*/  SHF.R.U32.HI R2, RZ, 0x5, R2 ;  /* 0x00000005ff027819 */ /* 0x000fe20000011602 */
[----:B------:R-:W-:Y:S05]  /*c940*/  WARPSYNC.ALL ;  /* 0x0000000000007948 */ /* 0x000fea0003800000 */
[C---:B------:R-:W-:Y:S01]  /*c950*/  R2UR UR4, R0.reuse ;  /* 0x00000000000472ca */ /* 0x040fe200000e0000 */
[----:B------:R-:W-:Y:S01]  /*c960*/  VIADD R0, R0, 0xffffffa0 ;  /* 0xffffffa000007836 */ /* 0x000fe20000000000 */
[----:B------:R-:W-:Y:S04]  /*c970*/  LOP3.LUT R2, R2, 0x3, RZ, 0xc0, !PT ;  /* 0x0000000302027812 */ /* 0x000fe800078ec0ff */
[----:B------:R-:W-:Y:S04]  /*c980*/  SHF.R.U32.HI R0, RZ, 0x15, R0 ;  /* 0x00000015ff007819 */ /* 0x000fe80000011600 */
[----:B------:R-:W-:Y:S03]  /*c990*/  ISETP.NE.AND P0, PT, R2, R0, PT ;  /* 0x000000000200720c */ /* 0x000fe60003f05270 */
[----:B--234-:R-:W1:Y:S10]  /*c9a0*/  LDTM.x16 R28, tmem[UR4+-0x80] ;  /* 0xffff8004001c79ee */ /* 0x01ce74000824ff00 */
[----:B-1----:R-:W-:Y:S05]  /*c9b0*/  @!P0 BRA `(.L_x_201) ;  /* 0x0000000000408947 */ /* 0x002fea0003800000 */
        /* <DEDUP_REMOVED lines=16> */
.L_x_201:
[C---:B------:R-:W-:Y:S01]  /*cac0*/  LOP3.LUT R0, R75.reuse, 0xa0, RZ, 0xfc, !PT ;  /* 0x000000a04b007812 */ /* 0x040fe200078efcff */
[----:B------:R-:W-:Y:S05]  /*cad0*/  WARPSYNC.ALL ;  /* 0x0000000000007948 */ /* 0x000fea0003800000 */
[----:B------:R-:W-:Y:S01]  /*cae0*/  R2UR UR6, R0 ;  /* 0x00000000000672ca */ /* 0x000fe200000e0000 */
[----:B------:R-:W1:Y:S01]  /*caf0*/  S2R R46, SR_TID.X ;  /* 0x00000000002e7919 */ /* 0x000e620000002100 */
[----:B------:R-:W-:Y:S01]  /*cb00*/  LOP3.LUT R75, R75, 0xc0, RZ, 0xfc, !PT ;  /* 0x000000c04b4b7812 */ /* 0x000fe200078efcff */
[----:B------:R-:W2:Y:S01]  /*cb10*/  S2UR UR38, SR_CgaCtaId ;  /* 0x00000000002679c3 */ /* 0x000ea20000008800 */
[----:B------:R-:W-:Y:S02]  /*cb20*/  UMOV UR37, 0x400 ;  /* 0x0000040000257882 */ /* 0x000fe40000000000 */
[----:B------:R-:W-:Y:S02]  /*cb30*/  R2UR UR5, R75 ;  /* 0x000000004b0572ca */ /* 0x000fe400000e0000 */
[--C-:B-1----:R-:W-:Y:S01]  /*cb40*/  SHF.R.U32.HI R53, RZ, 0x1, R46.reuse ;  /* 0x00000001ff357819 */ /* 0x102fe2000001162e */
[----:B--2---:R-:W-:Y:S01]  /*cb50*/  ULEA UR37, UR38, UR37, 0x18 ;  /* 0x0000002526257291 */ /* 0x004fe2000f8ec0ff */
[----:B------:R-:W-:Y:S01]  /*cb60*/  SHF.R.U32.HI R47, RZ, 0x3, R46 ;  /* 0x00000003ff2f7819 */ /* 0x000fe2000001162e */
[----:B------:R-:W-:Y:S01]  /*cb70*/  IMAD.U32 R52, R46, 0x10000, RZ ;  /* 0x000100002e347824 */ /* 0x000fe200078e00ff */
[----:B------:R-:W-:Y:S04]  /*cb80*/  LOP3.LUT R53, R53, 0x40, RZ, 0xc0, !PT ;  /* 0x0000004035357812 */ /* 0x000fe800078ec0ff */
[----:B------:R-:W-:Y:S02]  /*cb90*/  LOP3.LUT R0, R52, 0x600010, R47, 0xc8, !PT ;  /* 0x0060001034007812 */ /* 0x000fe400078ec82f */
[----:B------:R-:W1:Y:S02]  /*cba0*/  LDS.128 R12, [R53+UR37+0x24200] ;  /* 0x02420025350c7984 */ /* 0x000e640008000c00 */
[----:B------:R-:W-:Y:S04]  /*cbb0*/  LOP3.LUT R0, R0, 0xe0, RZ, 0xfc, !PT ;  /* 0x000000e000007812 */ /* 0x000fe800078efcff */
[----:B------:R-:W-:Y:S02]  /*cbc0*/  R2UR UR4, R0 ;  /* 0x00000000000472ca */ /* 0x000fe400000e0000 */
[----:B------:R-:W2:Y:S08]  /*cbd0*/  LDS.128 R8, [R53+UR37+0x24220] ;  /* 0x0242202535087984 */ /* 0x000eb00008000c00 */
[----:B------:R-:W3:Y:S08]  /*cbe0*/  LDS.128 R24, [R53+UR37+0x24210] ;  /* 0x0242102535187984 */ /* 0x000ef00008000c00 */
[----:B------:R-:W4:Y:S08]  /*cbf0*/  LDS.128 R4, [R53+UR37+0x24230] ;  /* 0x0242302535047984 */ /* 0x000f300008000c00 */
[----:B------:R-:W-:Y:S01]  /*cc00*/  LDS.128 R48, [R53+UR37+0x24290] ;  /* 0x0242902535307984 */ /* 0x000fe20008000c00 */
[----:B-1----:R-:W-:Y:S02]  /*cc10*/  FADD2 R2, R28.F32x2.HI_LO, R12.F32x2.HI_LO ;  /* 0x0000000c1c02724b */ /* 0x002fe40000000000 */
[----:B------:R-:W-:Y:S05]  /*cc20*/  FADD2 R20, R30.F32x2.HI_LO, R14.F32x2.HI_LO ;  /* 0x0000000e1e14724b */ /* 0x000fea0000000000 */
[----:B------:R-:W1:Y:S01]  /*cc30*/  LDS.128 R12, [R53+UR37+0x24280] ;  /* 0x02428025350c7984 */ /* 0x000e620008000c00 */
[----:B------:R-:W-:Y:S02]  /*cc40*/  FMUL2 R2, R2.F32x2.HI_LO, R124.F32x2.HI_LO ;  /* 0x0000007c0202724a */ /* 0x000fe40000000000 */
[----:B------:R-:W-:Y:S02]  /*cc50*/  FMUL2 R122, R20.F32x2.HI_LO, R122.F32x2.HI_LO ;  /* 0x0000007a147a724a */ /* 0x000fe40000000000 */
[----:B--2---:R-:W-:Y:S01]  /*cc60*/  FADD2 R36, R36.F32x2.HI_LO, R8.F32x2.HI_LO ;  /* 0x000000082424724b */ /* 0x004fe20000000000 */
[----:B------:R-:W-:Y:S01]  /*cc70*/  F2FP.BF16.F32.PACK_AB R20, R3, R2 ;  /* 0x000000020314723e */ /* 0x000fe200000010ff */
[----:B------:R-:W-:Y:S01]  /*cc80*/  FADD2 R38, R38.F32x2.HI_LO, R10.F32x2.HI_LO ;  /* 0x0000000a2626724b */ /* 0x000fe20000000000 */
[----:B------:R-:W-:Y:S01]  /*cc90*/  F2FP.BF16.F32.PACK_AB R0, R123, R122 ;  /* 0x0000007a7b00723e */ /* 0x000fe200000010ff */
[----:B------:R-:W2:Y:S01]  /*cca0*/  LDS.128 R8, [R53+UR37+0x242a0] ;  /* 0x0242a02535087984 */ /* 0x000ea20008000c00 */
[----:B------:R-:W-:Y:S01]  /*ccb0*/  PRMT R54, R20, 0x7632, R54 ;  /* 0x0000763214367816 */ /* 0x000fe20000000036 */
[----:B------:R-:W-:Y:S01]  /*ccc0*/  FMUL2 R36, R36.F32x2.HI_LO, R118.F32x2.HI_LO ;  /* 0x000000762424724a */ /* 0x000fe20000000000 */
[----:B------:R-:W-:Y:S01]  /*ccd0*/  PRMT R55, R20, 0x7610, R55 ;  /* 0x0000761014377816 */ /* 0x000fe20000000037 */
[----:B---3--:R-:W-:Y:S01]  /*cce0*/  FADD2 R32, R32.F32x2.HI_LO, R24.F32x2.HI_LO ;  /* 0x000000182020724b */ /* 0x008fe20000000000 */
[----:B------:R-:W-:Y:S01]  /*ccf0*/  PRMT R56, R0, 0x7632, R56 ;  /* 0x0000763200387816 */ /* 0x000fe20000000038 */
[----:B------:R-:W-:Y:S01]  /*cd00*/  FADD2 R34, R34.F32x2.HI_LO, R26.F32x2.HI_LO ;  /* 0x0000001a2222724b */ /* 0x000fe20000000000 */
[----:B------:R-:W-:Y:S01]  /*cd10*/  PRMT R57, R0, 0x7610, R57 ;  /* 0x0000761000397816 */ /* 0x000fe20000000039 */
[----:B------:R-:W-:Y:S01]  /*cd20*/  FMUL2 R2, R32.F32x2.HI_LO, R120.F32x2.HI_LO ;  /* 0x000000782002724a */ /* 0x000fe20000000000 */
[----:B------:R-:W-:Y:S01]  /*cd30*/  F2FP.BF16.F32.PACK_AB R0, R37, R36 ;  /* 0x000000242500723e */ /* 0x000fe200000010ff */
[----:B------:R-:W-:Y:S02]  /*cd40*/  FMUL2 R44, R34.F32x2.HI_LO, R22.F32x2.HI_LO ;  /* 0x00000016222c724a */ /* 0x000fe40000000000 */
[----:B------:R-:W1:Y:S01]  /*cd50*/  LDTM.x16 R20, tmem[UR6] ;  /* 0x00000006001479ee */ /* 0x000e620008240000 */
[----:B------:R-:W-:Y:S01]  /*cd60*/  F2FP.BF16.F32.PACK_AB R2, R3, R2 ;  /* 0x000000020302723e */ /* 0x000fe200000010ff */
[----:B----4-:R-:W-:Y:S01]  /*cd70*/  FADD2 R40, R40.F32x2.HI_LO, R4.F32x2.HI_LO ;  /* 0x000000042828724b */ /* 0x010fe20000000000 */
[----:B------:R-:W-:Y:S01]  /*cd80*/  PRMT R107, R0, 0x7610, R107 ;  /* 0x00007610006b7816 */ /* 0x000fe2000000006b */
[----:B------:R-:W-:Y:S01]  /*cd90*/  FADD2 R42, R42.F32x2.HI_LO, R6.F32x2.HI_LO ;  /* 0x000000062a2a724b */ /* 0x000fe20000000000 */
[----:B------:R-:W-:Y:S01]  /*cda0*/  F2FP.BF16.F32.PACK_AB R44, R45, R44 ;  /* 0x0000002c2d2c723e */ /* 0x000fe200000010ff */
[----:B------:R-:W3:Y:S01]  /*cdb0*/  LDS.128 R4, [R53+UR37+0x242b0] ;  /* 0x0242b02535047984 */ /* 0x000ee20008000c00 */
[----:B------:R-:W-:Y:S01]  /*cdc0*/  PRMT R45, R2, 0x7632, R45 ;  /* 0x00007632022d7816 */ /* 0x000fe2000000002d */
[----:B------:R-:W-:Y:S01]  /*cdd0*/  FMUL2 R40, R40.F32x2.HI_LO, R114.F32x2.HI_LO ;  /* 0x000000722828724a */ /* 0x000fe20000000000 */
[----:B------:R-:W-:Y:S01]  /*cde0*/  PRMT R75, R44, 0x7632, R75 ;  /* 0x000076322c4b7816 */ /* 0x000fe2000000004b */
[----:B------:R-:W-:Y:S02]  /*cdf0*/  FMUL2 R42, R42.F32x2.HI_LO, R112.F32x2.HI_LO ;  /* 0x000000702a2a724a */ /* 0x000fe40000000000 */
[----:B------:R-:W-:Y:S03]  /*ce00*/  FMUL2 R38, R38.F32x2.HI_LO, R116.F32x2.HI_LO ;  /* 0x000000742626724a */ /* 0x000fe60000000000 */
[----:B------:R-:W-:Y:S02]  /*ce10*/  F2FP.BF16.F32.PACK_AB R3, R43, R42 ;  /* 0x0000002a2b03723e */ /* 0x000fe400000010ff */
[----:B------:R-:W-:Y:S02]  /*ce20*/  F2FP.BF16.F32.PACK_AB R38, R39, R38 ;  /* 0x000000262726723e */ /* 0x000fe400000010ff */
[C---:B------:R-:W-:Y:S02]  /*ce30*/  PRMT R115, R3.reuse, 0x7632, R115 ;  /* 0x0000763203737816 */ /* 0x040fe40000000073 */
[----:B------:R-:W-:Y:S02]  /*ce40*/  PRMT R39, R0, 0x7632, R39 ;  /* 0x0000763200277816 */ /* 0x000fe40000000027 */
[----:B------:R-:W-:Y:S01]  /*ce50*/  PRMT R116, R3, 0x7610, R116 ;  /* 0x0000761003747816 */ /* 0x000fe20000000074 */
[----:B-1----:R-:W-:Y:S01]  /*ce60*/  FADD2 R20, R20.F32x2.HI_LO, R12.F32x2.HI_LO ;  /* 0x0000000c1414724b */ /* 0x002fe20000000000 */
[----:B------:R-:W-:Y:S01]  /*ce70*/  F2FP.BF16.F32.PACK_AB R0, R41, R40 ;  /* 0x000000282900723e */ /* 0x000fe200000010ff */
[----:B------:R-:W-:Y:S01]  /*ce80*/  FADD2 R22, R22.F32x2.HI_LO, R14.F32x2.HI_LO ;  /* 0x0000000e1616724b */ /* 0x000fe20000000000 */
[----:B------:R-:W-:Y:S01]  /*ce90*/  PRMT R112, R38, 0x7632, R112 ;  /* 0x0000763226707816 */ /* 0x000fe20000000070 */
[----:B------:R-:W1:Y:S01]  /*cea0*/  LDS.128 R40, [R53+UR37+0x24300] ;  /* 0x0243002535287984 */ /* 0x000e620008000c00 */
[----:B------:R-:W-:Y:S01]  /*ceb0*/  PRMT R113, R0, 0x7632, R113 ;  /* 0x0000763200717816 */ /* 0x000fe20000000071 */
[----:B------:R-:W-:Y:S01]  /*cec0*/  FMUL2 R20, R20.F32x2.HI_LO, R110.F32x2.HI_LO ;  /* 0x0000006e1414724a */ /* 0x000fe20000000000 */
[----:B------:R-:W-:Y:S01]  /*ced0*/  PRMT R114, R0, 0x7610, R114 ;  /* 0x0000761000727816 */ /* 0x000fe20000000072 */
[----:B------:R-:W-:Y:S02]  /*cee0*/  FMUL2 R22, R22.F32x2.HI_LO, R108.F32x2.HI_LO ;  /* 0x0000006c1616724a */ /* 0x000fe40000000000 */
[----:B--2---:R-:W-:Y:S01]  /*cef0*/  FADD2 R28, R28.F32x2.HI_LO, R8.F32x2.HI_LO ;  /* 0x000000081c1c724b */ /* 0x004fe20000000000 */
[----:B------:R-:W-:Y:S01]  /*cf00*/  F2FP.BF16.F32.PACK_AB R20, R21, R20 ;  /* 0x000000141514723e */ /* 0x000fe200000010ff */
[----:B------:R-:W2:Y:S01]  /*cf10*/  LDS.128 R108, [R53+UR37+0x24310] ;  /* 0x02431025356c7984 */ /* 0x000ea20008000c00 */
[----:B------:R-:W-:Y:S01]  /*cf20*/  F2FP.BF16.F32.PACK_AB R0, R23, R22 ;  /* 0x000000161700723e */ /* 0x000fe200000010ff */
[----:B------:R-:W-:Y:S01]  /*cf30*/  FADD2 R10, R30.F32x2.HI_LO, R10.F32x2.HI_LO ;  /* 0x0000000a1e0a724b */ /* 0x000fe20000000000 */
[----:B------:R-:W-:Y:S01]  /*cf40*/  PRMT R117, R20, 0x7632, R117 ;  /* 0x0000763214757816 */ /* 0x000fe20000000075 */
[----:B------:R-:W-:Y:S01]  /*cf50*/  FMUL2 R98, R28.F32x2.HI_LO, R98.F32x2.HI_LO ;  /* 0x000000621c62724a */ /* 0x000fe20000000000 */
[----:B------:R-:W-:Y:S01]  /*cf60*/  PRMT R118, R20, 0x7610, R118 ;  /* 0x0000761014767816 */ /* 0x000fe20000000076 */
[----:B------:R-:W-:Y:S01]  /*cf70*/  FADD2 R24, R24.F32x2.HI_LO, R48.F32x2.HI_LO ;  /* 0x000000301818724b */ /* 0x000fe20000000000 */
[C---:B------:R-:W-:Y:S01]  /*cf80*/  PRMT R119, R0.reuse, 0x7632, R119 ;  /* 0x0000763200777816 */ /* 0x040fe20000000077 */
[----:B------:R-:W4:Y:S01]  /*cf90*/  LDS.128 R28, [R53+UR37+0x24320] ;  /* 0x02432025351c7984 */ /* 0x000f220008000c00 */
[----:B------:R-:W-:Y:S01]  /*cfa0*/  PRMT R120, R0, 0x7610, R120 ;  /* 0x0000761000787816 */ /* 0x000fe20000000078 */
[----:B------:R-:W-:Y:S02]  /*cfb0*/  FADD2 R26, R26.F32x2.HI_LO, R50.F32x2.HI_LO ;  /* 0x000000321a1a724b */ /* 0x000fe40000000000 */
[----:B------:R-:W-:Y:S02]  /*cfc0*/  FMUL2 R36, R24.F32x2.HI_LO, R18.F32x2.HI_LO ;  /* 0x000000121824724a */ /* 0x000fe40000000000 */
[----:B------:R-:W-:Y:S02]  /*cfd0*/  FMUL2 R48, R26.F32x2.HI_LO, R16.F32x2.HI_LO ;  /* 0x000000101a30724a */ /* 0x000fe40000000000 */
[----:B------:R-:W1:Y:S01]  /*cfe0*/  LDTM.x16 R12, tmem[UR5] ;  /* 0x00000005000c79ee */ /* 0x000e620008240000 */
[----:B------:R-:W-:Y:S01]  /*cff0*/  F2FP.BF16.F32.PACK_AB R0, R37, R36 ;  /* 0x000000242500723e */ /* 0x000fe200000010ff */
[----:B---3--:R-:W-:Y:S01]  /*d000*/  FADD2 R32, R32.F32x2.HI_LO, R4.F32x2.HI_LO ;  /* 0x000000042020724b */ /* 0x008fe20000000000 */
[----:B------:R-:W-:Y:S01]  /*d010*/  F2FP.BF16.F32.PACK_AB R48, R49, R48 ;  /* 0x000000303130723e */ /* 0x000fe200000010ff */
[----:B------:R-:W-:Y:S01]  /*d020*/  FADD2 R6, R34.F32x2.HI_LO, R6.F32x2.HI_LO ;  /* 0x000000062206724b */ /* 0x000fe20000000000 */
[----:B------:R-:W-:Y:S01]  /*d030*/  PRMT R49, R0, 0x7632, R49 ;  /* 0x0000763200317816 */ /* 0x000fe20000000031 */
[----:B------:R-:W-:Y:S01]  /*d040*/  FMUL2 R94, R32.F32x2.HI_LO, R94.F32x2.HI_LO ;  /* 0x0000005e205e724a */ /* 0x000fe20000000000 */
[----:B------:R-:W-:Y:S01]  /*d050*/  PRMT R121, R0, 0x7610, R121 ;  /* 0x0000761000797816 */ /* 0x000fe20000000079 */
[----:B------:R-:W3:Y:S01]  /*d060*/  LDS.128 R32, [R53+UR37+0x24330] ;  /* 0x0243302535207984 */ /* 0x000ee20008000c00 */
[----:B------:R-:W-:Y:S01]  /*d070*/  F2FP.BF16.F32.PACK_AB R0, R99, R98 ;  /* 0x000000626300723e */ /* 0x000fe200000010ff */
[----:B------:R-:W-:Y:S01]  /*d080*/  FMUL2 R6, R6.F32x2.HI_LO, R92.F32x2.HI_LO ;  /* 0x0000005c0606724a */ /* 0x000fe20000000000 */
[----:B------:R-:W-:Y:S01]  /*d090*/  F2FP.BF16.F32.PACK_AB R94, R95, R94 ;  /* 0x0000005e5f5e723e */ /* 0x000fe200000010ff */
[----:B------:R-:W-:Y:S01]  /*d0a0*/  FMUL2 R10, R10.F32x2.HI_LO, R96.F32x2.HI_LO ;  /* 0x000000600a0a724a */ /* 0x000fe20000000000 */
[C---:B------:R-:W-:Y:S02]  /*d0b0*/  PRMT R97, R0.reuse, 0x7632, R97 ;  /* 0x0000763200617816 */ /* 0x040fe40000000061 */
[----:B------:R-:W-:Y:S02]  /*d0c0*/  F2FP.BF16.F32.PACK_AB R6, R7, R6 ;  /* 0x000000060706723e */ /* 0x000fe400000010ff */
[----:B------:R-:W-:Y:S02]  /*d0d0*/  PRMT R98, R0, 0x7610, R98 ;  /* 0x0000761000627816 */ /* 0x000fe40000000062 */
[----:B------:R-:W-:Y:S02]  /*d0e0*/  F2FP.BF16.F32.PACK_AB R10, R11, R10 ;  /* 0x0000000a0b0a723e */ /* 0x000fe400000010ff */
[----:B------:R-:W-:Y:S02]  /*d0f0*/  PRMT R99, R6, 0x7632, R99 ;  /* 0x0000763206637816 */ /* 0x000fe40000000063 */
[----:B------:R-:W-:Y:S01]  /*d100*/  PRMT R92, R10, 0x7632, R92 ;  /* 0x000076320a5c7816 */ /* 0x000fe2000000005c */
[----:B-1----:R-:W-:Y:S01]  /*d110*/  FADD2 R14, R14.F32x2.HI_LO, R42.F32x2.HI_LO ;  /* 0x0000002a0e0e724b */ /* 0x002fe20000000000 */
[----:B------:R-:W-:Y:S01]  /*d120*/  PRMT R93, R10, 0x7610, R93 ;  /* 0x000076100a5d7816 */ /* 0x000fe2000000005d */
[----:B--2---:R-:W-:Y:S01]  /*d130*/  FADD2 R16, R16.F32x2.HI_LO, R108.F32x2.HI_LO ;  /* 0x0000006c1010724b */ /* 0x004fe20000000000 */
[----:B------:R-:W-:Y:S01]  /*d140*/  PRMT R122, R6, 0x7610, R122 ;  /* 0x00007610067a7816 */ /* 0x000fe2000000007a */
[----:B------:R-:W-:Y:S01]  /*d150*/  FMUL2 R14, R14.F32x2.HI_LO, R88.F32x2.HI_LO ;  /* 0x000000580e0e724a */ /* 0x000fe20000000000 */
[----:B------:R-:W-:Y:S01]  /*d160*/  PRMT R96, R48, 0x7632, R96 ;  /* 0x0000763230607816 */ /* 0x000fe20000000060 */
[----:B------:R-:W-:Y:S01]  /*d170*/  FADD2 R18, R18.F32x2.HI_LO, R110.F32x2.HI_LO ;  /* 0x0000006e1212724b */ /* 0x000fe20000000000 */
[----:B------:R-:W-:Y:S01]  /*d180*/  PRMT R95, R94, 0x7632, R95 ;  /* 0x000076325e5f7816 */ /* 0x000fe2000000005f */
[----:B------:R-:W-:Y:S01]  /*d190*/  FMUL2 R36, R16.F32x2.HI_LO, R86.F32x2.HI_LO ;  /* 0x000000561024724a */ /* 0x000fe20000000000 */
[----:B------:R-:W-:Y:S01]  /*d1a0*/  F2FP.BF16.F32.PACK_AB R0, R15, R14 ;  /* 0x0000000e0f00723e */ /* 0x000fe200000010ff */
[----:B----4-:R-:W-:Y:S02]  /*d1b0*/  FADD2 R20, R20.F32x2.HI_LO, R28.F32x2.HI_LO ;  /* 0x0000001c1414724b */ /* 0x010fe40000000000 */
[----:B------:R-:W-:Y:S01]  /*d1c0*/  FMUL2 R50, R18.F32x2.HI_LO, R84.F32x2.HI_LO ;  /* 0x000000541232724a */ /* 0x000fe20000000000 */
[----:B------:R-:W-:Y:S01]  /*d1d0*/  PRMT R84, R0, 0x7632, R84 ;  /* 0x0000763200547816 */ /* 0x000fe20000000054 */
[----:B------:R-:W-:Y:S01]  /*d1e0*/  FADD2 R12, R12.F32x2.HI_LO, R40.F32x2.HI_LO ;  /* 0x000000280c0c724b */ /* 0x000fe20000000000 */
[----:B------:R-:W-:Y:S01]  /*d1f0*/  PRMT R85, R0, 0x7610, R85 ;  /* 0x0000761000557816 */ /* 0x000fe20000000055 */
[----:B------:R-:W1:Y:S01]  /*d200*/  LDS.128 R40, [R53+UR37+0x24380] ;  /* 0x0243802535287984 */ /* 0x000e620008000c00 */
[----:B------:R-:W-:Y:S01]  /*d210*/  F2FP.BF16.F32.PACK_AB R0, R37, R36 ;  /* 0x000000242500723e */ /* 0x000fe200000010ff */
[----:B------:R-:W-:Y:S02]  /*d220*/  FMUL2 R12, R12.F32x2.HI_LO, R90.F32x2.HI_LO ;  /* 0x0000005a0c0c724a */ /* 0x000fe40000000000 */
[----:B------:R-:W-:Y:S01]  /*d230*/  FADD2 R22, R22.F32x2.HI_LO, R30.F32x2.HI_LO ;  /* 0x0000001e1616724b */ /* 0x000fe20000000000 */
[----:B------:R-:W-:Y:S01]  /*d240*/  PRMT R36, R0, 0x7632, R36 ;  /* 0x0000763200247816 */ /* 0x000fe20000000024 */
[----:B------:R-:W-:Y:S01]  /*d250*/  FMUL2 R20, R20.F32x2.HI_LO, R64.F32x2.HI_LO ;  /* 0x000000401414724a */ /* 0x000fe20000000000 */
[----:B------:R-:W-:Y:S01]  /*d260*/  F2FP.BF16.F32.PACK_AB R3, R13, R12 ;  /* 0x0000000c0d03723e */ /* 0x000fe200000010ff */
[----:B------:R-:W2:Y:S01]  /*d270*/  LDS.128 R88, [R53+UR37+0x24390] ;  /* 0x0243902535587984 */ /* 0x000ea20008000c00 */
[----:B------:R-:W-:Y:S01]  /*d280*/  PRMT R37, R0, 0x7610, R37 ;  /* 0x0000761000257816 */ /* 0x000fe20000000025 */
[----:B---3--:R-:W-:Y:S01]  /*d290*/  FADD2 R24, R24.F32x2.HI_LO, R32.F32x2.HI_LO ;  /* 0x000000201818724b */ /* 0x008fe20000000000 */
[----:B------:R-:W-:Y:S01]  /*d2a0*/  F2FP.BF16.F32.PACK_AB R0, R21, R20 ;  /* 0x000000141500723e */ /* 0x000fe200000010ff */
[----:B------:R-:W-:Y:S01]  /*d2b0*/  FADD2 R20, R26.F32x2.HI_LO, R34.F32x2.HI_LO ;  /* 0x000000221a14724b */ /* 0x000fe20000000000 */
[----:B------:R-:W-:Y:S01]  /*d2c0*/  PRMT R86, R3, 0x7632, R86 ;  /* 0x0000763203567816 */ /* 0x000fe20000000056 */
[----:B------:R-:W-:Y:S01]  /*d2d0*/  FMUL2 R22, R22.F32x2.HI_LO, R62.F32x2.HI_LO ;  /* 0x0000003e1616724a */ /* 0x000fe20000000000 */
[----:B------:R-:W-:Y:S01]  /*d2e0*/  PRMT R87, R3, 0x7610, R87 ;  /* 0x0000761003577816 */ /* 0x000fe20000000057 */
[----:B------:R-:W1:Y:S01]  /*d2f0*/  LDTM.x16 R4, tmem[UR4] ;  /* 0x00000004000479ee */ /* 0x000e620008240000 */
[----:B------:R-:W-:Y:S01]  /*d300*/  F2FP.BF16.F32.PACK_AB R3, R51, R50 ;  /* 0x000000323303723e */ /* 0x000fe200000010ff */
[----:B------:R-:W3:Y:S01]  /*d310*/  LDS.128 R28, [R53+UR37+0x243a0] ;  /* 0x0243a025351c7984 */ /* 0x000ee20008000c00 */
[----:B------:R-:W-:Y:S02]  /*d320*/  FMUL2 R20, R20.F32x2.HI_LO, R58.F32x2.HI_LO ;  /* 0x0000003a1414724a */ /* 0x000fe40000000000 */
[C---:B------:R-:W-:Y:S02]  /*d330*/  PRMT R50, R3.reuse, 0x7632, R50 ;  /* 0x0000763203327816 */ /* 0x040fe40000000032 */
[----:B------:R-:W-:Y:S02]  /*d340*/  PRMT R51, R3, 0x7610, R51 ;  /* 0x0000761003337816 */ /* 0x000fe40000000033 */
[----:B------:R-:W-:Y:S01]  /*d350*/  F2FP.BF16.F32.PACK_AB R3, R23, R22 ;  /* 0x000000161703723e */ /* 0x000fe200000010ff */
[----:B------:R4:W5:Y:S01]  /*d360*/  LDS.128 R32, [R53+UR37+0x243b0] ;  /* 0x0243b02535207984 */ /* 0x0009620008000c00 */
[----:B------:R-:W-:Y:S01]  /*d370*/  F2FP.BF16.F32.PACK_AB R20, R21, R20 ;  /* 0x000000141514723e */ /* 0x000fe200000010ff */
[----:B------:R-:W-:Y:S01]  /*d380*/  NOP ;  /* 0x0000000000007918 */ /* 0x000fe20000000000 */
[----:B------:R-:W-:Y:S01]  /*d390*/  PRMT R26, R3, 0x7632, R26 ;  /* 0x00007632031a7816 */ /* 0x000fe2000000001a */
[----:B------:R-:W-:Y:S01]  /*d3a0*/  FMUL2 R22, R24.F32x2.HI_LO, R60.F32x2.HI_LO ;  /* 0x0000003c1816724a */ /* 0x000fe20000000000 */
[----:B------:R-:W-:Y:S01]  /*d3b0*/  PRMT R24, R0, 0x7632, R24 ;  /* 0x0000763200187816 */ /* 0x000fe20000000018 */
[----:B------:R-:W-:Y:S01]  /*d3c0*/  IMAD.SHL.U32 R60, R100, 0x4, RZ ;  /* 0x00000004643c7824 */ /* 0x000fe200078e00ff */
[----:B------:R-:W-:Y:S01]  /*d3d0*/  PRMT R25, R0, 0x7610, R25 ;  /* 0x0000761000197816 */ /* 0x000fe20000000019 */
[----:B------:R-:W-:Y:S01]  /*d3e0*/  IMAD.MOV.U32 R0, RZ, RZ, 0x33334444 ;  /* 0x33334444ff007424 */ /* 0x000fe200078e00ff */
[----:B------:R-:W-:Y:S02]  /*d3f0*/  F2FP.BF16.F32.PACK_AB R22, R23, R22 ;  /* 0x000000161716723e */ /* 0x000fe400000010ff */
[----:B------:R-:W-:Y:S02]  /*d400*/  PRMT R27, R3, 0x7610, R27 ;  /* 0x00007610031b7816 */ /* 0x000fe4000000001b */
[----:B------:R-:W-:Y:S01]  /*d410*/  SHF.R.U64 R0, R0, R60, 0x123333 ;  /* 0x0012333300007419 */ /* 0x000fe2000000123c */
[----:B-1----:R-:W-:Y:S01]  /*d420*/  FADD2 R6, R6.F32x2.HI_LO, R42.F32x2.HI_LO ;  /* 0x0000002a0606724b */ /* 0x002fe20000000000 */
[----:B------:R-:W-:Y:S01]  /*d430*/  PRMT R23, R22, 0x7632, R23 ;  /* 0x0000763216177816 */ /* 0x000fe20000000017 */
[----:B------:R-:W-:Y:S01]  /*d440*/  FADD2 R4, R4.F32x2.HI_LO, R40.F32x2.HI_LO ;  /* 0x000000280404724b */ /* 0x000fe20000000000 */
[----:B------:R-:W-:Y:S01]  /*d450*/  LOP3.LUT R42, R0, 0x7, RZ, 0xc0, !PT ;  /* 0x00000007002a7812 */ /* 0x000fe200078ec0ff */
[----:B------:R-:W-:Y:S01]  /*d460*/  FMUL2 R6, R6.F32x2.HI_LO, R68.F32x2.HI_LO ;  /* 0x000000440606724a */ /* 0x000fe20000000000 */
[----:B------:R-:W-:Y:S01]  /*d470*/  PRMT R40, R20, 0x7632, R40 ;  /* 0x0000763214287816 */ /* 0x000fe20000000028 */
[----:B------:R-:W-:Y:S01]  /*d480*/  FMUL2 R4, R4.F32x2.HI_LO, R66.F32x2.HI_LO ;  /* 0x000000420404724a */ /* 0x000fe20000000000 */
[----:B------:R-:W-:Y:S01]  /*d490*/  ISETP.NE.AND P0, PT, R42, 0x3, PT ;  /* 0x000000032a00780c */ /* 0x000fe20003f05270 */
[----:B--2---:R-:W-:Y:S01]  /*d4a0*/  FADD2 R8, R8.F32x2.HI_LO, R88.F32x2.HI_LO ;  /* 0x000000580808724b */ /* 0x004fe20000000000 */
[----:B------:R-:W-:Y:S01]  /*d4b0*/  F2FP.BF16.F32.PACK_AB R6, R7, R6 ;  /* 0x000000060706723e */ /* 0x000fe200000010ff */
[----:B------:R-:W-:Y:S01]  /*d4c0*/  FADD2 R10, R10.F32x2.HI_LO, R90.F32x2.HI_LO ;  /* 0x0000005a0a0a724b */ /* 0x000fe20000000000 */
[----:B------:R-:W-:Y:S01]  /*d4d0*/  F2FP.BF16.F32.PACK_AB R4, R5, R4 ;  /* 0x000000040504723e */ /* 0x000fe200000010ff */
[----:B------:R-:W-:Y:S01]  /*d4e0*/  FMUL2 R8, R8.F32x2.HI_LO, R70.F32x2.HI_LO ;  /* 0x000000460808724a */ /* 0x000fe20000000000 */
[----:B------:R-:W-:Y:S01]  /*d4f0*/  PRMT R41, R20, 0x7610, R41 ;  /* 0x0000761014297816 */ /* 0x000fe20000000029 */
[----:B------:R-:W-:Y:S01]  /*d500*/  FMUL2 R10, R10.F32x2.HI_LO, R82.F32x2.HI_LO ;  /* 0x000000520a0a724a */ /* 0x000fe20000000000 */
[----:B------:R-:W-:Y:S02]  /*d510*/  PRMT R43, R4, 0x7632, R43 ;  /* 0x00007632042b7816 */ /* 0x000fe4000000002b */
[----:B------:R-:W-:Y:S01]  /*d520*/  F2FP.BF16.F32.PACK_AB R8, R9, R8 ;  /* 0x000000080908723e */ /* 0x000fe200000010ff */
[----:B---3--:R-:W-:Y:S01]  /*d530*/  FADD2 R12, R12.F32x2.HI_LO, R28.F32x2.HI_LO ;  /* 0x0000001c0c0c724b */ /* 0x008fe20000000000 */
[----:B------:R-:W-:Y:S01]  /*d540*/  F2FP.BF16.F32.PACK_AB R10, R11, R10 ;  /* 0x0000000a0b0a723e */ /* 0x000fe200000010ff */
[----:B------:R-:W-:Y:S01]  /*d550*/  FADD2 R14, R14.F32x2.HI_LO, R30.F32x2.HI_LO ;  /* 0x0000001e0e0e724b */ /* 0x000fe20000000000 */
[----:B----4-:R-:W-:Y:S01]  /*d560*/  PRMT R53, R4, 0x7610, R53 ;  /* 0x0000761004357816 */ /* 0x010fe20000000035 */
[----:B------:R-:W-:Y:S01]  /*d570*/  FMUL2 R12, R12.F32x2.HI_LO, R80.F32x2.HI_LO ;  /* 0x000000500c0c724a */ /* 0x000fe20000000000 */
[----:B------:R-:W-:Y:S01]  /*d580*/  PRMT R58, R6, 0x7632, R58 ;  /* 0x00007632063a7816 */ /* 0x000fe2000000003a */
[----:B------:R-:W-:Y:S01]  /*d590*/  FMUL2 R14, R14.F32x2.HI_LO, R78.F32x2.HI_LO ;  /* 0x0000004e0e0e724a */ /* 0x000fe20000000000 */
[----:B------:R-:W-:Y:S01]  /*d5a0*/  PRMT R59, R6, 0x7610, R59 ;  /* 0x00007610063b7816 */ /* 0x000fe2000000003b */
[----:B-----5:R-:W-:Y:S01]  /*d5b0*/  FADD2 R16, R16.F32x2.HI_LO, R32.F32x2.HI_LO ;  /* 0x000000201010724b */ /* 0x020fe20000000000 */
[----:B------:R-:W-:Y:S01]  /*d5c0*/  F2FP.BF16.F32.PACK_AB R12, R13, R12 ;  /* 0x0000000c0d0c723e */ /* 0x000fe200000010ff */
[----:B------:R-:W-:Y:S01]  /*d5d0*/  FADD2 R18, R18.F32x2.HI_LO, R34.F32x2.HI_LO ;  /* 0x000000221212724b */ /* 0x000fe20000000000 */
[----:B------:R-:W-:Y:S01]  /*d5e0*/  F2FP.BF16.F32.PACK_AB R14, R15, R14 ;  /* 0x0000000e0f0e723e */ /* 0x000fe200000010ff */
[----:B------:R-:W-:Y:S01]  /*d5f0*/  FMUL2 R16, R16.F32x2.HI_LO, R76.F32x2.HI_LO ;  /* 0x0000004c1010724a */ /* 0x000fe20000000000 */
[----:B------:R-:W-:Y:S01]  /*d600*/  PRMT R28, R8, 0x7632, R28 ;  /* 0x00007632081c7816 */ /* 0x000fe2000000001c */
[----:B------:R-:W-:Y:S01]  /*d610*/  FMUL2 R18, R18.F32x2.HI_LO, R72.F32x2.HI_LO ;  /* 0x000000481212724a */ /* 0x000fe20000000000 */
[----:B------:R-:W-:Y:S02]  /*d620*/  PRMT R29, R8, 0x7610, R29 ;  /* 0x00007610081d7816 */ /* 0x000fe4000000001d */
[----:B------:R-:W-:Y:S02]  /*d630*/  F2FP.BF16.F32.PACK_AB R16, R17, R16 ;  /* 0x000000101110723e */ /* 0x000fe400000010ff */
[----:B------:R-:W-:Y:S02]  /*d640*/  F2FP.BF16.F32.PACK_AB R18, R19, R18 ;  /* 0x000000121312723e */ /* 0x000fe400000010ff */
[C---:B------:R-:W-:Y:S02]  /*d650*/  PRMT R30, R10.reuse, 0x7632, R30 ;  /* 0x000076320a1e7816 */ /* 0x040fe4000000001e */
[----:B------:R-:W-:Y:S02]  /*d660*/  PRMT R31, R10, 0x7610, R31 ;  /* 0x000076100a1f7816 */ /* 0x000fe4000000001f */
[C---:B------:R-:W-:Y:S02]  /*d670*/  PRMT R32, R12.reuse, 0x7632, R32 ;  /* 0x000076320c207816 */ /* 0x040fe40000000020 */
[----:B------:R-:W-:Y:S02]  /*d680*/  PRMT R33, R12, 0x7610, R33 ;  /* 0x000076100c217816 */ /* 0x000fe40000000021 */
[C---:B------:R-:W-:Y:S02]  /*d690*/  PRMT R17, R14.reuse, 0x7632, R17 ;  /* 0x000076320e117816 */ /* 0x040fe40000000011 */
[----:B------:R-:W-:Y:S02]  /*d6a0*/  PRMT R19, R14, 0x7610, R19 ;  /* 0x000076100e137816 */ /* 0x000fe40000000013 */
[----:B------:R-:W-:Y:S02]  /*d6b0*/  PRMT R34, R16, 0x7632, R34 ;  /* 0x0000763210227816 */ /* 0x000fe40000000022 */
[----:B------:R-:W-:Y:S01]  /*d6c0*/  PRMT R35, R18, 0x7632, R35 ;  /* 0x0000763212237816 */ /* 0x000fe20000000023 */
[----:B------:R-:W-:Y:S06]  /*d6d0*/  @!P0 BRA `(.L_x_202) ;  /* 0x0000000000088947 */ /* 0x000fec0003800000 */
[----:B------:R-:W-:Y:S05]  /*d6e0*/  BPT.TRAP 0x1 ;  /* 0x000000040000795c */ /* 0x000fea0000300000 */
[----:B------:R-:W-:Y:S05]  /*d6f0*/  BPT.TRAP 0x1 ;  /* 0x000000040000795c */ /* 0x000fea0000300000 */
.L_x_202:
[----:B------:R-:W-:Y:S04]  /*d700*/  UIADD3 UR4, UPT, UPT, UR37, 0x24868, URZ ;  /* 0x0002486825047890 */ /* 0x000fe8000fffe0ff */
[----:B------:R-:W-:Y:S09]  /*d710*/  UPRMT UR4, UR38, 0x654, UR4 ;  /* 0x0000065426047896 */ /* 0x000ff20008000004 */
[----:B------:R-:W-:Y:S01]  /*d720*/  SYNCS.ARRIVE.TRANS64.RED.A1T0 RZ, [UR4], RZ ;  /* 0x000000ffffff79a7 */ /* 0x000fe20008100404 */
[----:B------:R-:W-:Y:S04]  /*d730*/  UIADD3 UR4, UPT, UPT, UR37, 0x14000, URZ ;  /* 0x0001400025047890 */ /* 0x000fe8000fffe0ff */
[----:B------:R-:W-:Y:S09]  /*d740*/  ULOP3.LUT UP0, URZ, UR4, 0x3f0, URZ, 0xc0, !UPT ;  /* 0x000003f004ff7892 */ /* 0x000ff2000f80c0ff */
[----:B------:R-:W-:Y:S05]  /*d750*/  BRA.U !UP0, `(.L_x_203) ;  /* 0x0000000108407547 */ /* 0x000fea000b800000 */
        /* <DEDUP_REMOVED lines=16> */
.L_x_203:
[C---:B------:R-:W-:Y:S01]  /*d860*/  LOP3.LUT P0, RZ, R46.reuse, 0x2, RZ, 0xc0, !PT ;  /* 0x000000022eff7812 */ /* 0x040fe2000780c0ff */
[C---:B------:R-:W-:Y:S01]  /*d870*/  IMAD.SHL.U32 R3, R46.reuse, 0x40, RZ ;  /* 0x000000402e037824 */ /* 0x040fe200078e00ff */
[----:B------:R-:W-:Y:S01]  /*d880*/  SHF.R.U32.HI R5, RZ, 0x7, R46 ;  /* 0x00000007ff057819 */ /* 0x000fe2000001162e */
[----:B------:R-:W-:Y:S01]  /*d890*/  IMAD.SHL.U32 R0, R46, 0x8, RZ ;  /* 0x000000082e007824 */ /* 0x000fe200078e00ff */
[----:B------:R-:W-:Y:S01]  /*d8a0*/  LOP3.LUT R54, R54, 0xffff, RZ, 0xc0, !PT ;  /* 0x0000ffff36367812 */ /* 0x000fe200078ec0ff */
[----:B------:R-:W-:Y:S01]  /*d8b0*/  IMAD.U32 R17, R17, 0x10000, RZ ;  /* 0x0001000011117824 */ /* 0x000fe200078e00ff */
[----:B------:R-:W-:Y:S01]  /*d8c0*/  LOP3.LUT R4, R3, 0x1c0, RZ, 0xc0, !PT ;  /* 0x000001c003047812 */ /* 0x000fe200078ec0ff */
[----:B------:R-:W-:Y:S01]  /*d8d0*/  IMAD.U32 R30, R30, 0x10000, RZ ;  /* 0x000100001e1e7824 */ /* 0x000fe200078e00ff */
[----:B------:R-:W-:Y:S01]  /*d8e0*/  LOP3.LUT R45, R45, 0xffff, RZ, 0xc0, !PT ;  /* 0x0000ffff2d2d7812 */ /* 0x000fe200078ec0ff */
[----:B------:R-:W-:Y:S01]  /*d8f0*/  IMAD.U32 R99, R99, 0x10000, RZ ;  /* 0x0001000063637824 */ /* 0x000fe200078e00ff */
[----:B------:R-:W-:Y:S01]  /*d900*/  LOP3.LUT R0, R4, 0x38, R0, 0xf8, !PT ;  /* 0x0000003804007812 */ /* 0x000fe200078ef800 */
[----:B------:R-:W-:Y:S01]  /*d910*/  IMAD.U32 R58, R58, 0x10000, RZ ;  /* 0x000100003a3a7824 */ /* 0x000fe200078e00ff */
[----:B------:R-:W-:Y:S01]  /*d920*/  LOP3.LUT R4, R46, 0x1, RZ, 0xc0, !PT ;  /* 0x000000012e047812 */ /* 0x000fe200078ec0ff */
[----:B------:R-:W-:Y:S01]  /*d930*/  IMAD.U32 R56, R56, 0x10000, RZ ;  /* 0x0001000038387824 */ /* 0x000fe200078e00ff */
[----:B------:R-:W-:Y:S01]  /*d940*/  LOP3.LUT R0, R0, 0x1e00, R3, 0xf8, !PT ;  /* 0x00001e0000007812 */ /* 0x000fe200078ef803 */
[----:B------:R-:W-:Y:S01]  /*d950*/  IMAD.MOV.U32 R3, RZ, RZ, 0x10 ;  /* 0x00000010ff037424 */ /* 0x000fe200078e00ff */
[----:B------:R-:W-:Y:S01]  /*d960*/  LOP3.LUT R5, R5, 0x1, RZ, 0xc0, !PT ;  /* 0x0000000105057812 */ /* 0x000fe200078ec0ff */
[----:B------:R-:W-:Y:S01]  /*d970*/  IMAD.U32 R35, R35, 0x10000, RZ ;  /* 0x0001000023237824 */ /* 0x000fe200078e00ff */
[----:B------:R-:W-:Y:S01]  /*d980*/  ISETP.NE.U32.AND P2, PT, R4, 0x1, PT ;  /* 0x000000010400780c */ /* 0x000fe20003f45070 */
[----:B------:R-:W-:Y:S01]  /*d990*/  IMAD.U32 R112, R112, 0x10000, RZ ;  /* 0x0001000070707824 */ /* 0x000fe200078e00ff */
[----:B------:R-:W-:Y:S01]  /*d9a0*/  SEL R6, R3, 0xfffffff0, !P0 ;  /* 0xfffffff003067807 */ /* 0x000fe20004000000 */
[----:B------:R-:W-:Y:S01]  /*d9b0*/  IMAD.U32 R115, R115, 0x10000, RZ ;  /* 0x0001000073737824 */ /* 0x000fe200078e00ff */
[----:B------:R-:W-:Y:S01]  /*d9c0*/  LEA R8, P1, R54, RZ, 0x10 ;  /* 0x000000ff36087211 */ /* 0x000fe200078280ff */
[----:B------:R-:W-:Y:S01]  /*d9d0*/  IMAD.U32 R96, R96, 0x10000, RZ ;  /* 0x0001000060607824 */ /* 0x000fe200078e00ff */
[----:B------:R-:W-:Y:S01]  /*d9e0*/  LEA R4, P0, R45, RZ, 0x10 ;  /* 0x000000ff2d047211 */ /* 0x000fe200078080ff */
[----:B------:R-:W-:Y:S01]  /*d9f0*/  IMAD R0, R6, R5, R0 ;  /* 0x0000000506007224 */ /* 0x000fe200078e0200 */
[----:B------:R-:W-:Y:S01]  /*da00*/  LOP3.LUT R39, R39, 0xffff, RZ, 0xc0, !PT ;  /* 0x0000ffff27277812 */ /* 0x000fe200078ec0ff */
[----:B------:R-:W-:Y:S01]  /*da10*/  IMAD.U32 R84, R84, 0x10000, RZ ;  /* 0x0001000054547824 */ /* 0x000fe200078e00ff */
[----:B------:R-:W-:Y:S01]  /*da20*/  LOP3.LUT R113, R113, 0xffff, RZ, 0xc0, !PT ;  /* 0x0000ffff71717812 */ /* 0x000fe200078ec0ff */
[----:B------:R-:W-:Y:S01]  /*da30*/  IMAD.U32 R50, R50, 0x10000, RZ ;  /* 0x0001000032327824 */ /* 0x000fe200078e00ff */
[----:B------:R-:W-:Y:S02]  /*da40*/  LEA.HI.X R9, R54, RZ, RZ, 0x10, P1 ;  /* 0x000000ff36097211 */ /* 0x000fe400008f84ff */
[----:B------:R-:W-:Y:S02]  /*da50*/  LEA.HI.X R5, R45, RZ, RZ, 0x10, P0 ;  /* 0x000000ff2d057211 */ /* 0x000fe400000f84ff */
[----:B------:R-:W-:Y:S02]  /*da60*/  LOP3.LUT R55, R8, 0xffff, R55, 0xf8, !PT ;  /* 0x0000ffff08377812 */ /* 0x000fe400078ef837 */
[----:B------:R-:W-:Y:S02]  /*da70*/  LEA R6, P1, R39, RZ, 0x10 ;  /* 0x000000ff27067211 */ /* 0x000fe400078280ff */
[----:B------:R-:W-:Y:S02]  /*da80*/  LEA R8, P0, R113, RZ, 0x10 ;  /* 0x000000ff71087211 */ /* 0x000fe400078080ff */
[----:B------:R-:W-:Y:S02]  /*da90*/  LOP3.LUT R117, R117, 0xffff, RZ, 0xc0, !PT ;  /* 0x0000ffff75757812 */ /* 0x000fe400078ec0ff */
[----:B------:R-:W-:Y:S02]  /*daa0*/  LOP3.LUT R49, R49, 0xffff, RZ, 0xc0, !PT ;  /* 0x0000ffff31317812 */ /* 0x000fe400078ec0ff */
[----:B------:R-:W-:Y:S02]  /*dab0*/  LOP3.LUT R57, R9, 0xffff, R57, 0xf8, !PT ;  /* 0x0000ffff09397812 */ /* 0x000fe400078ef839 */
[----:B------:R-:W-:Y:S02]  /*dac0*/  LEA.HI.X R7, R39, RZ, RZ, 0x10, P1 ;  /* 0x000000ff27077211 */ /* 0x000fe400008f84ff */
[----:B------:R-:W-:Y:S02]  /*dad0*/  LOP3.LUT R2, R4, 0xffff, R2, 0xf8, !PT ;  /* 0x0000ffff04027812 */ /* 0x000fe400078ef802 */
[----:B------:R-:W-:Y:S02]  /*dae0*/  LEA.HI.X R9, R113, RZ, RZ, 0x10, P0 ;  /* 0x000000ff71097211 */ /* 0x000fe400000f84ff */
[----:B------:R-:W-:Y:S02]  /*daf0*/  LEA R4, P1, R117, RZ, 0x10 ;  /* 0x000000ff75047211 */ /* 0x000fe400078280ff */
[----:B------:R-:W-:Y:S02]  /*db00*/  LEA R10, P0, R49, RZ, 0x10 ;  /* 0x000000ff310a7211 */ /* 0x000fe400078080ff */
[----:B------:R-:W-:Y:S02]  /*db10*/  LOP3.LUT R97, R97, 0xffff, RZ, 0xc0, !PT ;  /* 0x0000ffff61617812 */ /* 0x000fe400078ec0ff */
[----:B------:R-:W-:Y:S02]  /*db20*/  LOP3.LUT R95, R95, 0xffff, RZ, 0xc0, !PT ;  /* 0x0000ffff5f5f7812 */ /* 0x000fe400078ec0ff */
[----:B------:R-:W-:Y:S02]  /*db30*/  LOP3.LUT R44, R5, 0xffff, R44, 0xf8, !PT ;  /* 0x0000ffff052c7812 */ /* 0x000fe400078ef82c */
        /* <DEDUP_REMOVED lines=9> */
[----:B------:R-:W-:Y:S02]  /*dbd0*/  LEA.HI.X R9, R97, RZ, RZ, 0x10, P1 ;  /* 0x000000ff61097211 */ /* 0x000fe400008f84ff */
[----:B------:R-:W-:Y:S02]  /*dbe0*/  LEA.HI.X R13, R95, RZ, RZ, 0x10, P0 ;  /* 0x000000ff5f0d7211 */ /* 0x000fe400000f84ff */
[----:B------:R-:W-:Y:S02]  /*dbf0*/  LEA R14, P1, R86, RZ, 0x10 ;  /* 0x000000ff560e7211 */ /* 0x000fe400078280ff */
[----:B------:R-:W-:Y:S02]  /*dc00*/  LEA R20, P0, R36, RZ, 0x10 ;  /* 0x000000ff24147211 */ /* 0x000fe400078080ff */
[----:B------:R-:W-:Y:S02]  /*dc10*/  LOP3.LUT R24, R24, 0xffff, RZ, 0xc0, !PT ;  /* 0x0000ffff18187812 */ /* 0x000fe400078ec0ff */
[----:B------:R-:W-:Y:S02]  /*dc20*/  LOP3.LUT R23, R23, 0xffff, RZ, 0xc0, !PT ;  /* 0x0000ffff17177812 */ /* 0x000fe400078ec0ff */
[----:B------:R-:W-:Y:S02]  /*dc30*/  LEA.HI.X R15, R86, RZ, RZ, 0x10, P1 ;  /* 0x000000ff560f7211 */ /* 0x000fe400008f84ff */
[----:B------:R-:W-:Y:S02]  /*dc40*/  LEA.HI.X R21, R36, RZ, RZ, 0x10, P0 ;  /* 0x000000ff24157211 */ /* 0x000fe400000f84ff */
[----:B------:R-:W-:Y:S02]  /*dc50*/  LEA R62, P1, R24, RZ, 0x10 ;  /* 0x000000ff183e7211 */ /* 0x000fe400078280ff */
[----:B------:R-:W-:Y:S02]  /*dc60*/  LEA R36, P0, R23, RZ, 0x10 ;  /* 0x000000ff17247211 */ /* 0x000fe400078080ff */
[----:B------:R-:W-:Y:S02]  /*dc70*/  LOP3.LUT R48, R11, 0xffff, R48, 0xf8, !PT ;  /* 0x0000ffff0b307812 */ /* 0x000fe400078ef830 */
[----:B------:R-:W-:Y:S02]  /*dc80*/  LOP3.LUT R28, R28, 0xffff, RZ, 0xc0, !PT ;  /* 0x0000ffff1c1c7812 */ /* 0x000fe400078ec0ff */
[----:B------:R-:W-:Y:S02]  /*dc90*/  LOP3.LUT R11, R13, 0xffff, R122, 0xf8, !PT ;  /* 0x0000ffff0d0b7812 */ /* 0x000fe400078ef87a */
[----:B------:R-:W-:Y:S02]  /*dca0*/  LOP3.LUT R13, R20, 0xffff, R37, 0xf8, !PT ;  /* 0x0000ffff140d7812 */ /* 0x000fe400078ef825 */
[----:B------:R-:W-:Y:S02]  /*dcb0*/  LOP3.LUT R43, R43, 0xffff, RZ, 0xc0, !PT ;  /* 0x0000ffff2b2b7812 */ /* 0x000fe400078ec0ff */
[----:B------:R-:W-:Y:S02]  /*dcc0*/  LEA.HI.X R63, R24, RZ, RZ, 0x10, P1 ;  /* 0x000000ff183f7211 */ /* 0x000fe400008f84ff */
[----:B------:R-:W-:Y:S02]  /*dcd0*/  LEA.HI.X R37, R23, RZ, RZ, 0x10, P0 ;  /* 0x000000ff17257211 */ /* 0x000fe400000f84ff */
[----:B------:R-:W-:Y:S02]  /*dce0*/  LEA R24, P0, R28, RZ, 0x10 ;  /* 0x000000ff1c187211 */ /* 0x000fe400078080ff */
[----:B------:R-:W-:Y:S02]  /*dcf0*/  LOP3.LUT R34, R34, 0xffff, RZ, 0xc0, !PT ;  /* 0x0000ffff22227812 */ /* 0x000fe400078ec0ff */
[----:B------:R-:W-:Y:S02]  /*dd00*/  LOP3.LUT R85, R15, 0xffff, R85, 0xf8, !PT ;  /* 0x0000ffff0f557812 */ /* 0x000fe400078ef855 */
[----:B------:R-:W-:Y:S02]  /*dd10*/  LEA R20, P1, R43, RZ, 0x10 ;  /* 0x000000ff2b147211 */ /* 0x000fe400078280ff */
[----:B------:R-:W-:Y:S02]  /*dd20*/  LOP3.LUT R15, R62, 0xffff, R25, 0xf8, !PT ;  /* 0x0000ffff3e0f7812 */ /* 0x000fe400078ef819 */
[----:B------:R-:W-:Y:S02]  /*dd30*/  LOP3.LUT R32, R32, 0xffff, RZ, 0xc0, !PT ;  /* 0x0000ffff20207812 */ /* 0x000fe400078ec0ff */
[----:B------:R-:W-:Y:S02]  /*dd40*/  LEA.HI.X R25, R28, RZ, RZ, 0x10, P0 ;  /* 0x000000ff1c197211 */ /* 0x000fe400000f84ff */
[----:B------:R-:W-:Y:S02]  /*dd50*/  LEA R28, P0, R34, RZ, 0x10 ;  /* 0x000000ff221c7211 */ /* 0x000fe400078080ff */
[----:B------:R-:W-:Y:S02]  /*dd60*/  LOP3.LUT R51, R21, 0xffff, R51, 0xf8, !PT ;  /* 0x0000ffff15337812 */ /* 0x000fe400078ef833 */
[----:B------:R-:W-:Y:S02]  /*dd70*/  LEA.HI.X R21, R43, RZ, RZ, 0x10, P1 ;  /* 0x000000ff2b157211 */ /* 0x000fe400008f84ff */
[----:B------:R-:W-:Y:S02]  /*dd80*/  LOP3.LUT R22, R36, 0xffff, R22, 0xf8, !PT ;  /* 0x0000ffff24167812 */ /* 0x000fe400078ef816 */
[----:B------:R-:W-:Y:S02]  /*dd90*/  LEA R36, P1, R32, RZ, 0x10 ;  /* 0x000000ff20247211 */ /* 0x000fe400078280ff */
[----:B------:R-:W-:Y:S02]  /*dda0*/  LOP3.LUT R24, R24, 0xffff, R29, 0xf8, !PT ;  /* 0x0000ffff18187812 */ /* 0x000fe400078ef81d */
[----:B------:R-:W-:Y:S02]  /*ddb0*/  LEA.HI.X R29, R34, RZ, RZ, 0x10, P0 ;  /* 0x000000ff221d7211 */ /* 0x000fe400000f84ff */
[----:B------:R-:W-:Y:S02]  /*ddc0*/  LOP3.LUT R41, R37, 0xffff, R41, 0xf8, !PT ;  /* 0x0000ffff25297812 */ /* 0x000fe400078ef829 */
[----:B------:R-:W-:Y:S02]  /*ddd0*/  LEA.HI.X R37, R32, RZ, RZ, 0x10, P1 ;  /* 0x000000ff20257211 */ /* 0x000fe400008f84ff */
[----:B------:R-:W-:Y:S01]  /*dde0*/  LOP3.LUT R18, R29, 0xffff, R18, 0xf8, !PT ;  /* 0x0000ffff1d127812 */ /* 0x000fe200078ef812 */
[----:B------:R-:W-:Y:S01]  /*ddf0*/  IMAD.U32 R29, R26, 0x10000, RZ ;  /* 0x000100001a1d7824 */ /* 0x000fe200078e00ff */
[----:B------:R-:W-:Y:S01]  /*de00*/  LOP3.LUT R27, R63, 0xffff, R27, 0xf8, !PT ;  /* 0x0000ffff3f1b7812 */ /* 0x000fe200078ef81b */
[----:B------:R-:W-:Y:S01]  /*de10*/  IMAD.U32 R26, R40, 0x10000, RZ ;  /* 0x00010000281a7824 */ /* 0x000fe200078e00ff */
[----:B------:R-:W-:Y:S02]  /*de20*/  LOP3.LUT R23, R25, 0xffff, R31, 0xf8, !PT ;  /* 0x0000ffff19177812 */ /* 0x000fe400078ef81f */
[----:B------:R-:W-:Y:S02]  /*de30*/  LOP3.LUT R28, R28, 0xffff, R16, 0xf8, !PT ;  /* 0x0000ffff1c1c7812 */ /* 0x000fe400078ef810 */
[----:B------:R-:W-:Y:S02]  /*de40*/  LOP3.LUT R16, R57, R56, RZ, 0xfc, !PT ;  /* 0x0000003839107212 */ /* 0x000fe400078efcff */
[----:B------:R-:W-:Y:S01]  /*de50*/  LOP3.LUT R31, R37, 0xffff, R19, 0xf8, !PT ;  /* 0x0000ffff251f7812 */ /* 0x000fe200078ef813 */
[----:B------:R-:W-:Y:S01]  /*de60*/  IMAD.U32 R19, R75, 0x10000, RZ ;  /* 0x000100004b137824 */ /* 0x000fe200078e00ff */
[----:B------:R-:W-:Y:S02]  /*de70*/  LOP3.LUT R27, R27, R29, RZ, 0xfc, !PT ;  /* 0x0000001d1b1b7212 */ /* 0x000fe400078efcff */
[----:B------:R-:W-:Y:S02]  /*de80*/  LEA R29, R0, UR37, 0x1 ;  /* 0x00000025001d7c11 */ /* 0x000fe4000f8e08ff */
[----:B------:R-:W-:Y:S01]  /*de90*/  LOP3.LUT R31, R31, R17, RZ, 0xfc, !PT ;  /* 0x000000111f1f7212 */ /* 0x000fe200078efcff */
[----:B------:R-:W-:Y:S01]  /*dea0*/  IMAD.MOV.U32 R17, RZ, RZ, R16 ;  /* 0x000000ffff117224 */ /* 0x000fe200078e0010 */
[----:B------:R-:W-:Y:S01]  /*deb0*/  LOP3.LUT R0, R18, R35, RZ, 0xfc, !PT ;  /* 0x0000002312007212 */ /* 0x000fe200078efcff */
[----:B------:R-:W-:Y:S01]  /*dec0*/  IMAD.MOV.U32 R16, RZ, RZ, R55 ;  /* 0x000000ffff107224 */ /* 0x000fe200078e0037 */
[----:B------:R-:W-:Y:S01]  /*ded0*/  LOP3.LUT R19, R44, R19, RZ, 0xfc, !PT ;  /* 0x000000132c137212 */ /* 0x000fe200078efcff */
[----:B------:R-:W-:Y:S01]  /*dee0*/  IMAD.MOV.U32 R18, RZ, RZ, R2 ;  /* 0x000000ffff127224 */ /* 0x000fe200078e0002 */
[----:B------:R-:W-:Y:S01]  /*def0*/  LOP3.LUT R23, R23, R30, RZ, 0xfc, !PT ;  /* 0x0000001e17177212 */ /* 0x000fe200078efcff */
[----:B------:R-:W-:Y:S01]  /*df00*/  VIADD R32, R29, 0x14000 ;  /* 0x000140001d207836 */ /* 0x000fe20000000000 */
[----:B------:R-:W-:Y:S02]  /*df10*/  LOP3.LUT R4, R4, 0xffff, R118, 0xf8, !PT ;  /* 0x0000ffff04047812 */ /* 0x000fe400078ef876 */
[----:B------:R1:W-:Y:S01]  /*df20*/  STS.128 [R29+0x14000], R16 ;  /* 0x014000101d007388 */ /* 0x0003e20000000c00 */
[----:B------:R-:W-:Y:S02]  /*df30*/  LOP3.LUT R6, R6, 0xffff, R107, 0xf8, !PT ;  /* 0x0000ffff06067812 */ /* 0x000fe400078ef86b */
[----:B------:R-:W-:Y:S02]  /*df40*/  LOP3.LUT R38, R38, R112, RZ, 0xfc, !PT ;  /* 0x0000007026267212 */ /* 0x000fe400078efcff */
[----:B------:R-:W-:Y:S02]  /*df50*/  LOP3.LUT R116, R116, R115, RZ, 0xfc, !PT ;  /* 0x0000007374747212 */ /* 0x000fe400078efcff */
[----:B------:R-:W-:Y:S02]  /*df60*/  LOP3.LUT P0, RZ, R46, 0x4, RZ, 0xc0, !PT ;  /* 0x000000042eff7812 */ /* 0x000fe4000780c0ff */
[----:B------:R-:W-:Y:S01]  /*df70*/  SEL R30, R3, 0xfffffff0, P2 ;  /* 0xfffffff0031e7807 */ /* 0x000fe20001000000 */
[----:B------:R-:W-:Y:S01]  /*df80*/  VIADD R3, R29, 0x14040 ;  /* 0x000140401d037836 */ /* 0x000fe20000000000 */
[----:B------:R-:W-:Y:S01]  /*df90*/  LOP3.LUT R120, R5, 0xffff, R120, 0xf8, !PT ;  /* 0x0000ffff05787812 */ /* 0x000fe200078ef878 */
[----:B------:R-:W-:Y:S01]  /*dfa0*/  IMAD.U32 R5, R119, 0x10000, RZ ;  /* 0x0001000077057824 */ /* 0x000fe200078e00ff */
[----:B------:R-:W-:Y:S01]  /*dfb0*/  LOP3.LUT R10, R10, 0xffff, R121, 0xf8, !PT ;  /* 0x0000ffff0a0a7812 */ /* 0x000fe200078ef879 */
[----:B------:R-:W-:Y:S01]  /*dfc0*/  IMAD.IADD R2, R29, 0x1, R30 ;  /* 0x000000011d027824 */ /* 0x000fe200078e021e */
[----:B------:R-:W-:Y:S02]  /*dfd0*/  LOP3.LUT R48, R48, R96, RZ, 0xfc, !PT ;  /* 0x0000006030307212 */ /* 0x000fe400078efcff */
[----:B------:R-:W-:Y:S02]  /*dfe0*/  LOP3.LUT R5, R120, R5, RZ, 0xfc, !PT ;  /* 0x0000000578057212 */ /* 0x000fe400078efcff */
[----:B------:R-:W-:Y:S01]  /*dff0*/  LOP3.LUT R93, R9, 0xffff, R93, 0xf8, !PT ;  /* 0x0000ffff095d7812 */ /* 0x000fe200078ef85d */
[----:B------:R-:W-:Y:S01]  /*e000*/  @P0 VIADD R3, R32, 0xffffffc0 ;  /* 0xffffffc020030836 */ /* 0x000fe20000000000 */
[----:B------:R-:W-:Y:S01]  /*e010*/  LOP3.LUT R12, R12, 0xffff, R94, 0xf8, !PT ;  /* 0x0000ffff0c0c7812 */ /* 0x000fe200078ef85e */
[----:B------:R-:W-:Y:S01]  /*e020*/  IMAD.U32 R9, R92, 0x10000, RZ ;  /* 0x000100005c097824 */ /* 0x000fe200078e00ff */
[----:B------:R-:W-:Y:S02]  /*e030*/  LOP3.LUT R8, R8, 0xffff, R98, 0xf8, !PT ;  /* 0x0000ffff08087812 */ /* 0x000fe400078ef862 */
[----:B------:R-:W-:Y:S02]  /*e040*/  LOP3.LUT R11, R11, R99, RZ, 0xfc, !PT ;  /* 0x000000630b0b7212 */ /* 0x000fe400078efcff */
[----:B------:R-:W-:Y:S02]  /*e050*/  LOP3.LUT R9, R93, R9, RZ, 0xfc, !PT ;  /* 0x000000095d097212 */ /* 0x000fe400078efcff */
[----:B------:R-:W-:Y:S01]  /*e060*/  LOP3.LUT R14, R14, 0xffff, R87, 0xf8, !PT ;  /* 0x0000ffff0e0e7812 */ /* 0x000fe200078ef857 */
[----:B-1----:R-:W-:Y:S01]  /*e070*/  IMAD.MOV.U32 R16, RZ, RZ, R6 ;  /* 0x000000ffff107224 */ /* 0x002fe200078e0006 */
[----:B------:R-:W-:Y:S01]  /*e080*/  LOP3.LUT R85, R85, R84, RZ, 0xfc, !PT ;  /* 0x0000005455557212 */ /* 0x000fe200078efcff */
[----:B------:R-:W-:Y:S01]  /*e090*/  IMAD.MOV.U32 R17, RZ, RZ, R38 ;  /* 0x000000ffff117224 */ /* 0x000fe200078e0026 */
[----:B------:R-:W-:Y:S01]  /*e0a0*/  LOP3.LUT R51, R51, R50, RZ, 0xfc, !PT ;  /* 0x0000003233337212 */ /* 0x000fe200078efcff */
[----:B------:R-:W-:Y:S01]  /*e0b0*/  IMAD.MOV.U32 R18, RZ, RZ, R7 ;  /* 0x000000ffff127224 */ /* 0x000fe200078e0007 */
[----:B------:R-:W-:Y:S01]  /*e0c0*/  LOP3.LUT R26, R41, R26, RZ, 0xfc, !PT ;  /* 0x0000001a291a7212 */ /* 0x000fe200078efcff */
[----:B------:R-:W-:Y:S01]  /*e0d0*/  IMAD.MOV.U32 R19, RZ, RZ, R116 ;  /* 0x000000ffff137224 */ /* 0x000fe200078e0074 */
[----:B------:R-:W-:Y:S01]  /*e0e0*/  LOP3.LUT R20, R20, 0xffff, R53, 0xf8, !PT ;  /* 0x0000ffff14147812 */ /* 0x000fe200078ef835 */
[----:B------:R-:W-:Y:S01]  /*e0f0*/  IMAD.MOV.U32 R6, RZ, RZ, R10 ;  /* 0x000000ffff067224 */ /* 0x000fe200078e000a */
[----:B------:R-:W-:Y:S01]  /*e100*/  LOP3.LUT R21, R21, 0xffff, R59, 0xf8, !PT ;  /* 0x0000ffff15157812 */ /* 0x000fe200078ef83b */
[----:B------:R-:W-:Y:S01]  /*e110*/  IMAD.MOV.U32 R7, RZ, RZ, R48 ;  /* 0x000000ffff077224 */ /* 0x000fe200078e0030 */
[----:B------:R1:W-:Y:S01]  /*e120*/  STS.128 [R2+0x14000], R16 ;  /* 0x0140001002007388 */ /* 0x0003e20000000c00 */
[----:B------:R-:W-:Y:S01]  /*e130*/  IMAD.MOV.U32 R10, RZ, RZ, R12 ;  /* 0x000000ffff0a7224 */ /* 0x000fe200078e000c */
[----:B------:R-:W-:Y:S02]  /*e140*/  LOP3.LUT R21, R21, R58, RZ, 0xfc, !PT ;  /* 0x0000003a15157212 */ /* 0x000fe400078efcff */
[----:B------:R-:W-:Y:S02]  /*e150*/  LOP3.LUT R25, R36, 0xffff, R33, 0xf8, !PT ;  /* 0x0000ffff24197812 */ /* 0x000fe400078ef821 */
[----:B------:R-:W-:Y:S02]  /*e160*/  ISETP.NE.AND P0, PT, R42, 0x3, PT ;  /* 0x000000032a00780c */ /* 0x000fe40003f05270 */
[----:B------:R2:W-:Y:S01]  /*e170*/  STS.128 [R3], R4 ;  /* 0x0000000403007388 */ /* 0x0005e20000000c00 */
[----:B-1----:R-:W-:Y:S07]  /*e180*/  IMAD.IADD R16, R30, 0x1, R3 ;  /* 0x000000011e107824 */ /* 0x002fee00078e0203 */
[----:B------:R-:W-:Y:S01]  /*e190*/  STS.128 [R16], R8 ;  /* 0x0000000810007388 */ /* 0x000fe20000000c00 */
[----:B--2---:R-:W-:Y:S02]  /*e1a0*/  IMAD.MOV.U32 R4, RZ, RZ, R14 ;  /* 0x000000ffff047224 */ /* 0x004fe400078e000e */
[----:B------:R-:W-:Y:S02]  /*e1b0*/  IMAD.MOV.U32 R5, RZ, RZ, R85 ;  /* 0x000000ffff057224 */ /* 0x000fe400078e0055 */
[----:B------:R-:W-:Y:S02]  /*e1c0*/  IMAD.MOV.U32 R6, RZ, RZ, R13 ;  /* 0x000000ffff067224 */ /* 0x000fe400078e000d */
[----:B------:R-:W-:Y:S05]  /*e1d0*/  IMAD.MOV.U32 R7, RZ, RZ, R51 ;  /* 0x000000ffff077224 */ /* 0x000fea00078e0033 */
[----:B------:R1:W-:Y:S02]  /*e1e0*/  STS.128 [R29+0x18000], R4 ;  /* 0x018000041d007388 */ /* 0x0003e40000000c00 */
[----:B-1----:R-:W-:Y:S02]  /*e1f0*/  IMAD.MOV.U32 R4, RZ, RZ, R15 ;  /* 0x000000ffff047224 */ /* 0x002fe400078e000f */
[----:B------:R-:W-:Y:S02]  /*e200*/  IMAD.MOV.U32 R5, RZ, RZ, R27 ;  /* 0x000000ffff057224 */ /* 0x000fe400078e001b */
[----:B------:R-:W-:Y:S02]  /*e210*/  IMAD.MOV.U32 R6, RZ, RZ, R22 ;  /* 0x000000ffff067224 */ /* 0x000fe400078e0016 */
[----:B------:R-:W-:Y:S02]  /*e220*/  IMAD.MOV.U32 R7, RZ, RZ, R26 ;  /* 0x000000ffff077224 */ /* 0x000fe400078e001a */
[----:B------:R-:W-:Y:S03]  /*e230*/  IMAD.MOV.U32 R22, RZ, RZ, R24 ;  /* 0x000000ffff167224 */ /* 0x000fe600078e0018 */
[----:B------:R1:W-:Y:S08]  /*e240*/  STS.128 [R2+0x18000], R4 ;  /* 0x0180000402007388 */ /* 0x0003f00000000c00 */
[----:B------:R2:W-:Y:S01]  /*e250*/  STS.128 [R3+0x4000], R20 ;  /* 0x0040001403007388 */ /* 0x0005e20000000c00 */
[----:B-1----:R-:W-:Y:S02]  /*e260*/  IMAD.MOV.U32 R4, RZ, RZ, R25 ;  /* 0x000000ffff047224 */ /* 0x002fe400078e0019 */
[----:B------:R-:W-:Y:S02]  /*e270*/  IMAD.MOV.U32 R5, RZ, RZ, R31 ;  /* 0x000000ffff057224 */ /* 0x000fe400078e001f */
[----:B------:R-:W-:Y:S02]  /*e280*/  IMAD.MOV.U32 R6, RZ, RZ, R28 ;  /* 0x000000ffff067224 */ /* 0x000fe400078e001c */
[----:B------:R-:W-:Y:S05]  /*e290*/  IMAD.MOV.U32 R7, RZ, RZ, R0 ;  /* 0x000000ffff077224 */ /* 0x000fea00078e0000 */
[----:B------:R2:W-:Y:S01]  /*e2a0*/  STS.128 [R16+0x4000], R4 ;  /* 0x0040000410007388 */ /* 0x0005e20000000c00 */
[----:B------:R-:W-:Y:S01]  /*e2b0*/  @!PT LDS RZ, [RZ] ;  /* 0x00000000fffff984 */ /* 0x000fe20000000800 */
[----:B------:R-:W-:Y:S01]  /*e2c0*/  @!PT LDS RZ, [RZ] ;  /* 0x00000000fffff984 */ /* 0x000fe20000000800 */
[----:B------:R-:W-:Y:S01]  /*e2d0*/  @!PT LDS RZ, [RZ] ;  /* 0x00000000fffff984 */ /* 0x000fe20000000800 */
[----:B------:R-:W-:Y:S01]  /*e2e0*/  @!PT LDS RZ, [RZ] ;  /* 0x00000000fffff984 */ /* 0x000fe20000000800 */
[----:B------:R1:W-:Y:S07]  /*e2f0*/  MEMBAR.ALL.CTA ;  /* 0x0000000000007992 */ /* 0x0003ee0000008000 */
[----:B-1----:R-:W1:Y:S01]  /*e300*/  FENCE.VIEW.ASYNC.S ;  /* 0x00000000000073c6 */ /* 0x002e620000000000 */
[----:B------:R-:W-:Y:S05]  /*e310*/  @!P0 BRA `(.L_x_204) ;  /* 0x0000000000048947 */ /* 0x000fea0003800000 */
[----:B------:R-:W-:Y:S05]  /*e320*/  BPT.TRAP 0x1 ;  /* 0x000000040000795c */ /* 0x000fea0000300000 */
.L_x_204:
[----:B-1----:R-:W-:Y:S01]  /*e330*/  SYNCS.ARRIVE.TRANS64.A1T0 RZ, [UR37+0x24890], RZ ;  /* 0x024890ffffff79a7 */ /* 0x002fe20008100025 */
[----:B------:R-:W-:Y:S05]  /*e340*/  @!P0 BRA `(.L_x_205) ;  /* 0x0000000000048947 */ /* 0x000fea0003800000 */
[----:B------:R-:W-:Y:S05]  /*e350*/  BPT.TRAP 0x1 ;  /* 0x000000040000795c */ /* 0x000fea0000300000 */
.L_x_205:
[----:B------:R-:W-:Y:S01]  /*e360*/  LOP3.LUT R102, R102, 0x1, RZ, 0x3c, !PT ;  /* 0x0000000166667812 */ /* 0x000fe200078e3cff */
[----:B--2---:R-:W2:Y:S01]  /*e370*/  LDL R3, [R1+0x4] ;  /* 0x0000040001037983 */ /* 0x004ea20000100800 */
[----:B------:R-:W-:Y:S01]  /*e380*/  LOP3.LUT R104, R104, 0x1, RZ, 0x3c, !PT ;  /* 0x0000000168687812 */ /* 0x000fe200078e3cff */
[----:B------:R-:W-:Y:S01]  /*e390*/  UIADD3 UR4, UPT, UPT, UR37, 0x24848, URZ ;  /* 0x0002484825047890 */ /* 0x000fe2000fffe0ff */
[----:B------:R-:W-:Y:S01]  /*e3a0*/  LOP3.LUT R103, R103, 0x1, RZ, 0x3c, !PT ;  /* 0x0000000167677812 */ /* 0x000fe200078e3cff */
[----:B------:R-:W3:Y:S01]  /*e3b0*/  LDL.LU R0, [R1] ;  /* 0x0000000001007983 */ /* 0x000ee20000300800 */
[----:B------:R-:W-:Y:S01]  /*e3c0*/  LOP3.LUT R101, R101, 0x1, RZ, 0x3c, !PT ;  /* 0x0000000165657812 */ /* 0x000fe200078e3cff */
[----:B------:R-:W-:Y:S01]  /*e3d0*/  UPRMT UR4, UR38, 0x654, UR4 ;  /* 0x0000065426047896 */ /* 0x000fe20008000004 */
[----:B------:R-:W-:Y:S01]  /*e3e0*/  LOP3.LUT R106, R106, 0x1, RZ, 0x3c, !PT ;  /* 0x000000016a6a7812 */ /* 0x000fe200078e3cff */
[----:B------:R-:W1:Y:S01]  /*e3f0*/  S2R R2, SR_CTAID.X ;  /* 0x0000000000027919 */ /* 0x000e620000002500 */
[----:B------:R-:W-:Y:S01]  /*e400*/  VIADD R74, R74, 0x1 ;  /* 0x000000014a4a7836 */ /* 0x000fe20000000000 */
[----:B------:R-:W-:Y:S05]  /*e410*/  LOP3.LUT R105, R105, 0x1, RZ, 0x3c, !PT ;  /* 0x0000000169697812 */ /* 0x000fea00078e3cff */
[----:B------:R-:W-:Y:S01]  /*e420*/  SYNCS.ARRIVE.TRANS64.RED.A1T0 RZ, [UR4], RZ ;  /* 0x000000ffffff79a7 */ /* 0x000fe20008100404 */
[----:B--2---:R-:W-:Y:S02]  /*e430*/  ISETP.NE.AND P2, PT, R74, R3, PT ;  /* 0x000000034a00720c */ /* 0x004fe40003f45270 */
[C---:B---3--:R-:W-:Y:S01]  /*e440*/  ISETP.GT.U32.AND P1, PT, R0.reuse, 0x1, PT ;  /* 0x000000010000780c */ /* 0x048fe20003f24070 */
[----:B------:R-:W-:Y:S05]  /*e450*/  VIADD R0, R0, 0xffffffff ;  /* 0xffffffff00007836 */ /* 0x000fea0000000000 */
[----:B------:R4:W-:Y:S05]  /*e460*/  STL [R1], R0 ;  /* 0x0000000001007387 */ /* 0x0009ea0000100800 */
[----:B-1----:R-:W-:Y:S02]  /*e470*/  @!P2 LOP3.LUT R74, R2, 0x1ffffff, RZ, 0xc0, !PT ;  /* 0x01ffffff024aa812 */ /* 0x002fe400078ec0ff */
[----:B------:R-:W-:Y:S05]  /*e480*/  @P1 BRA `(.L_x_206) ;  /* 0xffffff9000981947 */ /* 0x000fea000383ffff */
[----:B------:R-:W1:Y:S01]  /*e490*/  S2R R22, SR_TID.X ;  /* 0x0000000000167919 */ /* 0x000e620000002100 */
[----:B------:R-:W2:Y:S01]  /*e4a0*/  S2UR UR5, SR_CTAID.Y ;  /* 0x00000000000579c3 */ /* 0x000ea20000002600 */
[----:B------:R-:W-:Y:S01]  /*e4b0*/  SHF.L.U32 R2, R2, 0x7, RZ ;  /* 0x0000000702027819 */ /* 0x000fe200000006ff */
[----:B------:R-:W-:Y:S01]  /*e4c0*/  BSSY.RECONVERGENT B0, `(.L_x_207) ;  /* 0x0000018000007945 */ /* 0x000fe20003800200 */
[----:B------:R-:W-:Y:S02]  /*e4d0*/  LOP3.LUT R43, R46, 0x7f, RZ, 0xc0, !PT ;  /* 0x0000007f2e2b7812 */ /* 0x000fe400078ec0ff */
[----:B------:R-:W-:-:S03]  /*e4e0*/  LOP3.LUT R50, R52, 0x600000, RZ, 0xc0, !PT ;  /* 0x0060000034327812 */ /* 0x000fc600078ec0ff */
[----:B------:R-:W2:Y:S01]  /*e4f0*/  LDC.64 R40, c[0x0][0x988] ;  /* 0x00026200ff287b82 */ /* 0x000ea20000000a00 */
[----:B------:R-:W-:-:S07]  /*e500*/  LOP3.LUT R50, R50, 0x10, R47, 0xf8, !PT ;  /* 0x0000001032327812 */ /* 0x000fce00078ef82f */
[----:B------:R-:W3:Y:S08]  /*e510*/  LDC.64 R4, c[0x0][0x9a0] ;  /* 0x00026800ff047b82 */ /* 0x000ef00000000a00 */
[----:B------:R-:W5:Y:S01]  /*e520*/  S2UR UR4, SR_CTAID.Z ;  /* 0x00000000000479c3 */ /* 0x000f620000002700 */
[----:B-1----:R-:W-:-:S07]  /*e530*/  SHF.L.U32 R45, R22, 0x10, RZ ;  /* 0x00000010162d7819 */ /* 0x002fce00000006ff */
[----:B------:R-:W5:Y:S01]  /*e540*/  LDC R23, c[0x0][0x990] ;  /* 0x00026400ff177b82 */ /* 0x000f620000000800 */
[----:B------:R-:W-:Y:S01]  /*e550*/  SHF.R.U32.HI R22, RZ, 0x3, R22 ;  /* 0x00000003ff167819 */ /* 0x000fe20000011616 */
[----:B--2---:R-:W-:-:S03]  /*e560*/  IMAD R3, R41, UR5, RZ ;  /* 0x0000000529037c24 */ /* 0x004fc6000f8e02ff */
[----:B------:R-:W-:Y:S01]  /*e570*/  LOP3.LUT R45, R45, 0x600010, R22, 0xc8, !PT ;  /* 0x006000102d2d7812 */ /* 0x000fe200078ec816 */
[CC--:B------:R-:W-:Y:S02]  /*e580*/  IMAD R3, R2.reuse, R40.reuse, R3 ;  /* 0x0000002802037224 */ /* 0x0c0fe400078e0203 */
[----:B----4-:R-:W1:Y:S01]  /*e590*/  LDC R0, c[0x0][0x9a8] ;  /* 0x00026a00ff007b82 */ /* 0x010e620000000800 */
[----:B---3--:R-:W-:Y:S01]  /*e5a0*/  IMAD R5, R5, UR5, RZ ;  /* 0x0000000505057c24 */ /* 0x008fe2000f8e02ff */
[----:B------:R-:W-:Y:S01]  /*e5b0*/  LOP3.LUT R45, R45, 0x100, RZ, 0xfc, !PT ;  /* 0x000001002d2d7812 */ /* 0x000fe200078efcff */
[C---:B------:R-:W-:Y:S02]  /*e5c0*/  IMAD R40, R43.reuse, R40, RZ ;  /* 0x000000282b287224 */ /* 0x040fe400078e02ff */
[-C--:B------:R-:W-:Y:S02]  /*e5d0*/  IMAD R5, R2, R4.reuse, R5 ;  /* 0x0000000402057224 */ /* 0x080fe400078e0205 */
[----:B------:R-:W-:-:S02]  /*e5e0*/  IMAD R43, R43, R4, RZ ;  /* 0x000000042b2b7224 */ /* 0x000fc400078e02ff */
[----:B-----5:R-:W-:Y:S02]  /*e5f0*/  IMAD R23, R23, UR4, R3 ;  /* 0x0000000417177c24 */ /* 0x020fe4000f8e0203 */
[----:B-1----:R-:W-:Y:S01]  /*e600*/  IMAD R41, R0, UR4, R5 ;  /* 0x0000000400297c24 */ /* 0x002fe2000f8e0205 */
[----:B------:R-:W-:Y:S01]  /*e610*/  IADD3 R0, PT, PT, R45, -0xc0, RZ ;  /* 0xffffff402d007810 */ /* 0x000fe20007ffe0ff */
[----:B------:R-:W-:Y:S05]  /*e620*/  @!P0 BRA `(.L_x_208) ;  /* 0x0000000000048947 */ /* 0x000fea0003800000 */
[----:B------:R-:W-:Y:S05]  /*e630*/  BPT.TRAP 0x1 ;  /* 0x000000040000795c */ /* 0x000fea0000300000 */
.L_x_208:
[----:B------:R-:W-:Y:S05]  /*e640*/  BSYNC.RECONVERGENT B0 ;  /* 0x0000000000007941 */ /* 0x000fea0003800200 */
.L_x_207:
[----:B------:R-:W-:Y:S02]  /*e650*/  SHF.L.U32 R3, RZ, 0x1f, RZ ;  /* 0x0000001fff037819 */ /* 0x000fe400000006ff */
[----:B------:R-:W-:Y:S02]  /*e660*/  SHF.R.U32.HI R47, RZ, 0x5, R46 ;  /* 0x00000005ff2f7819 */ /* 0x000fe4000001162e */
[----:B------:R-:W1:Y:S01]  /*e670*/  SYNCS.PHASECHK.TRANS64.TRYWAIT P1, [UR37+0x248a0], R3 ;  /* 0x0248a003ff0075a7 */ /* 0x000e620008021125 */
[----:B------:R-:W-:Y:S02]  /*e680*/  SHF.R.U32.HI R0, RZ, 0x15, R0 ;  /* 0x00000015ff007819 */ /* 0x000fe40000011600 */
[----:B------:R-:W-:-:S04]  /*e690*/  LOP3.LUT R47, R47, 0x3, RZ, 0xc0, !PT ;  /* 0x000000032f2f7812 */ /* 0x000fc800078ec0ff */
[----:B------:R-:W-:Y:S01]  /*e6a0*/  ISETP.NE.AND P0, PT, R47, R0, PT ;  /* 0x000000002f00720c */ /* 0x000fe20003f05270 */
[----:B-1----:R-:W-:-:S12]  /*e6b0*/  @!P1 BRA `(.L_x_209) ;  /* 0x0000002800349947 */ /* 0x002fd80003800000 */
.L_x_296:
[----:B------:R-:W-:Y:S05]  /*e6c0*/  @!P0 BRA `(.L_x_210) ;  /* 0x0000000000408947 */ /* 0x000fea0003800000 */
[----:B------:R-:W-:Y:S01]  /*e6d0*/  MOV R14, 0x0 ;  /* 0x00000000000e7802 */ /* 0x000fe20000000f00 */
[----:B------:R-:W2:Y:S01]  /*e6e0*/  LDCU.64 UR8, c[0x4][0x80] ;  /* 0x01001000ff0877ac */ /* 0x000ea20008000a00 */
[----:B------:R-:W-:Y:S02]  /*e6f0*/  HFMA2 R12, -RZ, RZ, 0, 5.9604644775390625e-08 ;  /* 0x00000001ff0c7431 */ /* 0x000fe400000001ff */
[----:B------:R-:W-:Y:S01]  /*e700*/  IMAD.MOV.U32 R8, RZ, RZ, 0x192 ;  /* 0x00000192ff087424 */ /* 0x000fe200078e00ff */
[----:B------:R-:W3:Y:S01]  /*e710*/  LDCU.64 UR6, c[0x4][0x88] ;  /* 0x01001100ff0677ac */ /* 0x000ee20008000a00 */
[----:B------:R-:W4:Y:S01]  /*e720*/  LDC.64 R14, c[0x4][R14] ;  /* 0x010000000e0e7b82 */ /* 0x000f220000000a00 */
[----:B------:R-:W-:Y:S01]  /*e730*/  IMAD.MOV.U32 R13, RZ, RZ, RZ ;  /* 0x000000ffff0d7224 */ /* 0x000fe200078e00ff */
[----:B------:R-:W5:Y:S01]  /*e740*/  LDCU.64 UR4, c[0x4][0x8] ;  /* 0x01000100ff0477ac */ /* 0x000f620008000a00 */
[----:B--2---:R-:W-:Y:S01]  /*e750*/  IMAD.U32 R4, RZ, RZ, UR8 ;  /* 0x00000008ff047e24 */ /* 0x004fe2000f8e00ff */
[----:B------:R-:W-:Y:S01]  /*e760*/  MOV R5, UR9 ;  /* 0x0000000900057c02 */ /* 0x000fe20008000f00 */
[----:B---3--:R-:W-:Y:S01]  /*e770*/  IMAD.U32 R6, RZ, RZ, UR6 ;  /* 0x00000006ff067e24 */ /* 0x008fe2000f8e00ff */
[----:B------:R-:W-:Y:S01]  /*e780*/  MOV R7, UR7 ;  /* 0x0000000700077c02 */ /* 0x000fe20008000f00 */
[----:B-----5:R-:W-:Y:S01]  /*e790*/  IMAD.U32 R10, RZ, RZ, UR4 ;  /* 0x00000004ff0a7e24 */ /* 0x020fe2000f8e00ff */
[----:B------:R-:W-:-:S02]  /*e7a0*/  MOV R11, UR5 ;  /* 0x00000005000b7c02 */ /* 0x000fc40008000f00 */
[----:B------:R-:W-:-:S07]  /*e7b0*/  LEPC R20, `(.L_x_210) ;  /* 0x000000001014794e */ /* 0x000fce0000000000 */
[----:B-1--4-:R-:W-:Y:S05]  /*e7c0*/  CALL.ABS.NOINC R14 ;  /* 0x000000000e007343 */ /* 0x012fea0003c00000 */
.L_x_210:
[C---:B-1----:R-:W-:Y:S01]  /*e7d0*/  VIADD R0, R45.reuse, 0xffffff60 ;  /* 0xffffff602d007836 */ /* 0x042fe20000000000 */
[----:B------:R-:W-:Y:S05]  /*e7e0*/  WARPSYNC.ALL ;  /* 0x0000000000007948 */ /* 0x000fea0003800000 */
[----:B------:R-:W-:Y:S02]  /*e7f0*/  SHF.R.U32.HI R0, RZ, 0x15, R0 ;  /* 0x00000015ff007819 */ /* 0x000fe40000011600 */
[----:B------:R-:W-:Y:S02]  /*e800*/  R2UR UR4, R45 ;  /* 0x000000002d0472ca */ /* 0x000fe400000e0000 */
[----:B------:R-:W-:-:S11]  /*e810*/  ISETP.NE.AND P0, PT, R47, R0, PT ;  /* 0x000000002f00720c */ /* 0x000fd60003f05270 */
[----:B------:R-:W1:Y:S02]  /*e820*/  LDTM.x16 R24, tmem[UR4+-0xc0] ;  /* 0xffff4004001879ee */ /* 0x000e64000824ff00 */
[----:B-1----:R-:W-:Y:S05]  /*e830*/  @!P0 BRA `(.L_x_211) ;  /* 0x0000000000408947 */ /* 0x002fea0003800000 */
[----:B------:R-:W-:Y:S01]  /*e840*/  MOV R14, 0x0 ;  /* 0x00000000000e7802 */ /* 0x000fe20000000f00 */
[----:B------:R-:W1:Y:S01]  /*e850*/  LDCU.64 UR8, c[0x4][0x80] ;  /* 0x01001000ff0877ac */ /* 0x000e620008000a00 */
[----:B------:R-:W-:Y:S02]  /*e860*/  HFMA2 R12, -RZ, RZ, 0, 5.9604644775390625e-08 ;  /* 0x00000001ff0c7431 */ /* 0x000fe400000001ff */
[----:B------:R-:W-:Y:S01]  /*e870*/  IMAD.MOV.U32 R8, RZ, RZ, 0x192 ;  /* 0x00000192ff087424 */ /* 0x000fe200078e00ff */
[----:B------:R-:W2:Y:S01]  /*e880*/  LDCU.64 UR6, c[0x4][0x88] ;  /* 0x01001100ff0677ac */ /* 0x000ea20008000a00 */
[----:B------:R-:W3:Y:S01]  /*e890*/  LDC.64 R14, c[0x4][R14] ;  /* 0x010000000e0e7b82 */ /* 0x000ee20000000a00 */
[----:B------:R-:W-:Y:S01]  /*e8a0*/  IMAD.MOV.U32 R13, RZ, RZ, RZ ;  /* 0x000000ffff0d7224 */ /* 0x000fe200078e00ff */
[----:B------:R-:W4:Y:S01]  /*e8b0*/  LDCU.64 UR4, c[0x4][0x8] ;  /* 0x01000100ff0477ac */ /* 0x000f220008000a00 */
[----:B-1----:R-:W-:Y:S01]  /*e8c0*/  IMAD.U32 R4, RZ, RZ, UR8 ;  /* 0x00000008ff047e24 */ /* 0x002fe2000f8e00ff */
[----:B------:R-:W-:Y:S01]  /*e8d0*/  MOV R5, UR9 ;  /* 0x0000000900057c02 */ /* 0x000fe20008000f00 */
[----:B--2---:R-:W-:Y:S01]  /*e8e0*/  IMAD.U32 R6, RZ, RZ, UR6 ;  /* 0x00000006ff067e24 */ /* 0x004fe2000f8e00ff */
[----:B------:R-:W-:Y:S01]  /*e8f0*/  MOV R7, UR7 ;  /* 0x0000000700077c02 */ /* 0x000fe20008000f00 */
[----:B----4-:R-:W-:Y:S01]  /*e900*/  IMAD.U32 R10, RZ, RZ, UR4 ;  /* 0x00000004ff0a7e24 */ /* 0x010fe2000f8e00ff */
[----:B------:R-:W-:-:S02]  /*e910*/  MOV R11, UR5 ;  /* 0x00000005000b7c02 */ /* 0x000fc40008000f00 */
[----:B------:R-:W-:-:S07]  /*e920*/  LEPC R20, `(.L_x_211) ;  /* 0x000000001014794e */ /* 0x000fce0000000000 */
[----:B---3--:R-:W-:Y:S05]  /*e930*/  CALL.ABS.NOINC R14 ;  /* 0x000000000e007343 */ /* 0x008fea0003c00000 */
.L_x_211:
[----:B------:R-:W1:Y:S01]  /*e940*/  LDC.64 R48, c[0x0][0x358] ;  /* 0x0000d600ff307b82 */ /* 0x000e620000000a00 */
[----:B------:R-:W-:Y:S05]  /*e950*/  WARPSYNC.ALL ;  /* 0x0000000000007948 */ /* 0x000fea0003800000 */
[----:B------:R-:W-:Y:S02]  /*e960*/  LOP3.LUT R22, R22, 0x10, RZ, 0xc0, !PT ;  /* 0x0000001016167812 */ /* 0x000fe400078ec0ff */
[----:B------:R-:W-:Y:S01]  /*e970*/  R2UR UR4, R45 ;  /* 0x000000002d0472ca */ /* 0x000fe200000e0000 */
[----:B------:R-:W2:Y:S01]  /*e980*/  LDCU UR9, c[0x0][0x38c] ;  /* 0x00007180ff0977ac */ /* 0x000ea20008000800 */
[----:B------:R-:W-:Y:S01]  /*e990*/  LOP3.LUT R46, R2, 0x7f, R46, 0xf8, !PT ;  /* 0x0000007f022e7812 */ /* 0x000fe200078ef82e */
[C---:B------:R-:W-:Y:S01]  /*e9a0*/  VIADD R44, R22.reuse, 0x8 ;  /* 0x00000008162c7836 */ /* 0x040fe20000000000 */
[----:B------:R-:W-:Y:S01]  /*e9b0*/  IADD3 R0, P2, P1, R41, R43, R22 ;  /* 0x0000002b29007210 */ /* 0x000fe2000795e016 */
[----:B------:R-:W3:Y:S01]  /*e9c0*/  LDCU UR8, c[0x0][0x384] ;  /* 0x00007080ff0877ac */ /* 0x000ee20008000800 */
[----:B------:R-:W-:Y:S01]  /*e9d0*/  SHF.R.S32.HI R2, RZ, 0x1f, R43 ;  /* 0x0000001fff027819 */ /* 0x000fe2000001142b */
[C---:B------:R-:W-:Y:S01]  /*e9e0*/  VIADD R43, R22.reuse, 0x20 ;  /* 0x00000020162b7836 */ /* 0x040fe20000000000 */
[----:B------:R-:W4:Y:S01]  /*e9f0*/  S2UR UR36, SR_CgaCtaId ;  /* 0x00000000002479c3 */ /* 0x000f220000008800 */
[----:B------:R-:W5:Y:S01]  /*ea00*/  LDCU.64 UR6, c[0x0][0x998] ;  /* 0x00013300ff0677ac */ /* 0x000f620008000a00 */
[----:B------:R-:W-:Y:S01]  /*ea10*/  VIADD R41, R22, 0x28 ;  /* 0x0000002816297836 */ /* 0x000fe20000000000 */
[----:B------:R-:W-:Y:S01]  /*ea20*/  IADD3.X R2, PT, PT, RZ, R2, RZ, P2, P1 ;  /* 0x00000002ff027210 */ /* 0x000fe200017e24ff */
[----:B------:R-:W-:Y:S01]  /*ea30*/  BSSY.RECONVERGENT B0, `(.L_x_212) ;  /* 0x000002a000007945 */ /* 0x000fe20003800200 */
[----:B------:R-:W4:Y:S01]  /*ea40*/  LDTM.x16 R4, tmem[UR4+-0xa0] ;  /* 0xffff6004000479ee */ /* 0x000f22000824ff00 */
[----:B------:R-:W-:-:S02]  /*ea50*/  ISETP.NE.AND P0, PT, R42, 0x3, PT ;  /* 0x000000032a00780c */ /* 0x000fc40003f05270 */
[----:B--2---:R-:W-:Y:S02]  /*ea60*/  ISETP.GE.AND P5, PT, R22, UR9, PT ;  /* 0x0000000916007c0c */ /* 0x004fe4000bfa6270 */
[----:B------:R-:W-:Y:S02]  /*ea70*/  ISETP.GE.AND P4, PT, R44, UR9, PT ;  /* 0x000000092c007c0c */ /* 0x000fe4000bf86270 */
[----:B---3--:R-:W-:Y:S02]  /*ea80*/  ISETP.GE.U32.OR P5, PT, R46, UR8, P5 ;  /* 0x000000082e007c0c */ /* 0x008fe4000afa6470 */
[----:B------:R-:W-:Y:S02]  /*ea90*/  ISETP.GE.AND P3, PT, R43, UR9, PT ;  /* 0x000000092b007c0c */ /* 0x000fe4000bf66270 */
[----:B-----5:R-:W-:Y:S02]  /*eaa0*/  LEA R20, P1, R0, UR6, 0x1 ;  /* 0x0000000600147c11 */ /* 0x020fe4000f8208ff */
[----:B------:R-:W-:-:S02]  /*eab0*/  ISETP.GE.AND P2, PT, R41, UR9, PT ;  /* 0x0000000929007c0c */ /* 0x000fc4000bf46270 */
[----:B------:R-:W-:Y:S02]  /*eac0*/  LEA.HI.X R21, R0, UR7, R2, 0x1, P1 ;  /* 0x0000000700157c11 */ /* 0x000fe400088f0c02 */
[C---:B------:R-:W-:Y:S02]  /*ead0*/  ISETP.GE.U32.OR P4, PT, R46.reuse, UR8, P4 ;  /* 0x000000082e007c0c */ /* 0x040fe4000a786470 */
[C---:B------:R-:W-:Y:S02]  /*eae0*/  ISETP.GE.U32.OR P3, PT, R46.reuse, UR8, P3 ;  /* 0x000000082e007c0c */ /* 0x040fe40009f66470 */
[----:B------:R-:W-:Y:S02]  /*eaf0*/  ISETP.GE.U32.OR P2, PT, R46, UR8, P2 ;  /* 0x000000082e007c0c */ /* 0x000fe40009746470 */
[----:B----4-:R-:W-:Y:S02]  /*eb00*/  F2FP.BF16.F32.PACK_AB R0, R5, R4 ;  /* 0x000000040500723e */ /* 0x010fe400000010ff */
[----:B------:R-:W-:Y:S01]  /*eb10*/  F2FP.BF16.F32.PACK_AB R2, R7, R6 ;  /* 0x000000060702723e */ /* 0x000fe200000010ff */
[----:B-1----:R-:W-:Y:S08]  /*eb20*/  @P5 BRA `(.L_x_213) ;  /* 0x0000000000685947 */ /* 0x002ff00003800000 */
[----:B------:R-:W-:Y:S02]  /*eb30*/  F2FP.BF16.F32.PACK_AB R28, R29, R28 ;  /* 0x0000001c1d1c723e */ /* 0x000fe400000010ff */
[----:B------:R-:W-:Y:S02]  /*eb40*/  F2FP.BF16.F32.PACK_AB R30, R31, R30 ;  /* 0x0000001e1f1e723e */ /* 0x000fe400000010ff */
[----:B------:R-:W-:Y:S02]  /*eb50*/  PRMT R4, R28, 0x7632, R4 ;  /* 0x000076321c047816 */ /* 0x000fe40000000004 */
[----:B------:R-:W-:Y:S02]  /*eb60*/  F2FP.BF16.F32.PACK_AB R24, R25, R24 ;  /* 0x000000181918723e */ /* 0x000fe400000010ff */
[----:B------:R-:W-:Y:S02]  /*eb70*/  LOP3.LUT R4, R4, 0xffff, RZ, 0xc0, !PT ;  /* 0x0000ffff04047812 */ /* 0x000fe400078ec0ff */
[----:B------:R-:W-:-:S02]  /*eb80*/  PRMT R6, R30, 0x7632, R6 ;  /* 0x000076321e067816 */ /* 0x000fc40000000006 */
[----:B------:R-:W-:Y:S01]  /*eb90*/  PRMT R3, R24, 0x7632, R3 ;  /* 0x0000763218037816 */ /* 0x000fe20000000003 */
[----:B------:R-:W-:Y:S01]  /*eba0*/  IMAD.WIDE.U32 R54, R4, 0x10000, RZ ;  /* 0x0001000004367825 */ /* 0x000fe200078e00ff */
[----:B------:R-:W-:Y:S02]  /*ebb0*/  F2FP.BF16.F32.PACK_AB R26, R27, R26 ;  /* 0x0000001a1b1a723e */ /* 0x000fe400000010ff */
[----:B------:R-:W-:Y:S01]  /*ebc0*/  LOP3.LUT R3, R3, 0xffff, RZ, 0xc0, !PT ;  /* 0x0000ffff03037812 */ /* 0x000fe200078ec0ff */
[----:B------:R-:W-:Y:S01]  /*ebd0*/  IMAD.U32 R6, R6, 0x10000, RZ ;  /* 0x0001000006067824 */ /* 0x000fe200078e00ff */
[----:B------:R-:W-:Y:S02]  /*ebe0*/  LOP3.LUT R30, R55, 0xffff, R30, 0xf8, !PT ;  /* 0x0000ffff371e7812 */ /* 0x000fe400078ef81e */
[----:B------:R-:W-:Y:S01]  /*ebf0*/  LOP3.LUT R7, R54, 0xffff, R28, 0xf8, !PT ;  /* 0x0000ffff36077812 */ /* 0x000fe200078ef81c */
[----:B------:R-:W-:Y:S01]  /*ec00*/  IMAD.WIDE.U32 R52, R3, 0x10000, RZ ;  /* 0x0001000003347825 */ /* 0x000fe200078e00ff */
[----:B------:R-:W-:-:S02]  /*ec10*/  LOP3.LUT R6, R30, R6, RZ, 0xfc, !PT ;  /* 0x000000061e067212 */ /* 0x000fc400078efcff */
[----:B------:R-:W-:Y:S02]  /*ec20*/  PRMT R5, R26, 0x7632, R5 ;  /* 0x000076321a057816 */ /* 0x000fe40000000005 */
[----:B------:R-:W-:Y:S02]  /*ec30*/  R2UR UR4, R48 ;  /* 0x00000000300472ca */ /* 0x000fe400000e0000 */
[----:B------:R-:W-:Y:S01]  /*ec40*/  R2UR UR5, R49 ;  /* 0x00000000310572ca */ /* 0x000fe200000e0000 */
[----:B------:R-:W-:Y:S01]  /*ec50*/  IMAD.U32 R5, R5, 0x10000, RZ ;  /* 0x0001000005057824 */ /* 0x000fe200078e00ff */
[-C--:B------:R-:W-:Y:S02]  /*ec60*/  LOP3.LUT R7, R7, R6.reuse, RZ, 0x3c, !PT ;  /* 0x0000000607077212 */ /* 0x080fe400078e3cff */
[----:B------:R-:W-:Y:S02]  /*ec70*/  LOP3.LUT R26, R53, 0xffff, R26, 0xf8, !PT ;  /* 0x0000ffff351a7812 */ /* 0x000fe400078ef81a */
[----:B------:R-:W-:-:S02]  /*ec80*/  LOP3.LUT R6, R7, R6, RZ, 0x3c, !PT ;  /* 0x0000000607067212 */ /* 0x000fc400078e3cff */
[----:B------:R-:W-:Y:S02]  /*ec90*/  LOP3.LUT R4, R52, 0xffff, R24, 0xf8, !PT ;  /* 0x0000ffff34047812 */ /* 0x000fe400078ef818 */
[----:B------:R-:W-:Y:S02]  /*eca0*/  LOP3.LUT R5, R26, R5, RZ, 0xfc, !PT ;  /* 0x000000051a057212 */ /* 0x000fe400078efcff */
[----:B------:R-:W-:-:S05]  /*ecb0*/  LOP3.LUT R7, R7, R6, RZ, 0x3c, !PT ;  /* 0x0000000607077212 */ /* 0x000fca00078e3cff */
[----:B------:R1:W-:Y:S02]  /*ecc0*/  STG.E.128 desc[UR4][R20.64], R4 ;  /* 0x0000000414007986 */ /* 0x0003e4000c101d04 */
.L_x_213:
[----:B------:R-:W-:Y:S05]  /*ecd0*/  BSYNC.RECONVERGENT B0 ;  /* 0x0000000000007941 */ /* 0x000fea0003800200 */
.L_x_212:
[----:B------:R-:W-:Y:S04]  /*ece0*/  BSSY.RECONVERGENT B0, `(.L_x_214) ;  /* 0x000001c000007945 */ /* 0x000fe80003800200 */
[----:B------:R-:W-:Y:S05]  /*ecf0*/  @P4 BRA `(.L_x_215) ;  /* 0x0000000000684947 */ /* 0x000fea0003800000 */
[----:B------:R-:W-:Y:S02]  /*ed00*/  F2FP.BF16.F32.PACK_AB R36, R37, R36 ;  /* 0x000000242524723e */ /* 0x000fe400000010ff */
[----:B------:R-:W-:Y:S02]  /*ed10*/  F2FP.BF16.F32.PACK_AB R38, R39, R38 ;  /* 0x000000262726723e */ /* 0x000fe400000010ff */
[----:B-1----:R-:W-:Y:S02]  /*ed20*/  PRMT R4, R36, 0x7632, R4 ;  /* 0x0000763224047816 */ /* 0x002fe40000000004 */
        /* <DEDUP_REMOVED lines=23> */
.L_x_215:
[----:B------:R-:W-:Y:S05]  /*eea0*/  BSYNC.RECONVERGENT B0 ;  /* 0x0000000000007941 */ /* 0x000fea0003800200 */
.L_x_214:
[----:B------:R-:W-:Y:S01]  /*eeb0*/  BSSY.RECONVERGENT B0, `(.L_x_216) ;  /* 0x000001a000007945 */ /* 0x000fe20003800200 */
[----:B------:R-:W-:Y:S02]  /*eec0*/  PRMT R3, R0, 0x7632, R3 ;  /* 0x0000763200037816 */ /* 0x000fe40000000003 */
[----:B-12---:R-:W-:Y:S01]  /*eed0*/  PRMT R4, R2, 0x7632, R4 ;  /* 0x0000763202047816 */ /* 0x006fe20000000004 */
[----:B------:R-:W-:Y:S06]  /*eee0*/  @P3 BRA `(.L_x_217) ;  /* 0x0000000000583947 */ /* 0x000fec0003800000 */
[----:B------:R-:W-:Y:S01]  /*eef0*/  F2FP.BF16.F32.PACK_AB R8, R9, R8 ;  /* 0x000000080908723e */ /* 0x000fe200000010ff */
[----:B------:R-:W-:Y:S01]  /*ef00*/  IMAD.U32 R4, R4, 0x10000, RZ ;  /* 0x0001000004047824 */ /* 0x000fe200078e00ff */
[----:B------:R-:W-:Y:S02]  /*ef10*/  LOP3.LUT R3, R3, 0xffff, RZ, 0xc0, !PT ;  /* 0x0000ffff03037812 */ /* 0x000fe400078ec0ff */
[----:B------:R-:W-:Y:S02]  /*ef20*/  PRMT R5, R8, 0x7632, R5 ;  /* 0x0000763208057816 */ /* 0x000fe40000000005 */
[----:B------:R-:W-:Y:S01]  /*ef30*/  F2FP.BF16.F32.PACK_AB R10, R11, R10 ;  /* 0x0000000a0b0a723e */ /* 0x000fe200000010ff */
[----:B------:R-:W-:Y:S01]  /*ef40*/  IMAD.WIDE.U32 R6, R3, 0x10000, RZ ;  /* 0x0001000003067825 */ /* 0x000fe200078e00ff */
[----:B------:R-:W-:Y:S02]  /*ef50*/  LOP3.LUT R5, R5, 0xffff, RZ, 0xc0, !PT ;  /* 0x0000ffff05057812 */ /* 0x000fe400078ec0ff */
[----:B------:R-:W-:-:S02]  /*ef60*/  PRMT R3, R10, 0x7632, R3 ;  /* 0x000076320a037816 */ /* 0x000fc40000000003 */
[----:B------:R-:W-:Y:S01]  /*ef70*/  LOP3.LUT R2, R7, 0xffff, R2, 0xf8, !PT ;  /* 0x0000ffff07027812 */ /* 0x000fe200078ef802 */
[----:B------:R-:W-:Y:S01]  /*ef80*/  IMAD.WIDE.U32 R24, R5, 0x10000, RZ ;  /* 0x0001000005187825 */ /* 0x000fe200078e00ff */
[----:B------:R-:W-:Y:S02]  /*ef90*/  R2UR UR4, R48 ;  /* 0x00000000300472ca */ /* 0x000fe400000e0000 */
[----:B------:R-:W-:Y:S01]  /*efa0*/  R2UR UR5, R49 ;  /* 0x00000000310572ca */ /* 0x000fe200000e0000 */
[----:B------:R-:W-:Y:S01]  /*efb0*/  IMAD.U32 R3, R3, 0x10000, RZ ;  /* 0x0001000003037824 */ /* 0x000fe200078e00ff */
[----:B------:R-:W-:Y:S02]  /*efc0*/  LOP3.LUT R10, R25, 0xffff, R10, 0xf8, !PT ;  /* 0x0000ffff190a7812 */ /* 0x000fe400078ef80a */
[----:B------:R-:W-:Y:S02]  /*efd0*/  LOP3.LUT R4, R2, R4, RZ, 0xfc, !PT ;  /* 0x0000000402047212 */ /* 0x000fe400078efcff */
[----:B------:R-:W-:-:S02]  /*efe0*/  LOP3.LUT R0, R6, 0xffff, R0, 0xf8, !PT ;  /* 0x0000ffff06007812 */ /* 0x000fc400078ef800 */
[----:B------:R-:W-:Y:S01]  /*eff0*/  LOP3.LUT R3, R10, R3, RZ, 0xfc, !PT ;  /* 0x000000030a037212 */ /* 0x000fe200078efcff */
[----:B------:R-:W-:Y:S01]  /*f000*/  IMAD.MOV.U32 R5, RZ, RZ, R4 ;  /* 0x000000ffff057224 */ /* 0x000fe200078e0004 */
[----:B------:R-:W-:Y:S01]  /*f010*/  LOP3.LUT R6, R24, 0xffff, R8, 0xf8, !PT ;  /* 0x0000ffff18067812 */ /* 0x000fe200078ef808 */
[----:B------:R-:W-:Y:S02]  /*f020*/  IMAD.MOV.U32 R4, RZ, RZ, R0 ;  /* 0x000000ffff047224 */ /* 0x000fe400078e0000 */
[----:B------:R-:W-:-:S05]  /*f030*/  IMAD.MOV.U32 R7, RZ, RZ, R3 ;  /* 0x000000ffff077224 */ /* 0x000fca00078e0003 */
[----:B------:R1:W-:Y:S02]  /*f040*/  STG.E.128 desc[UR4][R20.64+0x40], R4 ;  /* 0x0000400414007986 */ /* 0x0003e4000c101d04 */
.L_x_217:
[----:B------:R-:W-:Y:S05]  /*f050*/  BSYNC.RECONVERGENT B0 ;  /* 0x0000000000007941 */ /* 0x000fea0003800200 */
.L_x_216:
[----:B------:R-:W-:Y:S04]  /*f060*/  BSSY.RECONVERGENT B0, `(.L_x_218) ;  /* 0x000001b000007945 */ /* 0x000fe80003800200 */
[----:B------:R-:W-:Y:S05]  /*f070*/  @P2 BRA `(.L_x_219) ;  /* 0x0000000000642947 */ /* 0x000fea0003800000 */
[----:B------:R-:W-:Y:S02]  /*f080*/  F2FP.BF16.F32.PACK_AB R12, R13, R12 ;  /* 0x0000000c0d0c723e */ /* 0x000fe400000010ff */
[----:B------:R-:W-:Y:S02]  /*f090*/  F2FP.BF16.F32.PACK_AB R16, R17, R16 ;  /* 0x000000101110723e */ /* 0x000fe400000010ff */
[----:B------:R-:W-:Y:S02]  /*f0a0*/  PRMT R0, R12, 0x7632, R0 ;  /* 0x000076320c007816 */ /* 0x000fe40000000000 */
[----:B------:R-:W-:Y:S02]  /*f0b0*/  PRMT R2, R16, 0x7632, R2 ;  /* 0x0000763210027816 */ /* 0x000fe40000000002 */
[----:B------:R-:W-:Y:S02]  /*f0c0*/  F2FP.BF16.F32.PACK_AB R14, R15, R14 ;  /* 0x0000000e0f0e723e */ /* 0x000fe400000010ff */
[----:B------:R-:W-:-:S02]  /*f0d0*/  LOP3.LUT R0, R0, 0xffff, RZ, 0xc0, !PT ;  /* 0x0000ffff00007812 */ /* 0x000fc400078ec0ff */
[----:B------:R-:W-:Y:S02]  /*f0e0*/  F2FP.BF16.F32.PACK_AB R18, R19, R18 ;  /* 0x000000121312723e */ /* 0x000fe400000010ff */
[----:B------:R-:W-:Y:S01]  /*f0f0*/  LOP3.LUT R2, R2, 0xffff, RZ, 0xc0, !PT ;  /* 0x0000ffff02027812 */ /* 0x000fe200078ec0ff */
[----:B-1----:R-:W-:Y:S01]  /*f100*/  IMAD.WIDE.U32 R6, R0, 0x10000, RZ ;  /* 0x0001000000067825 */ /* 0x002fe200078e00ff */
[----:B------:R-:W-:Y:S02]  /*f110*/  PRMT R3, R14, 0x7632, R3 ;  /* 0x000076320e037816 */ /* 0x000fe40000000003 */
[----:B------:R-:W-:Y:S01]  /*f120*/  PRMT R4, R18, 0x7632, R4 ;  /* 0x0000763212047816 */ /* 0x000fe20000000004 */
[----:B------:R-:W-:Y:S01]  /*f130*/  IMAD.WIDE.U32 R8, R2, 0x10000, RZ ;  /* 0x0001000002087825 */ /* 0x000fe200078e00ff */
[----:B------:R-:W-:Y:S02]  /*f140*/  LOP3.LUT R14, R7, 0xffff, R14, 0xf8, !PT ;  /* 0x0000ffff070e7812 */ /* 0x000fe400078ef80e */
[----:B------:R-:W-:Y:S01]  /*f150*/  R2UR UR4, R48 ;  /* 0x00000000300472ca */ /* 0x000fe200000e0000 */
[----:B------:R-:W-:Y:S01]  /*f160*/  IMAD.U32 R3, R3, 0x10000, RZ ;  /* 0x0001000003037824 */ /* 0x000fe200078e00ff */
[----:B------:R-:W-:Y:S01]  /*f170*/  R2UR UR5, R49 ;  /* 0x00000000310572ca */ /* 0x000fe200000e0000 */
[----:B------:R-:W-:Y:S01]  /*f180*/  IMAD.U32 R4, R4, 0x10000, RZ ;  /* 0x0001000004047824 */ /* 0x000fe200078e00ff */
[----:B------:R-:W-:-:S02]  /*f190*/  LOP3.LUT R18, R9, 0xffff, R18, 0xf8, !PT ;  /* 0x0000ffff09127812 */ /* 0x000fc400078ef812 */
[----:B------:R-:W-:Y:S02]  /*f1a0*/  LOP3.LUT R5, R6, 0xffff, R12, 0xf8, !PT ;  /* 0x0000ffff06057812 */ /* 0x000fe400078ef80c */
[----:B------:R-:W-:Y:S02]  /*f1b0*/  LOP3.LUT R3, R14, R3, RZ, 0xfc, !PT ;  /* 0x000000030e037212 */ /* 0x000fe400078efcff */
[----:B------:R-:W-:Y:S01]  /*f1c0*/  LOP3.LUT R7, R18, R4, RZ, 0xfc, !PT ;  /* 0x0000000412077212 */ /* 0x000fe200078efcff */
[----:B------:R-:W-:Y:S01]  /*f1d0*/  IMAD.MOV.U32 R4, RZ, RZ, R5 ;  /* 0x000000ffff047224 */ /* 0x000fe200078e0005 */
[----:B------:R-:W-:Y:S01]  /*f1e0*/  LOP3.LUT R6, R8, 0xffff, R16, 0xf8, !PT ;  /* 0x0000ffff08067812 */ /* 0x000fe200078ef810 */
[----:B------:R-:W-:-:S05]  /*f1f0*/  IMAD.MOV.U32 R5, RZ, RZ, R3 ;  /* 0x000000ffff057224 */ /* 0x000fca00078e0003 */
[----:B------:R2:W-:Y:S02]  /*f200*/  STG.E.128 desc[UR4][R20.64+0x50], R4 ;  /* 0x0000500414007986 */ /* 0x0005e4000c101d04 */
.L_x_219:
[----:B------:R-:W-:Y:S05]  /*f210*/  BSYNC.RECONVERGENT B0 ;  /* 0x0000000000007941 */ /* 0x000fea0003800200 */
.L_x_218:
[----:B------:R-:W-:Y:S01]  /*f220*/  NOP ;  /* 0x0000000000007918 */ /* 0x000fe20000000000 */
[----:B------:R-:W-:Y:S05]  /*f230*/  @!P0 BRA `(.L_x_220) ;  /* 0x0000000000088947 */ /* 0x000fea0003800000 */
[----:B------:R-:W-:Y:S05]  /*f240*/  BPT.TRAP 0x1 ;  /* 0x000000040000795c */ /* 0x000fea0000300000 */
[----:B------:R-:W-:Y:S05]  /*f250*/  BPT.TRAP 0x1 ;  /* 0x000000040000795c */ /* 0x000fea0000300000 */
.L_x_220:
[----:B------:R-:W-:-:S04]  /*f260*/  UIADD3 UR4, UPT, UPT, UR37, 0x248b0, URZ ;  /* 0x000248b025047890 */ /* 0x000fc8000fffe0ff */
[----:B------:R-:W-:-:S09]  /*f270*/  UPRMT UR4, UR36, 0x654, UR4 ;  /* 0x0000065424047896 */ /* 0x000fd20008000004 */
[----:B------:R-:W-:Y:S01]  /*f280*/  SYNCS.ARRIVE.TRANS64.RED.A1T0 RZ, [UR4], RZ ;  /* 0x000000ffffff79a7 */ /* 0x000fe20008100404 */
[----:B------:R-:W-:Y:S05]  /*f290*/  @!P0 BRA `(.L_x_221) ;  /* 0x0000000000048947 */ /* 0x000fea0003800000 */
[----:B------:R-:W-:Y:S05]  /*f2a0*/  BPT.TRAP 0x1 ;  /* 0x000000040000795c */ /* 0x000fea0000300000 */
.L_x_221:
[----:B------:R-:W-:Y:S02]  /*f2b0*/  SHF.L.U32 R2, RZ, 0x1f, RZ ;  /* 0x0000001fff027819 */ /* 0x000fe400000006ff */
[----:B------:R-:W-:Y:S02]  /*f2c0*/  SHF.R.U32.HI R0, RZ, 0x15, R50 ;  /* 0x00000015ff007819 */ /* 0x000fe40000011632 */
[----:B------:R-:W3:Y:S02]  /*f2d0*/  SYNCS.PHASECHK.TRANS64.TRYWAIT P1, [UR37+0x248a8], R2 ;  /* 0x0248a802ff0075a7 */ /* 0x000ee40008021125 */
[----:B------:R-:W-:Y:S01]  /*f2e0*/  ISETP.NE.AND P0, PT, R47, R0, PT ;  /* 0x000000002f00720c */ /* 0x000fe20003f05270 */
[----:B---3--:R-:W-:-:S12]  /*f2f0*/  @!P1 BRA `(.L_x_222) ;  /* 0x0000001c003c9947 */ /* 0x008fd80003800000 */
.L_x_298:
[----:B------:R-:W-:Y:S05]  /*f300*/  @!P0 BRA `(.L_x_223) ;  /* 0x0000000000408947 */ /* 0x000fea0003800000 */
[----:B---3--:R-:W-:Y:S01]  /*f310*/  MOV R2, 0x0 ;  /* 0x0000000000027802 */ /* 0x008fe20000000f00 */
[----:B------:R-:W1:Y:S01]  /*f320*/  LDCU.64 UR8, c[0x4][0x80] ;  /* 0x01001000ff0877ac */ /* 0x000e620008000a00 */
[----:B------:R-:W-:Y:S02]  /*f330*/  HFMA2 R12, -RZ, RZ, 0, 5.9604644775390625e-08 ;  /* 0x00000001ff0c7431 */ /* 0x000fe400000001ff */
[----:B------:R-:W-:Y:S01]  /*f340*/  IMAD.MOV.U32 R8, RZ, RZ, 0x192 ;  /* 0x00000192ff087424 */ /* 0x000fe200078e00ff */
[----:B------:R-:W3:Y:S01]  /*f350*/  LDCU.64 UR6, c[0x4][0x88] ;  /* 0x01001100ff0677ac */ /* 0x000ee20008000a00 */
[----:B------:R-:W4:Y:S01]  /*f360*/  LDC.64 R2, c[0x4][R2] ;  /* 0x0100000002027b82 */ /* 0x000f220000000a00 */
[----:B------:R-:W-:Y:S01]  /*f370*/  IMAD.MOV.U32 R13, RZ, RZ, RZ ;  /* 0x000000ffff0d7224 */ /* 0x000fe200078e00ff */
[----:B------:R-:W5:Y:S01]  /*f380*/  LDCU.64 UR4, c[0x4][0x8] ;  /* 0x01000100ff0477ac */ /* 0x000f620008000a00 */
[----:B-12---:R-:W-:Y:S01]  /*f390*/  IMAD.U32 R4, RZ, RZ, UR8 ;  /* 0x00000008ff047e24 */ /* 0x006fe2000f8e00ff */
[----:B------:R-:W-:Y:S01]  /*f3a0*/  MOV R5, UR9 ;  /* 0x0000000900057c02 */ /* 0x000fe20008000f00 */
[----:B---3--:R-:W-:Y:S01]  /*f3b0*/  IMAD.U32 R6, RZ, RZ, UR6 ;  /* 0x00000006ff067e24 */ /* 0x008fe2000f8e00ff */
[----:B------:R-:W-:Y:S01]  /*f3c0*/  MOV R7, UR7 ;  /* 0x0000000700077c02 */ /* 0x000fe20008000f00 */
[----:B-----5:R-:W-:Y:S01]  /*f3d0*/  IMAD.U32 R10, RZ, RZ, UR4 ;  /* 0x00000004ff0a7e24 */ /* 0x020fe2000f8e00ff */
[----:B------:R-:W-:-:S02]  /*f3e0*/  MOV R11, UR5 ;  /* 0x00000005000b7c02 */ /* 0x000fc40008000f00 */
[----:B------:R-:W-:-:S07]  /*f3f0*/  LEPC R20, `(.L_x_223) ;  /* 0x000000001014794e */ /* 0x000fce0000000000 */
[----:B----4-:R-:W-:Y:S05]  /*f400*/  CALL.ABS.NOINC R2 ;  /* 0x0000000002007343 */ /* 0x010fea0003c00000 */
.L_x_223:
[----:B---3--:R-:W-:Y:S01]  /*f410*/  VIADD R0, R45, 0xffffff20 ;  /* 0xffffff202d007836 */ /* 0x008fe20000000000 */
[----:B------:R-:W-:Y:S05]  /*f420*/  WARPSYNC.ALL ;  /* 0x0000000000007948 */ /* 0x000fea0003800000 */
[----:B------:R-:W-:Y:S02]  /*f430*/  SHF.R.U32.HI R0, RZ, 0x15, R0 ;  /* 0x00000015ff007819 */ /* 0x000fe40000011600 */
[----:B------:R-:W-:Y:S02]  /*f440*/  R2UR UR4, R50 ;  /* 0x00000000320472ca */ /* 0x000fe400000e0000 */
[----:B------:R-:W-:-:S11]  /*f450*/  ISETP.NE.AND P0, PT, R47, R0, PT ;  /* 0x000000002f00720c */ /* 0x000fd60003f05270 */
[----:B------:R-:W3:Y:S02]  /*f460*/  LDTM.x16 R24, tmem[UR4] ;  /* 0x00000004001879ee */ /* 0x000ee40008240000 */
[----:B---3--:R-:W-:Y:S05]  /*f470*/  @!P0 BRA `(.L_x_224) ;  /* 0x0000000000408947 */ /* 0x008fea0003800000 */
[----:B------:R-:W-:Y:S01]  /*f480*/  MOV R2, 0x0 ;  /* 0x0000000000027802 */ /* 0x000fe20000000f00 */
        /* <DEDUP_REMOVED lines=15> */
.L_x_224:
[----:B------:R-:W-:Y:S05]  /*f580*/  WARPSYNC.ALL ;  /* 0x0000000000007948 */ /* 0x000fea0003800000 */
[----:B------:R-:W-:Y:S01]  /*f590*/  R2UR UR4, R45 ;  /* 0x000000002d0472ca */ /* 0x000fe200000e0000 */
[----:B------:R-:W3:Y:S01]  /*f5a0*/  LDCU UR8, c[0x0][0x388] ;  /* 0x00007100ff0877ac */ /* 0x000ee20008000800 */
[----:B------:R-:W-:Y:S01]  /*f5b0*/  IADD3 R23, P2, P1, R23, R40, R22 ;  /* 0x0000002817177210 */ /* 0x000fe2000795e016 */
[----:B------:R-:W-:Y:S01]  /*f5c0*/  BSSY.RECONVERGENT B0, `(.L_x_225) ;  /* 0x0000038000007945 */ /* 0x000fe20003800200 */
[----:B------:R-:W-:Y:S01]  /*f5d0*/  SHF.R.S32.HI R40, RZ, 0x1f, R40 ;  /* 0x0000001fff287819 */ /* 0x000fe20000011428 */
[----:B------:R-:W4:Y:S01]  /*f5e0*/  LDCU UR5, c[0x0][0x384] ;  /* 0x00007080ff0577ac */ /* 0x000f220008000800 */
[----:B------:R-:W-:-:S02]  /*f5f0*/  ISETP.NE.AND P0, PT, R42, 0x3, PT ;  /* 0x000000032a00780c */ /* 0x000fc40003f05270 */
[----:B------:R-:W-:Y:S01]  /*f600*/  IADD3.X R0, PT, PT, RZ, R40, RZ, P2, P1 ;  /* 0x00000028ff007210 */ /* 0x000fe200017e24ff */
[----:B------:R-:W5:Y:S04]  /*f610*/  LDCU.64 UR6, c[0x0][0x980] ;  /* 0x00013000ff0677ac */ /* 0x000f680008000a00 */
[----:B-12---:R-:W1:Y:S01]  /*f620*/  LDTM.x16 R4, tmem[UR4+-0xe0] ;  /* 0xffff2004000479ee */ /* 0x006e62000824ff00 */
[----:B------:R-:W1:Y:S01]  /*f630*/  LDCU UR4, c[0x0][0x448] ;  /* 0x00008900ff0477ac */ /* 0x000e620008000800 */
[----:B---3--:R-:W-:Y:S02]  /*f640*/  ISETP.GE.AND P6, PT, R22, UR8, PT ;  /* 0x0000000816007c0c */ /* 0x008fe4000bfc6270 */
[----:B------:R-:W-:Y:S02]  /*f650*/  ISETP.GE.AND P5, PT, R44, UR8, PT ;  /* 0x000000082c007c0c */ /* 0x000fe4000bfa6270 */
[----:B----4-:R-:W-:-:S02]  /*f660*/  ISETP.GE.U32.OR P6, PT, R46, UR5, P6 ;  /* 0x000000052e007c0c */ /* 0x010fc4000b7c6470 */
[----:B------:R-:W-:Y:S02]  /*f670*/  ISETP.GE.AND P4, PT, R43, UR8, PT ;  /* 0x000000082b007c0c */ /* 0x000fe4000bf86270 */
[----:B-----5:R-:W-:Y:S02]  /*f680*/  LEA R40, P1, R23, UR6, 0x1 ;  /* 0x0000000617287c11 */ /* 0x020fe4000f8208ff */
[----:B------:R-:W-:Y:S02]  /*f690*/  ISETP.GE.AND P3, PT, R41, UR8, PT ;  /* 0x0000000829007c0c */ /* 0x000fe4000bf66270 */
[----:B------:R-:W-:Y:S02]  /*f6a0*/  LEA.HI.X R41, R23, UR7, R0, 0x1, P1 ;  /* 0x0000000717297c11 */ /* 0x000fe400088f0c00 */
[C---:B------:R-:W-:Y:S02]  /*f6b0*/  ISETP.GE.U32.OR P5, PT, R46.reuse, UR5, P5 ;  /* 0x000000052e007c0c */ /* 0x040fe4000afa6470 */
[----:B------:R-:W-:-:S02]  /*f6c0*/  ISETP.GE.U32.OR P4, PT, R46, UR5, P4 ;  /* 0x000000052e007c0c */ /* 0x000fc4000a786470 */
[----:B------:R-:W-:Y:S01]  /*f6d0*/  ISETP.GE.U32.OR P3, PT, R46, UR5, P3 ;  /* 0x000000052e007c0c */ /* 0x000fe20009f66470 */
[----:B-1----:R-:W-:Y:S01]  /*f6e0*/  FMUL R4, R4, UR4 ;  /* 0x0000000404047c20 */ /* 0x002fe20008400000 */
[----:B------:R-:W-:Y:S01]  /*f6f0*/  FMUL R5, R5, UR4 ;  /* 0x0000000405057c20 */ /* 0x000fe20008400000 */
[----:B------:R-:W-:Y:S10]  /*f700*/  @P6 BRA `(.L_x_226) ;  /* 0x00000000008c6947 */ /* 0x000ff40003800000 */
[----:B------:R-:W-:Y:S01]  /*f710*/  FMUL R0, R28, UR4 ;  /* 0x000000041c007c20 */ /* 0x000fe20008400000 */
[----:B------:R-:W-:Y:S01]  /*f720*/  FMUL R29, R29, UR4 ;  /* 0x000000041d1d7c20 */ /* 0x000fe20008400000 */
[----:B------:R-:W-:Y:S01]  /*f730*/  FMUL R2, R26, UR4 ;  /* 0x000000041a027c20 */ /* 0x000fe20008400000 */
[----:B------:R-:W-:Y:S01]  /*f740*/  FMUL R27, R27, UR4 ;  /* 0x000000041b1b7c20 */ /* 0x000fe20008400000 */
[----:B------:R-:W-:Y:S01]  /*f750*/  FMUL R3, R24, UR4 ;  /* 0x0000000418037c20 */ /* 0x000fe20008400000 */
[----:B------:R-:W-:Y:S01]  /*f760*/  FMUL R25, R25, UR4 ;  /* 0x0000000419197c20 */ /* 0x000fe20008400000 */
[----:B------:R-:W-:Y:S01]  /*f770*/  F2FP.BF16.F32.PACK_AB R0, R29, R0 ;  /* 0x000000001d00723e */ /* 0x000fe200000010ff */
[----:B------:R-:W-:Y:S01]  /*f780*/  FMUL R30, R30, UR4 ;  /* 0x000000041e1e7c20 */ /* 0x000fe20008400000 */
[----:B------:R-:W-:Y:S01]  /*f790*/  F2FP.BF16.F32.PACK_AB R2, R27, R2 ;  /* 0x000000021b02723e */ /* 0x000fe200000010ff */
[----:B------:R-:W-:Y:S01]  /*f7a0*/  FMUL R31, R31, UR4 ;  /* 0x000000041f1f7c20 */ /* 0x000fe20008400000 */
[----:B------:R-:W-:-:S02]  /*f7b0*/  F2FP.BF16.F32.PACK_AB R3, R25, R3 ;  /* 0x000000031903723e */ /* 0x000fc400000010ff */
[----:B------:R-:W-:Y:S02]  /*f7c0*/  PRMT R22, R0, 0x7632, R22 ;  /* 0x0000763200167816 */ /* 0x000fe40000000016 */
[C---:B------:R-:W-:Y:S02]  /*f7d0*/  PRMT R21, R2.reuse, 0x7610, R21 ;  /* 0x0000761002157816 */ /* 0x040fe40000000015 */
[----:B------:R-:W-:Y:S02]  /*f7e0*/  PRMT R23, R2, 0x7632, R23 ;  /* 0x0000763202177816 */ /* 0x000fe40000000017 */
[----:B------:R-:W-:Y:S02]  /*f7f0*/  PRMT R20, R3, 0x7632, R20 ;  /* 0x0000763203147816 */ /* 0x000fe40000000014 */
[----:B------:R-:W-:Y:S01]  /*f800*/  F2FP.BF16.F32.PACK_AB R2, R31, R30 ;  /* 0x0000001e1f02723e */ /* 0x000fe200000010ff */
[----:B------:R-:W-:Y:S01]  /*f810*/  IMAD.U32 R23, R23, 0x10000, RZ ;  /* 0x0001000017177824 */ /* 0x000fe200078e00ff */
[----:B------:R-:W-:-:S02]  /*f820*/  LOP3.LUT R22, R22, 0xffff, RZ, 0xc0, !PT ;  /* 0x0000ffff16167812 */ /* 0x000fc400078ec0ff */
[----:B------:R-:W-:Y:S02]  /*f830*/  LOP3.LUT R20, R20, 0xffff, RZ, 0xc0, !PT ;  /* 0x0000ffff14147812 */ /* 0x000fe400078ec0ff */
[----:B------:R-:W-:Y:S01]  /*f840*/  PRMT R24, R2, 0x7632, R24 ;  /* 0x0000763202187816 */ /* 0x000fe20000000018 */
[----:B------:R-:W-:Y:S01]  /*f850*/  IMAD.WIDE.U32 R28, R22, 0x10000, RZ ;  /* 0x00010000161c7825 */ /* 0x000fe200078e00ff */
[----:B------:R-:W-:Y:S02]  /*f860*/  R2UR UR6, R48 ;  /* 0x00000000300672ca */ /* 0x000fe400000e0000 */
[----:B------:R-:W-:Y:S01]  /*f870*/  R2UR UR7, R49 ;  /* 0x00000000310772ca */ /* 0x000fe200000e0000 */
[----:B------:R-:W-:Y:S01]  /*f880*/  IMAD.WIDE.U32 R26, R20, 0x10000, RZ ;  /* 0x00010000141a7825 */ /* 0x000fe200078e00ff */
[----:B------:R-:W-:Y:S02]  /*f890*/  LOP3.LUT R2, R29, 0xffff, R2, 0xf8, !PT ;  /* 0x0000ffff1d027812 */ /* 0x000fe400078ef802 */
[----:B------:R-:W-:Y:S01]  /*f8a0*/  LOP3.LUT R0, R28, 0xffff, R0, 0xf8, !PT ;  /* 0x0000ffff1c007812 */ /* 0x000fe200078ef800 */
[----:B------:R-:W-:Y:S01]  /*f8b0*/  IMAD.U32 R24, R24, 0x10000, RZ ;  /* 0x0001000018187824 */ /* 0x000fe200078e00ff */
[----:B------:R-:W-:-:S02]  /*f8c0*/  LOP3.LUT R21, R27, 0xffff, R21, 0xf8, !PT ;  /* 0x0000ffff1b157812 */ /* 0x000fc400078ef815 */
[----:B------:R-:W-:Y:S01]  /*f8d0*/  LOP3.LUT R3, R26, 0xffff, R3, 0xf8, !PT ;  /* 0x0000ffff1a037812 */ /* 0x000fe200078ef803 */
[----:B------:R-:W-:Y:S01]  /*f8e0*/  IMAD.MOV.U32 R22, RZ, RZ, R0 ;  /* 0x000000ffff167224 */ /* 0x000fe200078e0000 */
[----:B------:R-:W-:Y:S02]  /*f8f0*/  LOP3.LUT R2, R2, R24, RZ, 0xfc, !PT ;  /* 0x0000001802027212 */ /* 0x000fe400078efcff */
[----:B------:R-:W-:Y:S01]  /*f900*/  LOP3.LUT R21, R21, R23, RZ, 0xfc, !PT ;  /* 0x0000001715157212 */ /* 0x000fe200078efcff */
[----:B------:R-:W-:Y:S02]  /*f910*/  IMAD.MOV.U32 R20, RZ, RZ, R3 ;  /* 0x000000ffff147224 */ /* 0x000fe400078e0003 */
[----:B------:R-:W-:-:S05]  /*f920*/  IMAD.MOV.U32 R23, RZ, RZ, R2 ;  /* 0x000000ffff177224 */ /* 0x000fca00078e0002 */
[----:B------:R1:W-:Y:S02]  /*f930*/  STG.E.128 desc[UR6][R40.64], R20 ;  /* 0x0000001428007986 */ /* 0x0003e4000c101d06 */
.L_x_226:
[----:B------:R-:W-:Y:S05]  /*f940*/  BSYNC.RECONVERGENT B0 ;  /* 0x0000000000007941 */ /* 0x000fea0003800200 */
.L_x_225:
[----:B------:R-:W-:Y:S01]  /*f950*/  BSSY.RECONVERGENT B0, `(.L_x_227) ;  /* 0x0000028000007945 */ /* 0x000fe20003800200 */
[----:B------:R-:W-:Y:S01]  /*f960*/  F2FP.BF16.F32.PACK_AB R0, R5, R4 ;  /* 0x000000040500723e */ /* 0x000fe200000010ff */
[----:B-1----:R-:W-:Y:S01]  /*f970*/  FMUL R20, R6, UR4 ;  /* 0x0000000406147c20 */ /* 0x002fe20008400000 */
[----:B------:R-:W-:Y:S01]  /*f980*/  FMUL R21, R7, UR4 ;  /* 0x0000000407157c20 */ /* 0x000fe20008400000 */
[----:B------:R-:W-:Y:S06]  /*f990*/  @P5 BRA `(.L_x_228) ;  /* 0x00000000008c5947 */ /* 0x000fec0003800000 */
        /* <DEDUP_REMOVED lines=10> */
[----:B------:R-:W-:-:S02]  /*fa40*/  PRMT R5, R2, 0x7632, R5 ;  /* 0x0000763202057816 */ /* 0x000fc40000000005 */
[----:B------:R-:W-:Y:S02]  /*fa50*/  PRMT R7, R4, 0x7632, R7 ;  /* 0x0000763204077816 */ /* 0x000fe40000000007 */
[----:B------:R-:W-:Y:S02]  /*fa60*/  PRMT R6, R2, 0x7610, R6 ;  /* 0x0000761002067816 */ /* 0x000fe40000000006 */
[----:B------:R-:W-:Y:S02]  /*fa70*/  F2FP.BF16.F32.PACK_AB R3, R35, R3 ;  /* 0x000000032303723e */ /* 0x000fe400000010ff */
[----:B------:R-:W-:Y:S02]  /*fa80*/  F2FP.BF16.F32.PACK_AB R2, R39, R38 ;  /* 0x000000262702723e */ /* 0x000fe400000010ff */
[----:B------:R-:W-:Y:S02]  /*fa90*/  LOP3.LUT R5, R5, 0xffff, RZ, 0xc0, !PT ;  /* 0x0000ffff05057812 */ /* 0x000fe400078ec0ff */
[----:B------:R-:W-:-:S02]  /*faa0*/  LOP3.LUT R7, R7, 0xffff, RZ, 0xc0, !PT ;  /* 0x0000ffff07077812 */ /* 0x000fc400078ec0ff */
[----:B------:R-:W-:Y:S01]  /*fab0*/  PRMT R22, R3, 0x7632, R22 ;  /* 0x0000763203167816 */ /* 0x000fe20000000016 */
[----:B------:R-:W-:Y:S01]  /*fac0*/  IMAD.WIDE.U32 R24, R5, 0x10000, RZ ;  /* 0x0001000005187825 */ /* 0x000fe200078e00ff */
[----:B------:R-:W-:Y:S02]  /*fad0*/  PRMT R23, R2, 0x7632, R23 ;  /* 0x0000763202177816 */ /* 0x000fe40000000017 */
[----:B------:R-:W-:Y:S01]  /*fae0*/  R2UR UR6, R48 ;  /* 0x00000000300672ca */ /* 0x000fe200000e0000 */
[----:B------:R-:W-:Y:S01]  /*faf0*/  IMAD.WIDE.U32 R26, R7, 0x10000, RZ ;  /* 0x00010000071a7825 */ /* 0x000fe200078e00ff */
[----:B------:R-:W-:Y:S02]  /*fb00*/  LOP3.LUT R3, R25, 0xffff, R3, 0xf8, !PT ;  /* 0x0000ffff19037812 */ /* 0x000fe400078ef803 */
[----:B------:R-:W-:Y:S01]  /*fb10*/  R2UR UR7, R49 ;  /* 0x00000000310772ca */ /* 0x000fe200000e0000 */
[----:B------:R-:W-:Y:S01]  /*fb20*/  IMAD.U32 R22, R22, 0x10000, RZ ;  /* 0x0001000016167824 */ /* 0x000fe200078e00ff */
[----:B------:R-:W-:Y:S01]  /*fb30*/  LOP3.LUT R2, R27, 0xffff, R2, 0xf8, !PT ;  /* 0x0000ffff1b027812 */ /* 0x000fe200078ef802 */
[----:B------:R-:W-:Y:S01]  /*fb40*/  IMAD.U32 R23, R23, 0x10000, RZ ;  /* 0x0001000017177824 */ /* 0x000fe200078e00ff */
[----:B------:R-:W-:-:S02]  /*fb50*/  LOP3.LUT R5, R24, 0xffff, R6, 0xf8, !PT ;  /* 0x0000ffff18057812 */ /* 0x000fc400078ef806 */
[----:B------:R-:W-:Y:S02]  /*fb60*/  LOP3.LUT R3, R3, R22, RZ, 0xfc, !PT ;  /* 0x0000001603037212 */ /* 0x000fe400078efcff */
[----:B------:R-:W-:Y:S02]  /*fb70*/  LOP3.LUT R2, R2, R23, RZ, 0xfc, !PT ;  /* 0x0000001702027212 */ /* 0x000fe400078efcff */
[----:B------:R-:W-:Y:S01]  /*fb80*/  LOP3.LUT R6, R26, 0xffff, R4, 0xf8, !PT ;  /* 0x0000ffff1a067812 */ /* 0x000fe200078ef804 */
[----:B------:R-:W-:Y:S02]  /*fb90*/  IMAD.MOV.U32 R4, RZ, RZ, R5 ;  /* 0x000000ffff047224 */ /* 0x000fe400078e0005 */
[----:B------:R-:W-:Y:S02]  /*fba0*/  IMAD.MOV.U32 R5, RZ, RZ, R3 ;  /* 0x000000ffff057224 */ /* 0x000fe400078e0003 */
[----:B------:R-:W-:-:S05]  /*fbb0*/  IMAD.MOV.U32 R7, RZ, RZ, R2 ;  /* 0x000000ffff077224 */ /* 0x000fca00078e0002 */
[----:B------:R1:W-:Y:S02]  /*fbc0*/  STG.E.128 desc[UR6][R40.64+0x10], R4 ;  /* 0x0000100428007986 */ /* 0x0003e4000c101d06 */
.L_x_228:
[----:B------:R-:W-:Y:S05]  /*fbd0*/  BSYNC.RECONVERGENT B0 ;  /* 0x0000000000007941 */ /* 0x000fea0003800200 */
.L_x_227:
[C---:B------:R-:W-:Y:S01]  /*fbe0*/  PRMT R2, R0.reuse, 0x7632, R2 ;  /* 0x0000763200027816 */ /* 0x040fe20000000002 */
[----:B------:R-:W-:Y:S01]  /*fbf0*/  BSSY.RECONVERGENT B0, `(.L_x_229) ;  /* 0x0000027000007945 */ /* 0x000fe20003800200 */
[----:B-1----:R-:W-:Y:S01]  /*fc00*/  PRMT R4, R0, 0x7610, R4 ;  /* 0x0000761000047816 */ /* 0x002fe20000000004 */
[----:B------:R-:W-:Y:S01]  /*fc10*/  FMUL R18, R18, UR4 ;  /* 0x0000000412127c20 */ /* 0x000fe20008400000 */
[----:B------:R-:W-:Y:S01]  /*fc20*/  F2FP.BF16.F32.PACK_AB R0, R21, R20 ;  /* 0x000000141500723e */ /* 0x000fe200000010ff */
[----:B------:R-:W-:Y:S01]  /*fc30*/  FMUL R19, R19, UR4 ;  /* 0x0000000413137c20 */ /* 0x000fe20008400000 */
[----:B------:R-:W-:Y:S01]  /*fc40*/  FMUL R3, R14, UR4 ;  /* 0x000000040e037c20 */ /* 0x000fe20008400000 */
[----:B------:R-:W-:Y:S01]  /*fc50*/  FMUL R15, R15, UR4 ;  /* 0x000000040f0f7c20 */ /* 0x000fe20008400000 */
[----:B------:R-:W-:Y:S01]  /*fc60*/  FMUL R16, R16, UR4 ;  /* 0x0000000410107c20 */ /* 0x000fe20008400000 */
[----:B------:R-:W-:Y:S01]  /*fc70*/  FMUL R17, R17, UR4 ;  /* 0x0000000411117c20 */ /* 0x000fe20008400000 */
[----:B------:R-:W-:Y:S01]  /*fc80*/  FMUL R12, R12, UR4 ;  /* 0x000000040c0c7c20 */ /* 0x000fe20008400000 */
[----:B------:R-:W-:Y:S01]  /*fc90*/  FMUL R13, R13, UR4 ;  /* 0x000000040d0d7c20 */ /* 0x000fe20008400000 */
[----:B------:R-:W-:-:S02]  /*fca0*/  PRMT R5, R0, 0x7632, R5 ;  /* 0x0000763200057816 */ /* 0x000fc40000000005 */
[----:B------:R-:W-:Y:S01]  /*fcb0*/  PRMT R6, R0, 0x7610, R6 ;  /* 0x0000761000067816 */ /* 0x000fe20000000006 */
[----:B------:R-:W-:Y:S06]  /*fcc0*/  @P4 BRA `(.L_x_230) ;  /* 0x0000000000644947 */ /* 0x000fec0003800000 */
[----:B------:R-:W-:Y:S01]  /*fcd0*/  FMUL R0, R8, UR4 ;  /* 0x0000000408007c20 */ /* 0x000fe20008400000 */
[----:B------:R-:W-:Y:S01]  /*fce0*/  FMUL R9, R9, UR4 ;  /* 0x0000000409097c20 */ /* 0x000fe20008400000 */
[----:B------:R-:W-:Y:S01]  /*fcf0*/  FMUL R10, R10, UR4 ;  /* 0x000000040a0a7c20 */ /* 0x000fe20008400000 */
[----:B------:R-:W-:Y:S01]  /*fd00*/  FMUL R11, R11, UR4 ;  /* 0x000000040b0b7c20 */ /* 0x000fe20008400000 */
[----:B------:R-:W-:Y:S01]  /*fd10*/  LOP3.LUT R8, R2, 0xffff, RZ, 0xc0, !PT ;  /* 0x0000ffff02087812 */ /* 0x000fe200078ec0ff */
[----:B------:R-:W-:Y:S01]  /*fd20*/  IMAD.U32 R5, R5, 0x10000, RZ ;  /* 0x0001000005057824 */ /* 0x000fe200078e00ff */
[----:B------:R-:W-:Y:S02]  /*fd30*/  F2FP.BF16.F32.PACK_AB R0, R9, R0 ;  /* 0x000000000900723e */ /* 0x000fe400000010ff */
[----:B------:R-:W-:Y:S01]  /*fd40*/  F2FP.BF16.F32.PACK_AB R2, R11, R10 ;  /* 0x0000000a0b02723e */ /* 0x000fe200000010ff */
[----:B------:R-:W-:Y:S01]  /*fd50*/  IMAD.WIDE.U32 R10, R8, 0x10000, RZ ;  /* 0x00010000080a7825 */ /* 0x000fe200078e00ff */
[----:B------:R-:W-:-:S02]  /*fd60*/  PRMT R7, R0, 0x7632, R7 ;  /* 0x0000763200077816 */ /* 0x000fc40000000007 */
[----:B------:R-:W-:Y:S02]  /*fd70*/  PRMT R8, R2, 0x7632, R8 ;  /* 0x0000763202087816 */ /* 0x000fe40000000008 */
[----:B------:R-:W-:Y:S02]  /*fd80*/  LOP3.LUT R7, R7, 0xffff, RZ, 0xc0, !PT ;  /* 0x0000ffff07077812 */ /* 0x000fe400078ec0ff */
[----:B------:R-:W-:Y:S01]  /*fd90*/  R2UR UR6, R48 ;  /* 0x00000000300672ca */ /* 0x000fe200000e0000 */
[----:B------:R-:W-:Y:S01]  /*fda0*/  IMAD.U32 R8, R8, 0x10000, RZ ;  /* 0x0001000008087824 */ /* 0x000fe200078e00ff */
[----:B------:R-:W-:Y:S01]  /*fdb0*/  R2UR UR7, R49 ;  /* 0x00000000310772ca */ /* 0x000fe200000e0000 */
[----:B------:R-:W-:Y:S01]  /*fdc0*/  IMAD.WIDE.U32 R20, R7, 0x10000, RZ ;  /* 0x0001000007147825 */ /* 0x000fe200078e00ff */
[----:B------:R-:W-:Y:S02]  /*fdd0*/  LOP3.LUT R6, R11, 0xffff, R6, 0xf8, !PT ;  /* 0x0000ffff0b067812 */ /* 0x000fe400078ef806 */
[----:B------:R-:W-:-:S02]  /*fde0*/  LOP3.LUT R4, R10, 0xffff, R4, 0xf8, !PT ;  /* 0x0000ffff0a047812 */ /* 0x000fc400078ef804 */
[----:B------:R-:W-:Y:S02]  /*fdf0*/  LOP3.LUT R2, R21, 0xffff, R2, 0xf8, !PT ;  /* 0x0000ffff15027812 */ /* 0x000fe400078ef802 */
[----:B------:R-:W-:Y:S02]  /*fe00*/  LOP3.LUT R0, R20, 0xffff, R0, 0xf8, !PT ;  /* 0x0000ffff14007812 */ /* 0x000fe400078ef800 */
[----:B------:R-:W-:Y:S02]  /*fe10*/  LOP3.LUT R2, R2, R8, RZ, 0xfc, !PT ;  /* 0x0000000802027212 */ /* 0x000fe400078efcff */
[----:B------:R-:W-:Y:S01]  /*fe20*/  LOP3.LUT R5, R6, R5, RZ, 0xfc, !PT ;  /* 0x0000000506057212 */ /* 0x000fe200078efcff */
[----:B------:R-:W-:Y:S02]  /*fe30*/  IMAD.MOV.U32 R6, RZ, RZ, R0 ;  /* 0x000000ffff067224 */ /* 0x000fe400078e0000 */
[----:B------:R-:W-:-:S05]  /*fe40*/  IMAD.MOV.U32 R7, RZ, RZ, R2 ;  /* 0x000000ffff077224 */ /* 0x000fca00078e0002 */
[----:B------:R1:W-:Y:S02]  /*fe50*/  STG.E.128 desc[UR6][R40.64+0x40], R4 ;  /* 0x0000400428007986 */ /* 0x0003e4000c101d06 */
.L_x_230:
[----:B------:R-:W-:Y:S05]  /*fe60*/  BSYNC.RECONVERGENT B0 ;  /* 0x0000000000007941 */ /* 0x000fea0003800200 */
.L_x_229:
[----:B------:R-:W-:Y:S04]  /*fe70*/  BSSY.RECONVERGENT B0, `(.L_x_231) ;  /* 0x000001e000007945 */ /* 0x000fe80003800200 */
[----:B------:R-:W-:Y:S05]  /*fe80*/  @P3 BRA `(.L_x_232) ;  /* 0x0000000000703947 */ /* 0x000fea0003800000 */
[----:B------:R-:W-:Y:S02]  /*fe90*/  F2FP.BF16.F32.PACK_AB R0, R13, R12 ;  /* 0x0000000c0d00723e */ /* 0x000fe400000010ff */
[----:B------:R-:W-:Y:S02]  /*fea0*/  F2FP.BF16.F32.PACK_AB R2, R17, R16 ;  /* 0x000000101102723e */ /* 0x000fe400000010ff */
[----:B-1----:R-:W-:Y:S02]  /*feb0*/  PRMT R4, R0, 0x7632, R4 ;  /* 0x0000763200047816 */ /* 0x002fe40000000004 */
[----:B------:R-:W-:Y:S02]  /*fec0*/  PRMT R6, R2, 0x7632, R6 ;  /* 0x0000763202067816 */ /* 0x000fe40000000006 */
[----:B------:R-:W-:Y:S02]  /*fed0*/  PRMT R5, R0, 0x7610, R5 ;  /* 0x0000761000057816 */ /* 0x000fe40000000005 */
[----:B------:R-:W-:-:S02]  /*fee0*/  F2FP.BF16.F32.PACK_AB R3, R15, R3 ;  /* 0x000000030f03723e */ /* 0x000fc400000010ff */
[----:B------:R-:W-:Y:S02]  /*fef0*/  F2FP.BF16.F32.PACK_AB R0, R19, R18 ;  /* 0x000000121300723e */ /* 0x000fe400000010ff */
[----:B------:R-:W-:Y:S02]  /*ff00*/  LOP3.LUT R4, R4, 0xffff, RZ, 0xc0, !PT ;  /* 0x0000ffff04047812 */ /* 0x000fe400078ec0ff */
[----:B------:R-:W-:Y:S02]  /*ff10*/  LOP3.LUT R6, R6, 0xffff, RZ, 0xc0, !PT ;  /* 0x0000ffff06067812 */ /* 0x000fe400078ec0ff */
[----:B------:R-:W-:Y:S01]  /*ff20*/  PRMT R7, R3, 0x7632, R7 ;  /* 0x0000763203077816 */ /* 0x000fe20000000007 */
[----:B------:R-:W-:Y:S01]  /*ff30*/  IMAD.WIDE.U32 R10, R4, 0x10000, RZ ;  /* 0x00010000040a7825 */ /* 0x000fe200078e00ff */
[----:B------:R-:W-:Y:S02]  /*ff40*/  PRMT R8, R0, 0x7632, R8 ;  /* 0x0000763200087816 */ /* 0x000fe40000000008 */
[----:B------:R-:W-:Y:S01]  /*ff50*/  R2UR UR4, R48 ;  /* 0x00000000300472ca */ /* 0x000fe200000e0000 */
[----:B------:R-:W-:Y:S01]  /*ff60*/  IMAD.WIDE.U32 R12, R6, 0x10000, RZ ;  /* 0x00010000060c7825 */ /* 0x000fe200078e00ff */
[----:B------:R-:W-:-:S02]  /*ff70*/  LOP3.LUT R3, R11, 0xffff, R3, 0xf8, !PT ;  /* 0x0000ffff0b037812 */ /* 0x000fc400078ef803 */
[----:B------:R-:W-:Y:S01]  /*ff80*/  R2UR UR5, R49 ;  /* 0x00000000310572ca */ /* 0x000fe200000e0000 */
[----:B------:R-:W-:Y:S01]  /*ff90*/  IMAD.U32 R7, R7, 0x10000, RZ ;  /* 0x0001000007077824 */ /* 0x000fe200078e00ff */
[----:B------:R-:W-:Y:S01]  /*ffa0*/  LOP3.LUT R0, R13, 0xffff, R0, 0xf8, !PT ;  /* 0x0000ffff0d007812 */ /* 0x000fe200078ef800 */
[----:B------:R-:W-:Y:S01]  /*ffb0*/  IMAD.U32 R8, R8, 0x10000, RZ ;  /* 0x0001000008087824 */ /* 0x000fe200078e00ff */
[----:B------:R-:W-:Y:S02]  /*ffc0*/  LOP3.LUT R5, R10, 0xffff, R5, 0xf8, !PT ;  /* 0x0000ffff0a057812 */ /* 0x000fe400078ef805 */
[----:B------:R-:W-:Y:S02]  /*ffd0*/  LOP3.LUT R2, R12, 0xffff, R2, 0xf8, !PT ;  /* 0x0000ffff0c027812 */ /* 0x000fe400078ef802 */
[----:B------:R-:W-:Y:S01]  /*ffe0*/  LOP3.LUT R3, R3, R7, RZ, 0xfc, !PT ;  /* 0x0000000703037212 */ /* 0x000fe200078efcff */
[----:B------:R-:W-:Y:S01]  /*fff0*/  IMAD.MOV.U32 R4, RZ, RZ, R5 ;  /* 0x000000ffff047224 */ /* 0x000fe200078e0005 */
[----:B------:R-:W-:Y:S01]  /*10000*/  LOP3.LUT R0, R0, R8, RZ, 0xfc, !PT ;  /* 0x0000000800007212 */ /* 0x000fe200078efcff */
[----:B------:R-:W-:-:S02]  /*10010*/  IMAD.MOV.U32 R6, RZ, RZ, R2 ;  /* 0x000000ffff067224 */ /* 0x000fc400078e0002 */
[----:B------:R-:W-:Y:S02]  /*10020*/  IMAD.MOV.U32 R5, RZ, RZ, R3 ;  /* 0x000000ffff057224 */ /* 0x000fe400078e0003 */
[----:B------:R-:W-:-:S05]  /*10030*/  IMAD.MOV.U32 R7, RZ, RZ, R0 ;  /* 0x000000ffff077224 */ /* 0x000fca00078e0000 */
[----:B------:R2:W-:Y:S02]  /*10040*/  STG.E.128 desc[UR4][R40.64+0x50], R4 ;  /* 0x0000500428007986 */ /* 0x0005e4000c101d04 */
.L_x_232:
[----:B------:R-:W-:Y:S05]  /*10050*/  BSYNC.RECONVERGENT B0 ;  /* 0x0000000000007941 */ /* 0x000fea0003800200 */
.L_x_231:
[----:B------:R-:W-:Y:S01]  /*10060*/  NOP ;  /* 0x0000000000007918 */ /* 0x000fe20000000000 */
[----:B------:R-:W-:Y:S05]  /*10070*/  @!P0 BRA `(.L_x_233) ;  /* 0x0000000000088947 */ /* 0x000fea0003800000 */
[----:B------:R-:W-:Y:S05]  /*10080*/  BPT.TRAP 0x1 ;  /* 0x000000040000795c */ /* 0x000fea0000300000 */
[----:B------:R-:W-:Y:S05]  /*10090*/  BPT.TRAP 0x1 ;  /* 0x000000040000795c */ /* 0x000fea0000300000 */
.L_x_233:
[----:B------:R-:W-:Y:S01]  /*100a0*/  UIADD3 UR4, UPT, UPT, UR37, 0x248b8, URZ ;  /* 0x000248b825047890 */ /* 0x000fe2000fffe0ff */
[----:B------:R-:W-:-:S03]  /*100b0*/  LOP3.LUT P0, RZ, R100, 0x7, RZ, 0xc0, !PT ;  /* 0x0000000764ff7812 */ /* 0x000fc6000780c0ff */
[----:B------:R-:W-:-:S09]  /*100c0*/  UPRMT UR4, UR36, 0x654, UR4 ;  /* 0x0000065424047896 */ /* 0x000fd20008000004 */
[----:B------:R-:W-:Y:S01]  /*100d0*/  SYNCS.ARRIVE.TRANS64.RED.A1T0 RZ, [UR4], RZ ;  /* 0x000000ffffff79a7 */ /* 0x000fe20008100404 */
[----:B------:R-:W-:Y:S06]  /*100e0*/  BAR.SYNC.DEFER_BLOCKING 0x1, 0x100 ;  /* 0x0044000000007b1d */ /* 0x000fec0000010000 */
[----:B------:R-:W-:Y:S05]  /*100f0*/  @P0 EXIT ;  /* 0x000000000000094d */ /* 0x000fea0003800000 */
[----:B------:R-:W3:Y:S01]  /*10100*/  S2UR UR5, SR_CgaCtaId ;  /* 0x00000000000579c3 */ /* 0x000ee20000008800 */
[----:B------:R-:W-:Y:S01]  /*10110*/  UMOV UR4, 0x400 ;  /* 0x0000040000047882 */ /* 0x000fe20000000000 */
[----:B------:R-:W-:Y:S01]  /*10120*/  IMAD.MOV.U32 R2, RZ, RZ, 0xffff ;  /* 0x0000ffffff027424 */ /* 0x000fe200078e00ff */
[----:B---3--:R-:W-:-:S09]  /*10130*/  ULEA UR4, UR5, UR4, 0x18 ;  /* 0x0000000405047291 */ /* 0x008fd2000f8ec0ff */
[----:B------:R-:W3:Y:S01]  /*10140*/  LDS R3, [UR4+0x248c0] ;  /* 0x0248c004ff037984 */ /* 0x000ee20008000800 */
[----:B------:R-:W-:Y:S02]  /*10150*/  UMOV UR4, 0x40 ;  /* 0x0000004000047882 */ /* 0x000fe40000000000 */
[----:B------:R-:W-:Y:S01]  /*10160*/  ULEA UR5, UR5, UR4, 0x18 ;  /* 0x0000000405057291 */ /* 0x000fe2000f8ec0ff */
[----:B------:R-:W-:-:S08]  /*10170*/  NOP ;  /* 0x0000000000007918 */ /* 0x000fd00000000000 */
[----:B------:R-:W4:Y:S01]  /*10180*/  LDS R0, [UR5+0x14] ;  /* 0x00001405ff007984 */ /* 0x000f220008000800 */
[----:B---3--:R-:W-:-:S04]  /*10190*/  LOP3.LUT R3, R3, 0xffff, RZ, 0xc0, !PT ;  /* 0x0000ffff03037812 */ /* 0x008fc800078ec0ff */
[----:B------:R-:W-:-:S04]  /*101a0*/  SHF.R.U32.HI R3, RZ, 0x5, R3 ;  /* 0x00000005ff037819 */ /* 0x000fc80000011603 */
[----:B------:R-:W-:-:S04]  /*101b0*/  SHF.L.U32 R2, R2, R3, RZ ;  /* 0x0000000302027219 */ /* 0x000fc800000006ff */
[----:B----4-:R-:W-:-:S04]  /*101c0*/  LOP3.LUT R0, R0, R2, RZ, 0xc0, !PT ;  /* 0x0000000200007212 */ /* 0x010fc800078ec0ff */
[----:B------:R-:W-:Y:S01]  /*101d0*/  ISETP.NE.AND P0, PT, R0, R2, PT ;  /* 0x000000020000720c */ /* 0x000fe20003f05270 */
[----:B------:R-:W-:-:S05]  /*101e0*/  IMAD.MOV.U32 R0, RZ, RZ, 0x1 ;  /* 0x00000001ff007424 */ /* 0x000fca00078e00ff */
[----:B------:R-:W-:-:S07]  /*101f0*/  SHF.L.U32 R0, R0, R3, RZ ;  /* 0x0000000300007219 */ /* 0x000fce00000006ff */
[----:B------:R-:W-:Y:S05]  /*10200*/  @P0 BRA `(.L_x_234) ;  /* 0x00000000005c0947 */ /* 0x000fea0003800000 */
[----:B------:R-:W3:Y:S02]  /*10210*/  LDS R3, [UR5+0x18] ;  /* 0x00001805ff037984 */ /* 0x000ee40008000800 */
[----:B---3--:R-:W-:-:S04]  /*10220*/  LOP3.LUT R3, R3, R0, RZ, 0xc0, !PT ;  /* 0x0000000003037212 */ /* 0x008fc800078ec0ff */
[----:B------:R-:W-:-:S13]  /*10230*/  ISETP.NE.AND P0, PT, R3, R0, PT ;  /* 0x000000000300720c */ /* 0x000fda0003f05270 */
[----:B------:R-:W-:Y:S05]  /*10240*/  @P0 BRA `(.L_x_235) ;  /* 0x0000000000400947 */ /* 0x000fea0003800000 */
[----:B------:R-:W-:Y:S01]  /*10250*/  R2UR UR4, R2 ;  /* 0x00000000020472ca */ /* 0x000fe200000e0000 */
[----:B------:R-:W3:Y:S01]  /*10260*/  S2R R3, SR_LANEID ;  /* 0x0000000000037919 */ /* 0x000ee20000000000 */
[----:B------:R-:W-:-:S04]  /*10270*/  LOP3.LUT R0, RZ, R0, RZ, 0x33, !PT ;  /* 0x00000000ff007212 */ /* 0x000fc800078e33ff */
[----:B------:R-:W4:Y:S07]  /*10280*/  REDUX UR7, R0 ;  /* 0x00000000000773c4 */ /* 0x000f2e0000000000 */
[----:B------:R-:W-:-:S03]  /*10290*/  ULOP3.LUT UR6, URZ, UR4, URZ, 0x33, !UPT ;  /* 0x00000004ff067292 */ /* 0x000fc6000f8e33ff */
[----:B------:R-:W-:Y:S02]  /*102a0*/  VOTEU.ANY UR4, UPT, PT ;  /* 0x0000000000047886 */ /* 0x000fe400038e0100 */
[----:B------:R-:W-:Y:S01]  /*102b0*/  UFLO.U32 UR4, UR4 ;  /* 0x00000004000472bd */ /* 0x000fe200080e0000 */
[----:B------:R-:W-:-:S04]  /*102c0*/  IMAD.U32 R2, RZ, RZ, UR6 ;  /* 0x00000006ff027e24 */ /* 0x000fc8000f8e00ff */
[----:B------:R-:W5:Y:S02]  /*102d0*/  REDUX UR8, R2 ;  /* 0x00000000020873c4 */ /* 0x000f640000000000 */
[----:B------:R1:W-:Y:S01]  /*102e0*/  UTCATOMSWS.AND URZ, UR6 ;  /* 0x0000000600ff79e3 */ /* 0x0003e20008000000 */
[----:B----4-:R-:W-:Y:S01]  /*102f0*/  IMAD.U32 R0, RZ, RZ, UR7 ;  /* 0x00000007ff007e24 */ /* 0x010fe2000f8e00ff */
[----:B---3--:R-:W-:Y:S01]  /*10300*/  ISETP.EQ.U32.AND P0, PT, R3, UR4, PT ;  /* 0x0000000403007c0c */ /* 0x008fe2000bf02070 */
[----:B-----5:R-:W-:-:S12]  /*10310*/  IMAD.U32 R2, RZ, RZ, UR8 ;  /* 0x00000008ff027e24 */ /* 0x020fd8000f8e00ff */
[----:B------:R1:W-:Y:S04]  /*10320*/  @P0 ATOMS.AND RZ, [UR5+0x14], R2 ;  /* 0x00001402ffff098c */ /* 0x0003e8000a800005 */
[----:B------:R1:W-:Y:S01]  /*10330*/  @P0 ATOMS.AND RZ, [UR5+0x18], R0 ;  /* 0x00001800ffff098c */ /* 0x0003e2000a800005 */
[----:B------:R-:W-:Y:S05]  /*10340*/  BRA `(.L_x_236) ;  /* 0x0000000000147947 */ /* 0x000fea0003800000 */
.L_x_235:
[----:B------:R-:W-:Y:S02]  /*10350*/  MOV R2, 0x10370 ;  /* 0x0001037000027802 */ /* 0x000fe40000000f00 */
[----:B-12---:R-:W-:Y:S05]  /*10360*/  CALL.REL.NOINC `($__internal_0_$__cuda_sm10x_tcgen05_guardrail_trap_col_being_dealloced_not_returned_by_alloc) ;  /* 0x0000000c00387944 */ /* 0x006fea0003c00000 */
[----:B------:R-:W-:Y:S05]  /*10370*/  BRA `(.L_x_236) ;  /* 0x0000000000087947 */ /* 0x000fea0003800000 */
.L_x_234:
[----:B------:R-:W-:Y:S02]  /*10380*/  MOV R2, 0x103a0 ;  /* 0x000103a000027802 */ /* 0x000fe40000000f00 */
[----:B-12---:R-:W-:Y:S05]  /*10390*/  CALL.REL.NOINC `($__internal_2_$__cuda_sm10x_tcgen05_guardrail_trap_unallocated_columns_being_dealloced) ;  /* 0x0000000c00447944 */ /* 0x006fea0003c00000 */
.L_x_236:
[----:B------:R-:W-:Y:S01]  /*103a0*/  NOP ;  /* 0x0000000000007918 */ /* 0x000fe20000000000 */
[----:B-1----:R-:W-:Y:S05]  /*103b0*/  EXIT ;  /* 0x000000000000794d */ /* 0x002fea0003800000 */
.L_x_51:
[----:B------:R-:W-:-:S07]  /*103c0*/  MOV R5, UR16 ;  /* 0x0000001000057c02 */ /* 0x000fce0008000f00 */
.L_x_237:
[----:B-1----:R1:W2:Y:S02]  /*103d0*/  SYNCS.PHASECHK.TRANS64.TRYWAIT P0, [R5+URZ+0x24810], R6 ;  /* 0x02481006050075a7 */ /* 0x0022a400080011ff */
[----:B--2---:R-:W-:Y:S05]  /*103e0*/  @!P0 NANOSLEEP.SYNCS 0x989680 ;  /* 0x009896800000895d */ /* 0x004fea0003900000 */
[----:B------:R-:W2:Y:S02]  /*103f0*/  @!P0 SYNCS.PHASECHK.TRANS64 P0, [R5+URZ+0x24810], R6 ;  /* 0x02481006050085a7 */ /* 0x000ea400080010ff */
[----:B--2---:R-:W-:Y:S05]  /*10400*/  @!P0 BRA `(.L_x_237) ;  /* 0xfffffffc00f08947 */ /* 0x004fea000383ffff */
[----:B------:R-:W-:Y:S05]  /*10410*/  BRA `(.L_x_238) ;  /* 0xffffff1c00b47947 */ /* 0x000fea000383ffff */
.L_x_58:
[----:B------:R-:W-:-:S07]  /*10420*/  MOV R5, UR16 ;  /* 0x0000001000057c02 */ /* 0x000fce0008000f00 */
.L_x_239:
[----:B-1----:R1:W3:Y:S02]  /*10430*/  SYNCS.PHASECHK.TRANS64.TRYWAIT P0, [R5+URZ+0x24838], R6 ;  /* 0x02483806050075a7 */ /* 0x0022e400080011ff */
[----:B---3--:R-:W-:Y:S05]  /*10440*/  @!P0 NANOSLEEP.SYNCS 0x989680 ;  /* 0x009896800000895d */ /* 0x008fea0003900000 */
[----:B------:R-:W3:Y:S02]  /*10450*/  @!P0 SYNCS.PHASECHK.TRANS64 P0, [R5+URZ+0x24838], R6 ;  /* 0x02483806050085a7 */ /* 0x000ee400080010ff */
[----:B---3--:R-:W-:Y:S05]  /*10460*/  @!P0 BRA `(.L_x_239) ;  /* 0xfffffffc00f08947 */ /* 0x008fea000383ffff */
[----:B------:R-:W-:Y:S05]  /*10470*/  BRA `(.L_x_240) ;  /* 0xffffff20004c7947 */ /* 0x000fea000383ffff */
.L_x_61:
[----:B------:R-:W-:-:S07]  /*10480*/  MOV R4, UR16 ;  /* 0x0000001000047c02 */ /* 0x000fce0008000f00 */
.L_x_241:
[----:B--2---:R2:W3:Y:S02]  /*10490*/  SYNCS.PHASECHK.TRANS64.TRYWAIT P4, [R4+URZ+0x24828], R6 ;  /* 0x02482806040075a7 */ /* 0x0044e400080811ff */
[----:B---3--:R-:W-:Y:S05]  /*104a0*/  @!P4 NANOSLEEP.SYNCS 0x989680 ;  /* 0x009896800000c95d */ /* 0x008fea0003900000 */
[----:B------:R-:W3:Y:S02]  /*104b0*/  @!P4 SYNCS.PHASECHK.TRANS64 P4, [R4+URZ+0x24828], R6 ;  /* 0x024828060400c5a7 */ /* 0x000ee400080810ff */
[----:B---3--:R-:W-:Y:S05]  /*104c0*/  @!P4 BRA `(.L_x_241) ;  /* 0xfffffffc00f0c947 */ /* 0x008fea000383ffff */
[----:B------:R-:W-:Y:S05]  /*104d0*/  BRA `(.L_x_242) ;  /* 0xffffff2000e87947 */ /* 0x000fea000383ffff */
.L_x_67:
[----:B--2---:R-:W-:-:S07]  /*104e0*/  MOV R4, UR16 ;  /* 0x0000001000047c02 */ /* 0x004fce0008000f00 */
.L_x_243:
[----:B--2---:R2:W4:Y:S02]  /*104f0*/  SYNCS.PHASECHK.TRANS64.TRYWAIT P4, [R4+URZ+0x24848], R6 ;  /* 0x02484806040075a7 */ /* 0x00452400080811ff */
[----:B----4-:R-:W-:Y:S05]  /*10500*/  @!P4 NANOSLEEP.SYNCS 0x989680 ;  /* 0x009896800000c95d */ /* 0x010fea0003900000 */
[----:B------:R-:W4:Y:S02]  /*10510*/  @!P4 SYNCS.PHASECHK.TRANS64 P4, [R4+URZ+0x24848], R6 ;  /* 0x024848060400c5a7 */ /* 0x000f2400080810ff */
[----:B----4-:R-:W-:Y:S05]  /*10520*/  @!P4 BRA `(.L_x_243) ;  /* 0xfffffffc00f0c947 */ /* 0x010fea000383ffff */
[----:B------:R-:W-:Y:S05]  /*10530*/  BRA `(.L_x_244) ;  /* 0xffffff24007c7947 */ /* 0x000fea000383ffff */
.L_x_71:
[----:B------:R-:W-:Y:S07]  /*10540*/  MOV R4, UR9 ;  /* 0x0000000900047c02 */ /* 0x000fee0008000f00 */
.L_x_245:
[----:B-1----:R1:W4:Y:S02]  /*10550*/  SYNCS.PHASECHK.TRANS64.TRYWAIT P0, [R4+URZ+0x24810], R7 ;  /* 0x02481007040075a7 */ /* 0x00232400080011ff */
[----:B----4-:R-:W-:Y:S05]  /*10560*/  @!P0 NANOSLEEP.SYNCS 0x989680 ;  /* 0x009896800000895d */ /* 0x010fea0003900000 */
[----:B------:R-:W4:Y:S02]  /*10570*/  @!P0 SYNCS.PHASECHK.TRANS64 P0, [R4+URZ+0x24810], R7 ;  /* 0x02481007040085a7 */ /* 0x000f2400080010ff */
[----:B----4-:R-:W-:Y:S05]  /*10580*/  @!P0 BRA `(.L_x_245) ;  /* 0xfffffffc00f08947 */ /* 0x010fea000383ffff */
[----:B------:R-:W-:Y:S05]  /*10590*/  BRA `(.L_x_246) ;  /* 0xffffff2800607947 */ /* 0x000fea000383ffff */
.L_x_77:
[----:B------:R-:W-:Y:S07]  /*105a0*/  MOV R4, UR16 ;  /* 0x0000001000047c02 */ /* 0x000fee0008000f00 */
.L_x_247:
[----:B-1----:R1:W4:Y:S02]  /*105b0*/  SYNCS.PHASECHK.TRANS64.TRYWAIT P1, [R4+URZ+0x24838], R6 ;  /* 0x02483806040075a7 */ /* 0x00232400080211ff */
[----:B----4-:R-:W-:Y:S05]  /*105c0*/  @!P1 NANOSLEEP.SYNCS 0x989680 ;  /* 0x009896800000995d */ /* 0x010fea0003900000 */
[----:B------:R-:W4:Y:S02]  /*105d0*/  @!P1 SYNCS.PHASECHK.TRANS64 P1, [R4+URZ+0x24838], R6 ;  /* 0x02483806040095a7 */ /* 0x000f2400080210ff */
[----:B----4-:R-:W-:Y:S05]  /*105e0*/  @!P1 BRA `(.L_x_247) ;  /* 0xfffffffc00f09947 */ /* 0x010fea000383ffff */
[----:B------:R-:W-:Y:S05]  /*105f0*/  BRA `(.L_x_248) ;  /* 0xffffff2800c47947 */ /* 0x000fea000383ffff */
.L_x_80:
[----:B------:R-:W-:Y:S07]  /*10600*/  MOV R6, UR16 ;  /* 0x0000001000067c02 */ /* 0x000fee0008000f00 */
.L_x_249:
[----:B--2---:R2:W4:Y:S02]  /*10610*/  SYNCS.PHASECHK.TRANS64.TRYWAIT P6, [R6+URZ+0x24828], R8 ;  /* 0x02482808060075a7 */ /* 0x00452400080c11ff */
[----:B----4-:R-:W-:Y:S05]  /*10620*/  @!P6 NANOSLEEP.SYNCS 0x989680 ;  /* 0x009896800000e95d */ /* 0x010fea0003900000 */
[----:B------:R-:W4:Y:S02]  /*10630*/  @!P6 SYNCS.PHASECHK.TRANS64 P6, [R6+URZ+0x24828], R8 ;  /* 0x024828080600e5a7 */ /* 0x000f2400080c10ff */
[----:B----4-:R-:W-:Y:S05]  /*10640*/  @!P6 BRA `(.L_x_249) ;  /* 0xfffffffc00f0e947 */ /* 0x010fea000383ffff */
[----:B------:R-:W-:Y:S05]  /*10650*/  BRA `(.L_x_250) ;  /* 0xffffff2c00587947 */ /* 0x000fea000383ffff */
.L_x_85:
[----:B--2---:R-:W-:Y:S07]  /*10660*/  MOV R6, UR16 ;  /* 0x0000001000067c02 */ /* 0x004fee0008000f00 */
.L_x_251:
[----:B-1----:R1:W2:Y:S02]  /*10670*/  SYNCS.PHASECHK.TRANS64.TRYWAIT P6, [R6+URZ+0x24848], R7 ;  /* 0x02484807060075a7 */ /* 0x0022a400080c11ff */
[----:B--2---:R-:W-:Y:S05]  /*10680*/  @!P6 NANOSLEEP.SYNCS 0x989680 ;  /* 0x009896800000e95d */ /* 0x004fea0003900000 */
[----:B------:R-:W2:Y:S02]  /*10690*/  @!P6 SYNCS.PHASECHK.TRANS64 P6, [R6+URZ+0x24848], R7 ;  /* 0x024848070600e5a7 */ /* 0x000ea400080c10ff */
[----:B--2---:R-:W-:Y:S05]  /*106a0*/  @!P6 BRA `(.L_x_251) ;  /* 0xfffffffc00f0e947 */ /* 0x004fea000383ffff */
[----:B------:R-:W-:Y:S05]  /*106b0*/  BRA `(.L_x_252) ;  /* 0xffffff2c00a07947 */ /* 0x000fea000383ffff */
.L_x_94:
[----:B-1----:R-:W-:-:S07]  /*106c0*/  MOV R2, UR17 ;  /* 0x0000001100027c02 */ /* 0x002fce0008000f00 */
.L_x_253:
[----:B-1----:R1:W2:Y:S02]  /*106d0*/  SYNCS.PHASECHK.TRANS64.TRYWAIT P0, [R2+URZ+0x24800], R7 ;  /* 0x02480007020075a7 */ /* 0x0022a400080011ff */
[----:B--2---:R-:W-:Y:S05]  /*106e0*/  @!P0 NANOSLEEP.SYNCS 0x989680 ;  /* 0x009896800000895d */ /* 0x004fea0003900000 */
[----:B------:R-:W2:Y:S02]  /*106f0*/  @!P0 SYNCS.PHASECHK.TRANS64 P0, [R2+URZ+0x24800], R7 ;  /* 0x02480007020085a7 */ /* 0x000ea400080010ff */
[----:B--2---:R-:W-:Y:S05]  /*10700*/  @!P0 BRA `(.L_x_253) ;  /* 0xfffffffc00f08947 */ /* 0x004fea000383ffff */
[----:B------:R-:W-:Y:S05]  /*10710*/  BRA `(.L_x_254) ;  /* 0xffffff34005c7947 */ /* 0x000fea000383ffff */
.L_x_95:
[----:B------:R-:W-:-:S07]  /*10720*/  MOV R5, UR17 ;  /* 0x0000001100057c02 */ /* 0x000fce0008000f00 */
.L_x_255:
[----:B-1----:R1:W2:Y:S02]  /*10730*/  SYNCS.PHASECHK.TRANS64.TRYWAIT P0, [R5+URZ+0x24858], R6 ;  /* 0x02485806050075a7 */ /* 0x0022a400080011ff */
[----:B--2---:R-:W-:Y:S05]  /*10740*/  @!P0 NANOSLEEP.SYNCS 0x989680 ;  /* 0x009896800000895d */ /* 0x004fea0003900000 */
[----:B------:R-:W2:Y:S02]  /*10750*/  @!P0 SYNCS.PHASECHK.TRANS64 P0, [R5+URZ+0x24858], R6 ;  /* 0x02485806050085a7 */ /* 0x000ea400080010ff */
[----:B--2---:R-:W-:Y:S05]  /*10760*/  @!P0 BRA `(.L_x_255) ;  /* 0xfffffffc00f08947 */ /* 0x004fea000383ffff */
[----:B------:R-:W-:Y:S05]  /*10770*/  BRA `(.L_x_256) ;  /* 0xffffff3400587947 */ /* 0x000fea000383ffff */
.L_x_98:
[----:B------:R-:W-:-:S07]  /*10780*/  MOV R2, UR17 ;  /* 0x0000001100027c02 */ /* 0x000fce0008000f00 */
.L_x_257:
[----:B---3--:R3:W4:Y:S02]  /*10790*/  SYNCS.PHASECHK.TRANS64.TRYWAIT P1, [R2+URZ+0x24820], R7 ;  /* 0x02482007020075a7 */ /* 0x00872400080211ff */
[----:B----4-:R-:W-:Y:S05]  /*107a0*/  @!P1 NANOSLEEP.SYNCS 0x989680 ;  /* 0x009896800000995d */ /* 0x010fea0003900000 */
[----:B------:R-:W4:Y:S02]  /*107b0*/  @!P1 SYNCS.PHASECHK.TRANS64 P1, [R2+URZ+0x24820], R7 ;  /* 0x02482007020095a7 */ /* 0x000f2400080210ff */
[----:B----4-:R-:W-:Y:S05]  /*107c0*/  @!P1 BRA `(.L_x_257) ;  /* 0xfffffffc00f09947 */ /* 0x010fea000383ffff */
[----:B------:R-:W-:Y:S05]  /*107d0*/  BRA `(.L_x_258) ;  /* 0xffffff3400e47947 */ /* 0x000fea000383ffff */
.L_x_100:
[----:B---3--:R-:W-:-:S07]  /*107e0*/  MOV R2, UR17 ;  /* 0x0000001100027c02 */ /* 0x008fce0008000f00 */
.L_x_259:
[----:B---3--:R3:W4:Y:S02]  /*107f0*/  SYNCS.PHASECHK.TRANS64.TRYWAIT P1, [R2+URZ+0x24868], R6 ;  /* 0x02486806020075a7 */ /* 0x00872400080211ff */
[----:B----4-:R-:W-:Y:S05]  /*10800*/  @!P1 NANOSLEEP.SYNCS 0x989680 ;  /* 0x009896800000995d */ /* 0x010fea0003900000 */
[----:B------:R-:W4:Y:S02]  /*10810*/  @!P1 SYNCS.PHASECHK.TRANS64 P1, [R2+URZ+0x24868], R6 ;  /* 0x02486806020095a7 */ /* 0x000f2400080210ff */
[----:B----4-:R-:W-:Y:S05]  /*10820*/  @!P1 BRA `(.L_x_259) ;  /* 0xfffffffc00f09947 */ /* 0x010fea000383ffff */
[----:B------:R-:W-:Y:S05]  /*10830*/  BRA `(.L_x_260) ;  /* 0xffffff3400dc7947 */ /* 0x000fea000383ffff */
.L_x_102:
[----:B------:R-:W-:-:S07]  /*10840*/  MOV R4, UR17 ;  /* 0x0000001100047c02 */ /* 0x000fce0008000f00 */
.L_x_261:
[----:B---3--:R3:W4:Y:S02]  /*10850*/  SYNCS.PHASECHK.TRANS64.TRYWAIT P1, [R4+URZ+0x24878], R6 ;  /* 0x02487806040075a7 */ /* 0x00872400080211ff */
[----:B----4-:R-:W-:Y:S05]  /*10860*/  @!P1 NANOSLEEP.SYNCS 0x989680 ;  /* 0x009896800000995d */ /* 0x010fea0003900000 */
[----:B------:R-:W4:Y:S02]  /*10870*/  @!P1 SYNCS.PHASECHK.TRANS64 P1, [R4+URZ+0x24878], R6 ;  /* 0x02487806040095a7 */ /* 0x000f2400080210ff */
[----:B----4-:R-:W-:Y:S05]  /*10880*/  @!P1 BRA `(.L_x_261) ;  /* 0xfffffffc00f09947 */ /* 0x010fea000383ffff */
[----:B------:R-:W-:Y:S05]  /*10890*/  BRA `(.L_x_262) ;  /* 0xffffff3400dc7947 */ /* 0x000fea000383ffff */
.L_x_105:
[----:B------:R-:W-:-:S07]  /*108a0*/  MOV R4, UR17 ;  /* 0x0000001100047c02 */ /* 0x000fce0008000f00 */
.L_x_263:
[----:B---3--:R3:W4:Y:S02]  /*108b0*/  SYNCS.PHASECHK.TRANS64.TRYWAIT P1, [R4+URZ+0x24880], R7 ;  /* 0x02488007040075a7 */ /* 0x00872400080211ff */
[----:B----4-:R-:W-:Y:S05]  /*108c0*/  @!P1 NANOSLEEP.SYNCS 0x989680 ;  /* 0x009896800000995d */ /* 0x010fea0003900000 */
[----:B------:R-:W4:Y:S02]  /*108d0*/  @!P1 SYNCS.PHASECHK.TRANS64 P1, [R4+URZ+0x24880], R7 ;  /* 0x02488007040095a7 */ /* 0x000f2400080210ff */
[----:B----4-:R-:W-:Y:S05]  /*108e0*/  @!P1 BRA `(.L_x_263) ;  /* 0xfffffffc00f09947 */ /* 0x010fea000383ffff */
[----:B------:R-:W-:Y:S05]  /*108f0*/  BRA `(.L_x_264) ;  /* 0xffffff3800647947 */ /* 0x000fea000383ffff */
.L_x_111:
[----:B------:R-:W-:Y:S07]  /*10900*/  MOV R2, UR4 ;  /* 0x0000000400027c02 */ /* 0x000fee0008000f00 */
.L_x_265:
[----:B-1----:R1:W2:Y:S02]  /*10910*/  SYNCS.PHASECHK.TRANS64.TRYWAIT P1, [R2+URZ+0x24800], R3 ;  /* 0x02480003020075a7 */ /* 0x0022a400080211ff */
[----:B--2---:R-:W-:Y:S05]  /*10920*/  @!P1 NANOSLEEP.SYNCS 0x989680 ;  /* 0x009896800000995d */ /* 0x004fea0003900000 */
[----:B------:R-:W2:Y:S02]  /*10930*/  @!P1 SYNCS.PHASECHK.TRANS64 P1, [R2+URZ+0x24800], R3 ;  /* 0x02480003020095a7 */ /* 0x000ea400080210ff */
[----:B--2---:R-:W-:Y:S05]  /*10940*/  @!P1 BRA `(.L_x_265) ;  /* 0xfffffffc00f09947 */ /* 0x004fea000383ffff */
[----:B------:R-:W-:Y:S05]  /*10950*/  BRA `(.L_x_266) ;  /* 0xffffff4000807947 */ /* 0x000fea000383ffff */
.L_x_113:
[----:B------:R-:W-:Y:S07]  /*10960*/  MOV R3, UR17 ;  /* 0x0000001100037c02 */ /* 0x000fee0008000f00 */
.L_x_267:
[----:B-1----:R1:W2:Y:S02]  /*10970*/  SYNCS.PHASECHK.TRANS64.TRYWAIT P1, [R3+URZ+0x24858], R4 ;  /* 0x02485804030075a7 */ /* 0x0022a400080211ff */
[----:B--2---:R-:W-:Y:S05]  /*10980*/  @!P1 NANOSLEEP.SYNCS 0x989680 ;  /* 0x009896800000995d */ /* 0x004fea0003900000 */
[----:B------:R-:W2:Y:S02]  /*10990*/  @!P1 SYNCS.PHASECHK.TRANS64 P1, [R3+URZ+0x24858], R4 ;  /* 0x02485804030095a7 */ /* 0x000ea400080210ff */
[----:B--2---:R-:W-:Y:S05]  /*109a0*/  @!P1 BRA `(.L_x_267) ;  /* 0xfffffffc00f09947 */ /* 0x004fea000383ffff */
[----:B------:R-:W-:Y:S05]  /*109b0*/  BRA `(.L_x_268) ;  /* 0xffffff4000807947 */ /* 0x000fea000383ffff */
.L_x_116:
[----:B------:R-:W-:Y:S07]  /*109c0*/  MOV R2, UR17 ;  /* 0x0000001100027c02 */ /* 0x000fee0008000f00 */
.L_x_269:
[----:B-1----:R1:W3:Y:S02]  /*109d0*/  SYNCS.PHASECHK.TRANS64.TRYWAIT P1, [R2+URZ+0x24890], R3 ;  /* 0x02489003020075a7 */ /* 0x0022e400080211ff */
[----:B---3--:R-:W-:Y:S05]  /*109e0*/  @!P1 NANOSLEEP.SYNCS 0x989680 ;  /* 0x009896800000995d */ /* 0x008fea0003900000 */
[----:B------:R-:W3:Y:S02]  /*109f0*/  @!P1 SYNCS.PHASECHK.TRANS64 P1, [R2+URZ+0x24890], R3 ;  /* 0x02489003020095a7 */ /* 0x000ee400080210ff */
[----:B---3--:R-:W-:Y:S05]  /*10a00*/  @!P1 BRA `(.L_x_269) ;  /* 0xfffffffc00f09947 */ /* 0x008fea000383ffff */
[----:B------:R-:W-:Y:S05]  /*10a10*/  BRA `(.L_x_270) ;  /* 0xffffff44000c7947 */ /* 0x000fea000383ffff */
.L_x_118:
[----:B------:R-:W-:Y:S07]  /*10a20*/  MOV R2, UR17 ;  /* 0x0000001100027c02 */ /* 0x000fee0008000f00 */
.L_x_271:
[----:B-1----:R1:W3:Y:S02]  /*10a30*/  SYNCS.PHASECHK.TRANS64.TRYWAIT P1, [R2+URZ+0x24868], R3 ;  /* 0x02486803020075a7 */ /* 0x0022e400080211ff */
[----:B---3--:R-:W-:Y:S05]  /*10a40*/  @!P1 NANOSLEEP.SYNCS 0x989680 ;  /* 0x009896800000995d */ /* 0x008fea0003900000 */
[----:B------:R-:W3:Y:S02]  /*10a50*/  @!P1 SYNCS.PHASECHK.TRANS64 P1, [R2+URZ+0x24868], R3 ;  /* 0x02486803020095a7 */ /* 0x000ee400080210ff */
[----:B---3--:R-:W-:Y:S05]  /*10a60*/  @!P1 BRA `(.L_x_271) ;  /* 0xfffffffc00f09947 */ /* 0x008fea000383ffff */
[----:B------:R-:W-:Y:S05]  /*10a70*/  BRA `(.L_x_272) ;  /* 0xffffff4400087947 */ /* 0x000fea000383ffff */
.L_x_124:
[----:B------:R-:W-:Y:S07]  /*10a80*/  MOV R2, UR17 ;  /* 0x0000001100027c02 */ /* 0x000fee0008000f00 */
.L_x_273:
[----:B---3--:R3:W4:Y:S02]  /*10a90*/  SYNCS.PHASECHK.TRANS64.TRYWAIT P1, [R2+URZ+0x24878], R3 ;  /* 0x02487803020075a7 */ /* 0x00872400080211ff */
[----:B----4-:R-:W-:Y:S05]  /*10aa0*/  @!P1 NANOSLEEP.SYNCS 0x989680 ;  /* 0x009896800000995d */ /* 0x010fea0003900000 */
[----:B------:R-:W4:Y:S02]  /*10ab0*/  @!P1 SYNCS.PHASECHK.TRANS64 P1, [R2+URZ+0x24878], R3 ;  /* 0x02487803020095a7 */ /* 0x000f2400080210ff */
[----:B----4-:R-:W-:Y:S05]  /*10ac0*/  @!P1 BRA `(.L_x_273) ;  /* 0xfffffffc00f09947 */ /* 0x010fea000383ffff */
[----:B------:R-:W-:Y:S05]  /*10ad0*/  BRA `(.L_x_274) ;  /* 0xffffff4800d47947 */ /* 0x000fea000383ffff */
.L_x_126:
[----:B------:R-:W-:Y:S07]  /*10ae0*/  MOV R4, UR17 ;  /* 0x0000001100047c02 */ /* 0x000fee0008000f00 */
.L_x_275:
[----:B---3--:R3:W4:Y:S02]  /*10af0*/  SYNCS.PHASECHK.TRANS64.TRYWAIT P1, [R4+URZ+0x24820], R5 ;  /* 0x02482005040075a7 */ /* 0x00872400080211ff */
[----:B----4-:R-:W-:Y:S05]  /*10b00*/  @!P1 NANOSLEEP.SYNCS 0x989680 ;  /* 0x009896800000995d */ /* 0x010fea0003900000 */
[----:B------:R-:W4:Y:S02]  /*10b10*/  @!P1 SYNCS.PHASECHK.TRANS64 P1, [R4+URZ+0x24820], R5 ;  /* 0x02482005040095a7 */ /* 0x000f2400080210ff */
[----:B----4-:R-:W-:Y:S05]  /*10b20*/  @!P1 BRA `(.L_x_275) ;  /* 0xfffffffc00f09947 */ /* 0x010fea000383ffff */
[----:B------:R-:W-:Y:S05]  /*10b30*/  BRA `(.L_x_276) ;  /* 0xffffff4800d87947 */ /* 0x000fea000383ffff */
.L_x_129:
[----:B------:R-:W-:Y:S07]  /*10b40*/  MOV R4, UR17 ;  /* 0x0000001100047c02 */ /* 0x000fee0008000f00 */
.L_x_277:
[----:B---3--:R3:W4:Y:S02]  /*10b50*/  SYNCS.PHASECHK.TRANS64.TRYWAIT P1, [R4+URZ+0x24880], R5 ;  /* 0x02488005040075a7 */ /* 0x00872400080211ff */
[----:B----4-:R-:W-:Y:S05]  /*10b60*/  @!P1 NANOSLEEP.SYNCS 0x989680 ;  /* 0x009896800000995d */ /* 0x010fea0003900000 */
[----:B------:R-:W4:Y:S02]  /*10b70*/  @!P1 SYNCS.PHASECHK.TRANS64 P1, [R4+URZ+0x24880], R5 ;  /* 0x02488005040095a7 */ /* 0x000f2400080210ff */
[----:B----4-:R-:W-:Y:S05]  /*10b80*/  @!P1 BRA `(.L_x_277) ;  /* 0xfffffffc00f09947 */ /* 0x010fea000383ffff */
[----:B------:R-:W-:Y:S05]  /*10b90*/  BRA `(.L_x_278) ;  /* 0xffffff4c004c7947 */ /* 0x000fea000383ffff */
.L_x_134:
[----:B------:R-:W-:-:S07]  /*10ba0*/  MOV R0, UR17 ;  /* 0x0000001100007c02 */ /* 0x000fce0008000f00 */
.L_x_279:
[----:B-1----:R1:W2:Y:S02]  /*10bb0*/  SYNCS.PHASECHK.TRANS64.TRYWAIT P1, [R0+URZ+0x248b0], R2 ;  /* 0x0248b002000075a7 */ /* 0x0022a400080211ff */
[----:B--2---:R-:W-:Y:S05]  /*10bc0*/  @!P1 NANOSLEEP.SYNCS 0x989680 ;  /* 0x009896800000995d */ /* 0x004fea0003900000 */
[----:B------:R-:W2:Y:S02]  /*10bd0*/  @!P1 SYNCS.PHASECHK.TRANS64 P1, [R0+URZ+0x248b0], R2 ;  /* 0x0248b002000095a7 */ /* 0x000ea400080210ff */
[----:B--2---:R-:W-:Y:S05]  /*10be0*/  @!P1 BRA `(.L_x_279) ;  /* 0xfffffffc00f09947 */ /* 0x004fea000383ffff */
[----:B------:R-:W-:Y:S05]  /*10bf0*/  BRA `(.L_x_280) ;  /* 0xffffff5000887947 */ /* 0x000fea000383ffff */
.L_x_137:
[----:B-1----:R-:W-:-:S07]  /*10c00*/  MOV R0, UR17 ;  /* 0x0000001100007c02 */ /* 0x002fce0008000f00 */
.L_x_281:
[----:B-1----:R1:W3:Y:S02]  /*10c10*/  SYNCS.PHASECHK.TRANS64.TRYWAIT P1, [R0+URZ+0x248b8], R2 ;  /* 0x0248b802000075a7 */ /* 0x0022e400080211ff */
[----:B---3--:R-:W-:Y:S05]  /*10c20*/  @!P1 NANOSLEEP.SYNCS 0x989680 ;  /* 0x009896800000995d */ /* 0x008fea0003900000 */
[----:B------:R-:W3:Y:S02]  /*10c30*/  @!P1 SYNCS.PHASECHK.TRANS64 P1, [R0+URZ+0x248b8], R2 ;  /* 0x0248b802000095a7 */ /* 0x000ee400080210ff */
[----:B---3--:R-:W-:Y:S05]  /*10c40*/  @!P1 BRA `(.L_x_281) ;  /* 0xfffffffc00f09947 */ /* 0x008fea000383ffff */
[----:B------:R-:W-:Y:S05]  /*10c50*/  BRA `(.L_x_282) ;  /* 0xffffff5000907947 */ /* 0x000fea000383ffff */
.L_x_139:
[----:B------:R-:W-:-:S07]  /*10c60*/  MOV R3, UR17 ;  /* 0x0000001100037c02 */ /* 0x000fce0008000f00 */
.L_x_283:
[----:B-1----:R1:W3:Y:S02]  /*10c70*/  SYNCS.PHASECHK.TRANS64.TRYWAIT P1, [R3+URZ+0x24890], R12 ;  /* 0x0248900c030075a7 */ /* 0x0022e400080211ff */
[----:B---3--:R-:W-:Y:S05]  /*10c80*/  @!P1 NANOSLEEP.SYNCS 0x989680 ;  /* 0x009896800000995d */ /* 0x008fea0003900000 */
[----:B------:R-:W3:Y:S02]  /*10c90*/  @!P1 SYNCS.PHASECHK.TRANS64 P1, [R3+URZ+0x24890], R12 ;  /* 0x0248900c030095a7 */ /* 0x000ee400080210ff */
[----:B---3--:R-:W-:Y:S05]  /*10ca0*/  @!P1 BRA `(.L_x_283) ;  /* 0xfffffffc00f09947 */ /* 0x008fea000383ffff */
[----:B------:R-:W-:Y:S05]  /*10cb0*/  BRA `(.L_x_284) ;  /* 0xffffff5000947947 */ /* 0x000fea000383ffff */
.L_x_147:
[----:B------:R-:W-:-:S07]  /*10cc0*/  MOV R4, UR6 ;  /* 0x0000000600047c02 */ /* 0x000fce0008000f00 */
.L_x_285:
[----:B----4-:R4:W1:Y:S02]  /*10cd0*/  SYNCS.PHASECHK.TRANS64.TRYWAIT P1, [R4+URZ+0x24870], R5 ;  /* 0x02487005040075a7 */ /* 0x01086400080211ff */
[----:B-1----:R-:W-:Y:S05]  /*10ce0*/  @!P1 NANOSLEEP.SYNCS 0x989680 ;  /* 0x009896800000995d */ /* 0x002fea0003900000 */
[----:B------:R-:W1:Y:S02]  /*10cf0*/  @!P1 SYNCS.PHASECHK.TRANS64 P1, [R4+URZ+0x24870], R5 ;  /* 0x02487005040095a7 */ /* 0x000e6400080210ff */
[----:B-1----:R-:W-:Y:S05]  /*10d00*/  @!P1 BRA `(.L_x_285) ;  /* 0xfffffffc00f09947 */ /* 0x002fea000383ffff */
[----:B------:R-:W-:Y:S05]  /*10d10*/  BRA `(.L_x_286) ;  /* 0xffffff5c00847947 */ /* 0x000fea000383ffff */
.L_x_164:
[----:B---3--:R3:W4:Y:S02]  /*10d20*/  SYNCS.PHASECHK.TRANS64.TRYWAIT P1, [R56+URZ+0x24850], R0 ;  /* 0x02485000380075a7 */ /* 0x00872400080211ff */
[----:B----4-:R-:W-:Y:S05]  /*10d30*/  @!P1 NANOSLEEP.SYNCS 0x989680 ;  /* 0x009896800000995d */ /* 0x010fea0003900000 */
[----:B------:R-:W4:Y:S02]  /*10d40*/  @!P1 SYNCS.PHASECHK.TRANS64 P1, [R56+URZ+0x24850], R0 ;  /* 0x02485000380095a7 */ /* 0x000f2400080210ff */
[----:B----4-:R-:W-:Y:S05]  /*10d50*/  @!P1 BRA `(.L_x_164) ;  /* 0xfffffffc00f09947 */ /* 0x010fea000383ffff */
[----:B------:R-:W-:Y:S05]  /*10d60*/  BRA `(.L_x_287) ;  /* 0xffffff6800a47947 */ /* 0x000fea000383ffff */
.L_x_168:
[----:B---3--:R3:W4:Y:S02]  /*10d70*/  SYNCS.PHASECHK.TRANS64.TRYWAIT P1, [R56+URZ+0x24888], R0 ;  /* 0x02488800380075a7 */ /* 0x00872400080211ff */
[----:B----4-:R-:W-:Y:S05]  /*10d80*/  @!P1 NANOSLEEP.SYNCS 0x989680 ;  /* 0x009896800000995d */ /* 0x010fea0003900000 */
[----:B------:R-:W4:Y:S02]  /*10d90*/  @!P1 SYNCS.PHASECHK.TRANS64 P1, [R56+URZ+0x24888], R0 ;  /* 0x02488800380095a7 */ /* 0x000f2400080210ff */
[----:B----4-:R-:W-:Y:S05]  /*10da0*/  @!P1 BRA `(.L_x_168) ;  /* 0xfffffffc00f09947 */ /* 0x010fea000383ffff */
[----:B------:R-:W-:Y:S05]  /*10db0*/  BRA `(.L_x_288) ;  /* 0xffffff6800b47947 */ /* 0x000fea000383ffff */
.L_x_172:
[----:B---3--:R3:W4:Y:S02]  /*10dc0*/  SYNCS.PHASECHK.TRANS64.TRYWAIT P1, [R56+URZ+0x24830], R0 ;  /* 0x02483000380075a7 */ /* 0x00872400080211ff */
[----:B----4-:R-:W-:Y:S05]  /*10dd0*/  @!P1 NANOSLEEP.SYNCS 0x989680 ;  /* 0x009896800000995d */ /* 0x010fea0003900000 */
[----:B------:R-:W4:Y:S02]  /*10de0*/  @!P1 SYNCS.PHASECHK.TRANS64 P1, [R56+URZ+0x24830], R0 ;  /* 0x02483000380095a7 */ /* 0x000f2400080210ff */
[----:B----4-:R-:W-:Y:S05]  /*10df0*/  @!P1 BRA `(.L_x_172) ;  /* 0xfffffffc00f09947 */ /* 0x010fea000383ffff */
[----:B------:R-:W-:Y:S05]  /*10e00*/  BRA `(.L_x_289) ;  /* 0xffffff6800e87947 */ /* 0x000fea000383ffff */
.L_x_173:
[----:B------:R-:W-:Y:S01]  /*10e10*/  MOV R12, RZ ;  /* 0x000000ff000c7202 */ /* 0x000fe20000000f00 */
[----:B------:R-:W-:Y:S01]  /*10e20*/  HFMA2 R11, -RZ, RZ, 0, 1.847743988037109375e-06 ;  /* 0x0000001fff0b7431 */ /* 0x000fe200000001ff */
[----:B------:R-:W-:Y:S01]  /*10e30*/  MOV R15, 0xffffffff ;  /* 0xffffffff000f7802 */ /* 0x000fe20000000f00 */
[----:B------:R-:W-:Y:S06]  /*10e40*/  BSSY B0, `(.L_x_290) ;  /* 0x0000004000007945 */ /* 0x000fec0003800000 */
[----:B-123--:R-:W-:Y:S05]  /*10e50*/  WARPSYNC.COLLECTIVE R15, `(.L_x_291) ;  /* 0x000000000f087348 */ /* 0x00efea0003c00000 */
[----:B------:R4:W1:Y:S02]  /*10e60*/  SHFL.IDX P6, R14, R13, R12, R11 ;  /* 0x0000000c0d0e7389 */ /* 0x00086400000c000b */
[----:B-1234-:R-:W-:Y:S05]  /*10e70*/  ENDCOLLECTIVE ;  /* 0x000000000000791b */ /* 0x01efea0003800000 */
.L_x_291:
[----:B------:R-:W-:Y:S05]  /*10e80*/  BSYNC B0 ;  /* 0x0000000000007941 */ /* 0x000fea0003800000 */
.L_x_290:
[----:B------:R-:W-:Y:S05]  /*10e90*/  BRA `(.L_x_292) ;  /* 0xffffff6800e87947 */ /* 0x000fea000383ffff */
.L_x_193:
[----:B------:R1:W1:Y:S02]  /*10ea0*/  SYNCS.PHASECHK.TRANS64.TRYWAIT P1, [R56+URZ+0x24840], R0 ;  /* 0x02484000380075a7 */ /* 0x00026400080211ff */
[----:B-1----:R-:W-:Y:S05]  /*10eb0*/  @!P1 NANOSLEEP.SYNCS 0x989680 ;  /* 0x009896800000995d */ /* 0x002fea0003900000 */
[----:B------:R-:W1:Y:S02]  /*10ec0*/  @!P1 SYNCS.PHASECHK.TRANS64 P1, [R56+URZ+0x24840], R0 ;  /* 0x02484000380095a7 */ /* 0x000e6400080210ff */
[----:B-1----:R-:W-:Y:S05]  /*10ed0*/  @!P1 BRA `(.L_x_193) ;  /* 0xfffffffc00f09947 */ /* 0x002fea000383ffff */
[----:B------:R-:W-:Y:S05]  /*10ee0*/  BRA `(.L_x_293) ;  /* 0xffffffb800407947 */ /* 0x000fea000383ffff */
.L_x_197:
[----:B------:R1:W1:Y:S02]  /*10ef0*/  SYNCS.PHASECHK.TRANS64.TRYWAIT P1, [R56+URZ+0x24860], R0 ;  /* 0x02486000380075a7 */ /* 0x00026400080211ff */
[----:B-1----:R-:W-:Y:S05]  /*10f00*/  @!P1 NANOSLEEP.SYNCS 0x989680 ;  /* 0x009896800000995d */ /* 0x002fea0003900000 */
[----:B------:R-:W1:Y:S02]  /*10f10*/  @!P1 SYNCS.PHASECHK.TRANS64 P1, [R56+URZ+0x24860], R0 ;  /* 0x02486000380095a7 */ /* 0x000e6400080210ff */
[----:B-1----:R-:W-:Y:S05]  /*10f20*/  @!P1 BRA `(.L_x_197) ;  /* 0xfffffffc00f09947 */ /* 0x002fea000383ffff */
[----:B------:R-:W-:Y:S05]  /*10f30*/  BRA `(.L_x_294) ;  /* 0xffffffb800507947 */ /* 0x000fea000383ffff */
.L_x_200:
[----:B------:R1:W1:Y:S02]  /*10f40*/  SYNCS.PHASECHK.TRANS64.TRYWAIT P0, [R56+URZ+0x24898], R3 ;  /* 0x02489803380075a7 */ /* 0x00026400080011ff */
[----:B-1----:R-:W-:Y:S05]  /*10f50*/  @!P0 NANOSLEEP.SYNCS 0x989680 ;  /* 0x009896800000895d */ /* 0x002fea0003900000 */
[----:B------:R-:W1:Y:S02]  /*10f60*/  @!P0 SYNCS.PHASECHK.TRANS64 P0, [R56+URZ+0x24898], R3 ;  /* 0x02489803380085a7 */ /* 0x000e6400080010ff */
[----:B-1----:R-:W-:Y:S05]  /*10f70*/  @!P0 BRA `(.L_x_200) ;  /* 0xfffffffc00f08947 */ /* 0x002fea000383ffff */
[----:B------:R-:W-:Y:S05]  /*10f80*/  BRA `(.L_x_295) ;  /* 0xffffffb800687947 */ /* 0x000fea000383ffff */
.L_x_209:
[----:B-1----:R-:W-:-:S04]  /*10f90*/  MOV R0, UR37 ;  /* 0x0000002500007c02 */ /* 0x002fc80008000f00 */
[----:B------:R1:W2:Y:S03]  /*10fa0*/  SYNCS.PHASECHK.TRANS64.TRYWAIT P1, [R0+URZ+0x248a0], R3 ;  /* 0x0248a003000075a7 */ /* 0x0002a600080211ff */
[----:B--2---:R-:W-:Y:S05]  /*10fb0*/  @!P1 NANOSLEEP.SYNCS 0x989680 ;  /* 0x009896800000995d */ /* 0x004fea0003900000 */
[----:B------:R-:W2:Y:S02]  /*10fc0*/  @!P1 SYNCS.PHASECHK.TRANS64 P1, [R0+URZ+0x248a0], R3 ;  /* 0x0248a003000095a7 */ /* 0x000ea400080210ff */
[----:B--2---:R-:W-:Y:S05]  /*10fd0*/  @!P1 BRA `(.L_x_209) ;  /* 0xfffffffc00ec9947 */ /* 0x004fea000383ffff */
[----:B------:R-:W-:Y:S05]  /*10fe0*/  BRA `(.L_x_296) ;  /* 0xffffffd400b47947 */ /* 0x000fea000383ffff */
.L_x_222:
[----:B------:R-:W-:-:S07]  /*10ff0*/  MOV R0, UR37 ;  /* 0x0000002500007c02 */ /* 0x000fce0008000f00 */
.L_x_297:
[----:B---3--:R3:W4:Y:S02]  /*11000*/  SYNCS.PHASECHK.TRANS64.TRYWAIT P1, [R0+URZ+0x248a8], R2 ;  /* 0x0248a802000075a7 */ /* 0x00872400080211ff */
[----:B----4-:R-:W-:Y:S05]  /*11010*/  @!P1 NANOSLEEP.SYNCS 0x989680 ;  /* 0x009896800000995d */ /* 0x010fea0003900000 */
[----:B------:R-:W4:Y:S02]  /*11020*/  @!P1 SYNCS.PHASECHK.TRANS64 P1, [R0+URZ+0x248a8], R2 ;  /* 0x0248a802000095a7 */ /* 0x000f2400080210ff */
[----:B----4-:R-:W-:Y:S05]  /*11030*/  @!P1 BRA `(.L_x_297) ;  /* 0xfffffffc00f09947 */ /* 0x010fea000383ffff */
[----:B------:R-:W-:Y:S05]  /*11040*/  BRA `(.L_x_298) ;  /* 0xffffffe000ac7947 */ /* 0x000fea000383ffff */
        .weak           $__internal_0_$__cuda_sm10x_tcgen05_guardrail_trap_col_being_dealloced_not_returned_by_alloc
        .type           $__internal_0_$__cuda_sm10x_tcgen05_guardrail_trap_col_being_dealloced_not_returned_by_alloc,@function
        .size           $__internal_0_$__cuda_sm10x_tcgen05_guardrail_trap_col_being_dealloced_not_returned_by_alloc,($__internal_1_$__cuda_sm10x_tcgen05_guardrail_trap_phase_invalid_during_alloc - $__internal_0_$__cuda_sm10x_tcgen05_guardrail_trap_col_being_dealloced_not_returned_by_alloc)
$__internal_0_$__cuda_sm10x_tcgen05_guardrail_trap_col_being_dealloced_not_returned_by_alloc:
[----:B------:R-:W-:Y:S05]  /*11050*/  BPT.TRAP 0x1 ;  /* 0x000000040000795c */ /* 0x000fea0000300000 */
[----:B------:R-:W-:-:S04]  /*11060*/  HFMA2 R3, -RZ, RZ, 0, 0 ;  /* 0x00000000ff037431 */ /* 0x000fc800000001ff */
[----:B------:R-:W-:Y:S05]  /*11070*/  RET.REL.NODEC R2 `(_ZN7cutlass13device_kernelINS_4fmha6kernel36Sm100FmhaBwdKernelTmaWarpSpecializedIN4cute5tupleIJiiiiNS5_IJNS5_IJiiEEEiEEEEEENS_10bfloat16_tEfNS5_IJNS4_1CILi128EEESB_NSA_ILi64EEESC_EEENS1_10collective10CausalMaskILb1EEEEEEEvNT_6ParamsE) ;  /* 0xfffffeec02e07950 */ /* 0x000fea0003c3ffff */
        .weak           $__internal_1_$__cuda_sm10x_tcgen05_guardrail_trap_phase_invalid_during_alloc
        .type           $__internal_1_$__cuda_sm10x_tcgen05_guardrail_trap_phase_invalid_during_alloc,@function
        .size           $__internal_1_$__cuda_sm10x_tcgen05_guardrail_trap_phase_invalid_during_alloc,($__internal_2_$__cuda_sm10x_tcgen05_guardrail_trap_unallocated_columns_being_dealloced - $__internal_1_$__cuda_sm10x_tcgen05_guardrail_trap_phase_invalid_during_alloc)
$__internal_1_$__cuda_sm10x_tcgen05_guardrail_trap_phase_invalid_during_alloc:
[----:B------:R-:W-:Y:S05]  /*11080*/  BPT.TRAP 0x1 ;  /* 0x000000040000795c */ /* 0x000fea0000300000 */
[----:B------:R-:W-:-:S04]  /*11090*/  MOV R3, 0x0 ;  /* 0x0000000000037802 */ /* 0x000fc80000000f00 */
[----:B------:R-:W-:Y:S05]  /*110a0*/  RET.REL.NODEC R2 `(_ZN7cutlass13device_kernelINS_4fmha6kernel36Sm100FmhaBwdKernelTmaWarpSpecializedIN4cute5tupleIJiiiiNS5_IJNS5_IJiiEEEiEEEEEENS_10bfloat16_tEfNS5_IJNS4_1CILi128EEESB_NSA_ILi64EEESC_EEENS1_10collective10CausalMaskILb1EEEEEEEvNT_6ParamsE) ;  /* 0xfffffeec02d47950 */ /* 0x000fea0003c3ffff */
        .weak           $__internal_2_$__cuda_sm10x_tcgen05_guardrail_trap_unallocated_columns_being_dealloced
        .type           $__internal_2_$__cuda_sm10x_tcgen05_guardrail_trap_unallocated_columns_being_dealloced,@function
        .size           $__internal_2_$__cuda_sm10x_tcgen05_guardrail_trap_unallocated_columns_being_dealloced,($__internal_3_$__cuda_sm20_div_u16 - $__internal_2_$__cuda_sm10x_tcgen05_guardrail_trap_unallocated_columns_being_dealloced)
$__internal_2_$__cuda_sm10x_tcgen05_guardrail_trap_unallocated_columns_being_dealloced:
[----:B------:R-:W-:Y:S05]  /*110b0*/  BPT.TRAP 0x1 ;  /* 0x000000040000795c */ /* 0x000fea0000300000 */
[----:B------:R-:W-:-:S04]  /*110c0*/  HFMA2 R3, -RZ, RZ, 0, 0 ;  /* 0x00000000ff037431 */ /* 0x000fc800000001ff */
[----:B------:R-:W-:Y:S05]  /*110d0*/  RET.REL.NODEC R2 `(_ZN7cutlass13device_kernelINS_4fmha6kernel36Sm100FmhaBwdKernelTmaWarpSpecializedIN4cute5tupleIJiiiiNS5_IJNS5_IJiiEEEiEEEEEENS_10bfloat16_tEfNS5_IJNS4_1CILi128EEESB_NSA_ILi64EEESC_EEENS1_10collective10CausalMaskILb1EEEEEEEvNT_6ParamsE) ;  /* 0xfffffeec02c87950 */ /* 0x000fea0003c3ffff */
        .weak           $__internal_3_$__cuda_sm20_div_u16
        .type           $__internal_3_$__cuda_sm20_div_u16,@function
        .size           $__internal_3_$__cuda_sm20_div_u16,(.L_x_308 - $__internal_3_$__cuda_sm20_div_u16)
$__internal_3_$__cuda_sm20_div_u16:
[----:B------:R-:W1:Y:S01]  /*110e0*/  I2F.U16 R5, R6 ;  /* 0x0000000600057306 */ /* 0x000e620000101000 */
[----:B------:R-:W-:Y:S01]  /*110f0*/  IMAD.MOV.U32 R3, RZ, RZ, 0x4b800000 ;  /* 0x4b800000ff037424 */ /* 0x000fe200078e00ff */
[----:B------:R-:W-:-:S04]  /*11100*/  LOP3.LUT R0, R0, 0xffff, RZ, 0xc0, !PT ;  /* 0x0000ffff00007812 */ /* 0x000fc800078ec0ff */
[----:B------:R-:W-:Y:S02]  /*11110*/  I2FP.F32.U32.RZ R0, R0 ;  /* 0x0000000000007245 */ /* 0x000fe4000020d000 */
[C---:B-1----:R-:W-:Y:S02]  /*11120*/  FSETP.GEU.AND P0, PT, |R5|.reuse, 1.175494350822287508e-38, PT ;  /* 0x008000000500780b */ /* 0x042fe40003f0e200 */
[----:B------:R-:W-:Y:S02]  /*11130*/  FSETP.GT.AND P1, PT, |R5|, 8.50705917302346158658e+37, PT ;  /* 0x7e8000000500780b */ /* 0x000fe40003f24200 */
[----:B------:R-:W-:Y:S02]  /*11140*/  FSEL R3, R3, 1, !P0 ;  /* 0x3f80000003037808 */ /* 0x000fe40004000000 */
[----:B------:R-:W-:Y:S02]  /*11150*/  ISETP.NE.U32.AND P0, PT, R6, RZ, PT ;  /* 0x000000ff0600720c */ /* 0x000fe40003f05070 */
[----:B------:R-:W-:-:S05]  /*11160*/  FSEL R3, R3, 0.25, !P1 ;  /* 0x3e80000003037808 */ /* 0x000fca0004800000 */
[----:B------:R-:W-:-:S06]  /*11170*/  FMUL R5, R5, R3 ;  /* 0x0000000305057220 */ /* 0x000fcc0000400000 */
[----:B------:R-:W1:Y:S02]  /*11180*/  MUFU.RCP R5, R5 ;  /* 0x0000000500057308 */ /* 0x000e640000001000 */
[----:B-1----:R-:W-:-:S04]  /*11190*/  FMUL R5, R3, R5 ;  /* 0x0000000503057220 */ /* 0x002fc80000400000 */
[----:B------:R-:W-:-:S04]  /*111a0*/  VIADD R5, R5, 0x2 ;  /* 0x0000000205057836 */ /* 0x000fc80000000000 */
[----:B------:R-:W-:Y:S01]  /*111b0*/  FMUL.RZ R0, R0, R5 ;  /* 0x0000000500007220 */ /* 0x000fe2000040c000 */
[----:B------:R-:W-:-:S05]  /*111c0*/  IMAD.MOV.U32 R5, RZ, RZ, 0x0 ;  /* 0x00000000ff057424 */ /* 0x000fca00078e00ff */
[----:B------:R-:W1:Y:S02]  /*111d0*/  F2I.U32.TRUNC.NTZ R0, R0 ;  /* 0x0000000000007305 */ /* 0x000e64000020f000 */
[----:B-1----:R-:W-:Y:S01]  /*111e0*/  LOP3.LUT R16, R0, 0xffff, RZ, 0xc0, !PT ;  /* 0x0000ffff00107812 */ /* 0x002fe200078ec0ff */
[----:B------:R-:W-:Y:S01]  /*111f0*/  @!P0 IMAD.MOV.U32 R16, RZ, RZ, -0x1 ;  /* 0xffffffffff108424 */ /* 0x000fe200078e00ff */
[----:B------:R-:W-:Y:S06]  /*11200*/  RET.REL.NODEC R4 `(_ZN7cutlass13device_kernelINS_4fmha6kernel36Sm100FmhaBwdKernelTmaWarpSpecializedIN4cute5tupleIJiiiiNS5_IJNS5_IJiiEEEiEEEEEENS_10bfloat16_tEfNS5_IJNS4_1CILi128EEESB_NSA_ILi64EEESC_EEENS1_10collective10CausalMaskILb1EEEEEEEvNT_6ParamsE) ;  /* 0xfffffeec047c7950 */ /* 0x000fec0003c3ffff */
.L_x_299:
[----:B------:R-:W-:-:S00]  /*11210*/  BRA `(.L_x_299) ;  /* 0xfffffffc00fc7947 */ /* 0x000fc0000383ffff */
[----:B------:R-:W-:-:S00]  /*11220*/  NOP ;  /* 0x0000000000007918 */ /* 0x000fc00000000000 */
        /* <DEDUP_REMOVED lines=13> */
.L_x_308:


//--------------------- .nv.global.init           --------------------------
	.section	.nv.global.init,"aw",@progbits
.nv.global.init:
	.type		$str$25,@object
	.size		$str$25,($str$26 - $str$25)
$str$25:
        /*0000*/ 	.byte	0x28, 0x61, 0x64, 0x64, 0x72, 0x65, 0x73, 0x73, 0x20, 0x26, 0x20, 0x6d, 0x61, 0x73, 0x6b, 0x29
        /*0010*/ 	.byte	0x20, 0x3d, 0x3d, 0x20, 0x30, 0x00
	.type		$str$26,@object
	.size		$str$26,($str$24 - $str$26)
$str$26:
        /*0016*/ 	.byte	0x2f, 0x74, 0x6d, 0x70, 0x2f, 0x63, 0x75, 0x74, 0x6c, 0x61, 0x73, 0x73, 0x5f, 0x73, 0x77, 0x65
        /*0026*/ 	.byte	0x65, 0x70, 0x5f, 0x73, 0x72, 0x63, 0x2f, 0x69, 0x6e, 0x63, 0x6c, 0x75, 0x64, 0x65, 0x2f, 0x63
        /*0036*/ 	.byte	0x75, 0x74, 0x65, 0x2f, 0x70, 0x6f, 0x69, 0x6e, 0x74, 0x65, 0x72, 0x5f, 0x66, 0x6c, 0x61, 0x67
        /*0046*/ 	.byte	0x67, 0x65, 0x64, 0x2e, 0x68, 0x70, 0x70, 0x00
	.type		$str$24,@object
	.size		$str$24,($str$23 - $str$24)
$str$24:
        /*004e*/ 	.byte	0x2f, 0x74, 0x6d, 0x70, 0x2f, 0x63, 0x75, 0x74, 0x6c, 0x61, 0x73, 0x73, 0x5f, 0x73, 0x77, 0x65
        /*005e*/ 	.byte	0x65, 0x70, 0x5f, 0x73, 0x72, 0x63, 0x2f, 0x69, 0x6e, 0x63, 0x6c, 0x75, 0x64, 0x65, 0x2f, 0x63
        /*006e*/ 	.byte	0x75, 0x74, 0x65, 0x2f, 0x61, 0x74, 0x6f, 0x6d, 0x2f, 0x63, 0x6f, 0x70, 0x79, 0x5f, 0x74, 0x72
        /*007e*/ 	.byte	0x61, 0x69, 0x74, 0x73, 0x5f, 0x73, 0x6d, 0x31, 0x30, 0x30, 0x2e, 0x68, 0x70, 0x70, 0x00
	.type		$str$23,@object
	.size		$str$23,(__unnamed_3 - $str$23)
$str$23:
        /*008d*/ 	.byte	0x28, 0x28, 0x75, 0x69, 0x6e, 0x74, 0x33, 0x32, 0x5f, 0x74, 0x28, 0x74, 0x68, 0x72, 0x65, 0x61
        /*009d*/ 	.byte	0x64, 0x49, 0x64, 0x78, 0x2e, 0x78, 0x29, 0x20, 0x2f, 0x20, 0x33, 0x32, 0x29, 0x20, 0x25, 0x20
        /*00ad*/ 	.byte	0x34, 0x29, 0x20, 0x3d, 0x3d, 0x20, 0x28, 0x28, 0x28, 0x74, 0x6d, 0x65, 0x6d, 0x5f, 0x61, 0x64
        /*00bd*/ 	.byte	0x64, 0x72, 0x20, 0x3e, 0x3e, 0x20, 0x31, 0x36, 0x29, 0x20, 0x2f, 0x20, 0x33, 0x32, 0x29, 0x20
        /*00cd*/ 	.byte	0x25, 0x20, 0x34, 0x29, 0x00
	.type		__unnamed_3,@object
	.size		__unnamed_3,(__unnamed_1 - __unnamed_3)
__unnamed_3:
        /*00d2*/ 	.byte	0x61, 0x75, 0x74, 0x6f, 0x20, 0x63, 0x75, 0x74, 0x65, 0x3a, 0x3a, 0x61, 0x73, 0x5f, 0x70, 0x6f
        /* <DEDUP_REMOVED lines=24> */
        /*0262*/ 	.byte	0x3c, 0x31, 0x30, 0x32, 0x34, 0x3e, 0x3e, 0x3e, 0x3e, 0x20, 0x26, 0x5d, 0x00
	.type		__unnamed_1,@object
	.size		__unnamed_1,(__unnamed_2 - __unnamed_1)
__unnamed_1:
        /* <DEDUP_REMOVED lines=31> */
        /*045f*/ 	.byte	0x31, 0x3e, 0x3e, 0x3e, 0x5d, 0x00
	.type		__unnamed_2,@object
	.size		__unnamed_2,(__unnamed_4 - __unnamed_2)
__unnamed_2:
        /* <DEDUP_REMOVED lines=33> */
        /*0675*/ 	.byte	0x3e, 0x3e, 0x3e, 0x5d, 0x00
	.type		__unnamed_4,@object
	.size		__unnamed_4,(.L_4 - __unnamed_4)
__unnamed_4:
        /* <DEDUP_REMOVED lines=37> */
        /*08ca*/ 	.byte	0x3a, 0x43, 0x3c, 0x30, 0x3e, 0x3e, 0x3e, 0x3e, 0x5d, 0x00
.L_4:


//--------------------- .nv.shared._ZN7cutlass13device_kernelINS_4fmha6kernel36Sm100FmhaBwdKernelTmaWarpSpecializedIN4cute5tupleIJiiiiNS5_IJNS5_IJiiEEEiEEEEEENS_10bfloat16_tEfNS5_IJNS4_1CILi128EEESB_NSA_ILi64EEESC_EEENS1_10collective10CausalMaskILb1EEEEEEEvNT_6ParamsE --------------------------
	.section	.nv.shared._ZN7cutlass13device_kernelINS_4fmha6kernel36Sm100FmhaBwdKernelTmaWarpSpecializedIN4cute5tupleIJiiiiNS5_IJNS5_IJiiEEEiEEEEEENS_10bfloat16_tEfNS5_IJNS4_1CILi128EEESB_NSA_ILi64EEESC_EEENS1_10collective10CausalMaskILb1EEEEEEEvNT_6ParamsE,"aw",@nobits
	.sectionflags	@""
	.align	16
	.zero		1024


//--------------------- .nv.shared.reserved.0     --------------------------
	.section	.nv.shared.reserved.0,"aw",@nobits
	.weak		__nv_reservedSMEM_offset_0_alias
	.size		__nv_reservedSMEM_offset_0_alias, 0, 64
	.other		__nv_reservedSMEM_offset_0_alias,@"STO_CUDA_RESERVED_SHARED STV_DEFAULT"
__nv_reservedSMEM_offset_0_alias:
	.zero		0
.nv.shared.reserved.0:
	.zero		64
	.weak		__nv_reservedSMEM_tcgen05_partition
	.type		__nv_reservedSMEM_tcgen05_partition,@object
	.size		__nv_reservedSMEM_tcgen05_partition,(.L_0 - __nv_reservedSMEM_tcgen05_partition)
__nv_reservedSMEM_tcgen05_partition:
	.zero		32
.L_0:


//--------------------- .nv.global                --------------------------
	.section	.nv.global,"aw",@nobits
.nv.global:
	.type		_ZN39_INTERNAL_7c2c93e8_4_k_cu_a6d12d79_39394cute1_E,@object
	.size		_ZN39_INTERNAL_7c2c93e8_4_k_cu_a6d12d79_39394cute1_E,(_ZN39_INTERNAL_7c2c93e8_4_k_cu_a6d12d79_39394cuda3std3__45__cpo6cbeginE - _ZN39_INTERNAL_7c2c93e8_4_k_cu_a6d12d79_39394cute1_E)
_ZN39_INTERNAL_7c2c93e8_4_k_cu_a6d12d79_39394cute1_E:
	.zero		1
	.type		_ZN39_INTERNAL_7c2c93e8_4_k_cu_a6d12d79_39394cuda3std3__45__cpo6cbeginE,@object
	.size		_ZN39_INTERNAL_7c2c93e8_4_k_cu_a6d12d79_39394cuda3std3__45__cpo6cbeginE,(_ZN39_INTERNAL_7c2c93e8_4_k_cu_a6d12d79_39394cuda3std3__48in_placeE - _ZN39_INTERNAL_7c2c93e8_4_k_cu_a6d12d79_39394cuda3std3__45__cpo6cbeginE)
_ZN39_INTERNAL_7c2c93e8_4_k_cu_a6d12d79_39394cuda3std3__45__cpo6cbeginE:
	.zero		1
	.type		_ZN39_INTERNAL_7c2c93e8_4_k_cu_a6d12d79_39394cuda3std3__48in_placeE,@object
	.size		_ZN39_INTERNAL_7c2c93e8_4_k_cu_a6d12d79_39394cuda3std3__48in_placeE,(_ZN39_INTERNAL_7c2c93e8_4_k_cu_a6d12d79_39394cuda3std6ranges3__45__cpo9iter_moveE - _ZN39_INTERNAL_7c2c93e8_4_k_cu_a6d12d79_39394cuda3std3__48in_placeE)
_ZN39_INTERNAL_7c2c93e8_4_k_cu_a6d12d79_39394cuda3std3__48in_placeE:
	.zero		1
	.type		_ZN39_INTERNAL_7c2c93e8_4_k_cu_a6d12d79_39394cuda3std6ranges3__45__cpo9iter_moveE,@object
	.size		_ZN39_INTERNAL_7c2c93e8_4_k_cu_a6d12d79_39394cuda3std6ranges3__45__cpo9iter_moveE,(_ZN39_INTERNAL_7c2c93e8_4_k_cu_a6d12d79_39394cuda3std3__45__cpo5beginE - _ZN39_INTERNAL_7c2c93e8_4_k_cu_a6d12d79_39394cuda3std6ranges3__45__cpo9iter_moveE)
_ZN39_INTERNAL_7c2c93e8_4_k_cu_a6d12d79_39394cuda3std6ranges3__45__cpo9iter_moveE:
	.zero		1
	.type		_ZN39_INTERNAL_7c2c93e8_4_k_cu_a6d12d79_39394cuda3std3__45__cpo5beginE,@object
	.size		_ZN39_INTERNAL_7c2c93e8_4_k_cu_a6d12d79_39394cuda3std3__45__cpo5beginE,(_ZN39_INTERNAL_7c2c93e8_4_k_cu_a6d12d79_39394cuda3std3__441_GLOBAL__N__7c2c93e8_4_k_cu_a6d12d79_39396ignoreE - _ZN39_INTERNAL_7c2c93e8_4_k_cu_a6d12d79_39394cuda3std3__45__cpo5beginE)
_ZN39_INTERNAL_7c2c93e8_4_k_cu_a6d12d79_39394cuda3std3__45__cpo5beginE:
	.zero		1
	.type		_ZN39_INTERNAL_7c2c93e8_4_k_cu_a6d12d79_39394cuda3std3__441_GLOBAL__N__7c2c93e8_4_k_cu_a6d12d79_39396ignoreE,@object
	.size		_ZN39_INTERNAL_7c2c93e8_4_k_cu_a6d12d79_39394cuda3std3__441_GLOBAL__N__7c2c93e8_4_k_cu_a6d12d79_39396ignoreE,(_ZN39_INTERNAL_7c2c93e8_4_k_cu_a6d12d79_39394cute7productE - _ZN39_INTERNAL_7c2c93e8_4_k_cu_a6d12d79_39394cuda3std3__441_GLOBAL__N__7c2c93e8_4_k_cu_a6d12d79_39396ignoreE)
_ZN39_INTERNAL_7c2c93e8_4_k_cu_a6d12d79_39394cuda3std3__441_GLOBAL__N__7c2c93e8_4_k_cu_a6d12d79_39396ignoreE:
	.zero		1
	.type		_ZN39_INTERNAL_7c2c93e8_4_k_cu_a6d12d79_39394cute7productE,@object
	.size		_ZN39_INTERNAL_7c2c93e8_4_k_cu_a6d12d79_39394cute7productE,(_ZN39_INTERNAL_7c2c93e8_4_k_cu_a6d12d79_39394cuda3std3__45__cpo3endE - _ZN39_INTERNAL_7c2c93e8_4_k_cu_a6d12d79_39394cute7productE)
_ZN39_INTERNAL_7c2c93e8_4_k_cu_a6d12d79_39394cute7productE:
	.zero		1
	.type		_ZN39_INTERNAL_7c2c93e8_4_k_cu_a6d12d79_39394cuda3std3__45__cpo3endE,@object
	.size		_ZN39_INTERNAL_7c2c93e8_4_k_cu_a6d12d79_39394cuda3std3__45__cpo3endE,(_ZN39_INTERNAL_7c2c93e8_4_k_cu_a6d12d79_39394cuda3std3__419piecewise_constructE - _ZN39_INTERNAL_7c2c93e8_4_k_cu_a6d12d79_39394cuda3std3__45__cpo3endE)
_ZN39_INTERNAL_7c2c93e8_4_k_cu_a6d12d79_39394cuda3std3__45__cpo3endE:
	.zero		1
	.type		_ZN39_INTERNAL_7c2c93e8_4_k_cu_a6d12d79_39394cuda3std3__419piecewise_constructE,@object
	.size		_ZN39_INTERNAL_7c2c93e8_4_k_cu_a6d12d79_39394cuda3std3__419piecewise_constructE,(_ZN39_INTERNAL_7c2c93e8_4_k_cu_a6d12d79_39394cuda3std3__45__cpo4cendE - _ZN39_INTERNAL_7c2c93e8_4_k_cu_a6d12d79_39394cuda3std3__419piecewise_constructE)
_ZN39_INTERNAL_7c2c93e8_4_k_cu_a6d12d79_39394cuda3std3__419piecewise_constructE:
	.zero		1
	.type		_ZN39_INTERNAL_7c2c93e8_4_k_cu_a6d12d79_39394cuda3std3__45__cpo4cendE,@object
	.size		_ZN39_INTERNAL_7c2c93e8_4_k_cu_a6d12d79_39394cuda3std3__45__cpo4cendE,(_ZN39_INTERNAL_7c2c93e8_4_k_cu_a6d12d79_39394cuda3std6ranges3__45__cpo4swapE - _ZN39_INTERNAL_7c2c93e8_4_k_cu_a6d12d79_39394cuda3std3__45__cpo4cendE)
_ZN39_INTERNAL_7c2c93e8_4_k_cu_a6d12d79_39394cuda3std3__45__cpo4cendE:
	.zero		1
	.type		_ZN39_INTERNAL_7c2c93e8_4_k_cu_a6d12d79_39394cuda3std6ranges3__45__cpo4swapE,@object
	.size		_ZN39_INTERNAL_7c2c93e8_4_k_cu_a6d12d79_39394cuda3std6ranges3__45__cpo4swapE,(.L_12 - _ZN39_INTERNAL_7c2c93e8_4_k_cu_a6d12d79_39394cuda3std6ranges3__45__cpo4swapE)
_ZN39_INTERNAL_7c2c93e8_4_k_cu_a6d12d79_39394cuda3std6ranges3__45__cpo4swapE:
	.zero		1
.L_12:


//--------------------- .nv.constant0._ZN7cutlass13device_kernelINS_4fmha6kernel36Sm100FmhaBwdKernelTmaWarpSpecializedIN4cute5tupleIJiiiiNS5_IJNS5_IJiiEEEiEEEEEENS_10bfloat16_tEfNS5_IJNS4_1CILi128EEESB_NSA_ILi64EEESC_EEENS1_10collective10CausalMaskILb1EEEEEEEvNT_6ParamsE --------------------------
	.section	.nv.constant0._ZN7cutlass13device_kernelINS_4fmha6kernel36Sm100FmhaBwdKernelTmaWarpSpecializedIN4cute5tupleIJiiiiNS5_IJNS5_IJiiEEEiEEEEEENS_10bfloat16_tEfNS5_IJNS4_1CILi128EEESB_NSA_ILi64EEESC_EEENS1_10collective10CausalMaskILb1EEEEEEEvNT_6ParamsE,"a",@progbits
	.sectionflags	@""
	.align	4
.nv.constant0._ZN7cutlass13device_kernelINS_4fmha6kernel36Sm100FmhaBwdKernelTmaWarpSpecializedIN4cute5tupleIJiiiiNS5_IJNS5_IJiiEEEiEEEEEENS_10bfloat16_tEfNS5_IJNS4_1CILi128EEESB_NSA_ILi64EEESC_EEENS1_10collective10CausalMaskILb1EEEEEEEvNT_6ParamsE:
	.zero		2560


//--------------------- SYMBOLS --------------------------

	.type		.nv.reservedSmem.offset0,@object
	.size		.nv.reservedSmem.offset0,0x4
	.type		.nv.reservedSmem.cap,@object
	.size		.nv.reservedSmem.cap,0x4
	.type		__assertfail,@function
